//
// Generated by NVIDIA NVVM Compiler
//
// Compiler Build ID: CL-36424714
// Cuda compilation tools, release 13.0, V13.0.88
// Based on NVVM 20.0.0
//

.version 9.0
.target sm_100
.address_size 64

	// .globl	_Z18decode_rows_kernelPdS_S_diii
.const .align 4 .b8 d_G[3100];
.const .align 4 .b8 d_H[744];
// _ZZ18decode_rows_kernelPdS_S_diiiE6states has been demoted
// _ZZ21decode_columns_kernelPdS_S_diiiE6states has been demoted
.global .align 1 .b8 _ZN34_INTERNAL_30cec017_4_k_cu_20194b0f4cuda3std3__45__cpo5beginE[1];
.global .align 1 .b8 _ZN34_INTERNAL_30cec017_4_k_cu_20194b0f4cuda3std3__45__cpo3endE[1];
.global .align 1 .b8 _ZN34_INTERNAL_30cec017_4_k_cu_20194b0f4cuda3std3__45__cpo6cbeginE[1];
.global .align 1 .b8 _ZN34_INTERNAL_30cec017_4_k_cu_20194b0f4cuda3std3__45__cpo4cendE[1];
.global .align 1 .b8 _ZN34_INTERNAL_30cec017_4_k_cu_20194b0f4cuda3std3__45__cpo6rbeginE[1];
.global .align 1 .b8 _ZN34_INTERNAL_30cec017_4_k_cu_20194b0f4cuda3std3__45__cpo4rendE[1];
.global .align 1 .b8 _ZN34_INTERNAL_30cec017_4_k_cu_20194b0f4cuda3std3__45__cpo7crbeginE[1];
.global .align 1 .b8 _ZN34_INTERNAL_30cec017_4_k_cu_20194b0f4cuda3std3__45__cpo5crendE[1];
.global .align 1 .b8 _ZN34_INTERNAL_30cec017_4_k_cu_20194b0f4cuda3std3__436_GLOBAL__N__30cec017_4_k_cu_20194b0f6ignoreE[1];
.global .align 1 .b8 _ZN34_INTERNAL_30cec017_4_k_cu_20194b0f4cuda3std3__419piecewise_constructE[1];
.global .align 1 .b8 _ZN34_INTERNAL_30cec017_4_k_cu_20194b0f4cuda3std3__48in_placeE[1];
.global .align 1 .b8 _ZN34_INTERNAL_30cec017_4_k_cu_20194b0f4cuda3std3__420unreachable_sentinelE[1];
.global .align 1 .b8 _ZN34_INTERNAL_30cec017_4_k_cu_20194b0f4cuda3std3__47nulloptE[1];
.global .align 1 .b8 _ZN34_INTERNAL_30cec017_4_k_cu_20194b0f4cuda3std3__48unexpectE[1];
.global .align 1 .b8 _ZN34_INTERNAL_30cec017_4_k_cu_20194b0f4cuda3std6ranges3__45__cpo4swapE[1];
.global .align 1 .b8 _ZN34_INTERNAL_30cec017_4_k_cu_20194b0f4cuda3std6ranges3__45__cpo9iter_moveE[1];
.global .align 1 .b8 _ZN34_INTERNAL_30cec017_4_k_cu_20194b0f4cuda3std6ranges3__45__cpo5beginE[1];
.global .align 1 .b8 _ZN34_INTERNAL_30cec017_4_k_cu_20194b0f4cuda3std6ranges3__45__cpo3endE[1];
.global .align 1 .b8 _ZN34_INTERNAL_30cec017_4_k_cu_20194b0f4cuda3std6ranges3__45__cpo6cbeginE[1];
.global .align 1 .b8 _ZN34_INTERNAL_30cec017_4_k_cu_20194b0f4cuda3std6ranges3__45__cpo4cendE[1];
.global .align 1 .b8 _ZN34_INTERNAL_30cec017_4_k_cu_20194b0f4cuda3std6ranges3__45__cpo7advanceE[1];
.global .align 1 .b8 _ZN34_INTERNAL_30cec017_4_k_cu_20194b0f4cuda3std6ranges3__45__cpo9iter_swapE[1];
.global .align 1 .b8 _ZN34_INTERNAL_30cec017_4_k_cu_20194b0f4cuda3std6ranges3__45__cpo4nextE[1];
.global .align 1 .b8 _ZN34_INTERNAL_30cec017_4_k_cu_20194b0f4cuda3std6ranges3__45__cpo4prevE[1];
.global .align 1 .b8 _ZN34_INTERNAL_30cec017_4_k_cu_20194b0f4cuda3std6ranges3__45__cpo4dataE[1];
.global .align 1 .b8 _ZN34_INTERNAL_30cec017_4_k_cu_20194b0f4cuda3std6ranges3__45__cpo5cdataE[1];
.global .align 1 .b8 _ZN34_INTERNAL_30cec017_4_k_cu_20194b0f4cuda3std6ranges3__45__cpo4sizeE[1];
.global .align 1 .b8 _ZN34_INTERNAL_30cec017_4_k_cu_20194b0f4cuda3std6ranges3__45__cpo5ssizeE[1];
.global .align 1 .b8 _ZN34_INTERNAL_30cec017_4_k_cu_20194b0f4cuda3std6ranges3__45__cpo8distanceE[1];
.global .align 1 .b8 _ZN34_INTERNAL_30cec017_4_k_cu_20194b0f6thrust24THRUST_300001_SM_1000_NS8cuda_cub3parE[1];
.global .align 1 .b8 _ZN34_INTERNAL_30cec017_4_k_cu_20194b0f6thrust24THRUST_300001_SM_1000_NS8cuda_cub10par_nosyncE[1];
.global .align 1 .b8 _ZN34_INTERNAL_30cec017_4_k_cu_20194b0f6thrust24THRUST_300001_SM_1000_NS6system6detail10sequential3seqE[1];
.global .align 1 .b8 _ZN34_INTERNAL_30cec017_4_k_cu_20194b0f6thrust24THRUST_300001_SM_1000_NS6system3cpp3parE[1];
.global .align 1 .b8 _ZN34_INTERNAL_30cec017_4_k_cu_20194b0f6thrust24THRUST_300001_SM_1000_NS12placeholders2_1E[1];
.global .align 1 .b8 _ZN34_INTERNAL_30cec017_4_k_cu_20194b0f6thrust24THRUST_300001_SM_1000_NS12placeholders2_2E[1];
.global .align 1 .b8 _ZN34_INTERNAL_30cec017_4_k_cu_20194b0f6thrust24THRUST_300001_SM_1000_NS12placeholders2_3E[1];
.global .align 1 .b8 _ZN34_INTERNAL_30cec017_4_k_cu_20194b0f6thrust24THRUST_300001_SM_1000_NS12placeholders2_4E[1];
.global .align 1 .b8 _ZN34_INTERNAL_30cec017_4_k_cu_20194b0f6thrust24THRUST_300001_SM_1000_NS12placeholders2_5E[1];
.global .align 1 .b8 _ZN34_INTERNAL_30cec017_4_k_cu_20194b0f6thrust24THRUST_300001_SM_1000_NS12placeholders2_6E[1];
.global .align 1 .b8 _ZN34_INTERNAL_30cec017_4_k_cu_20194b0f6thrust24THRUST_300001_SM_1000_NS12placeholders2_7E[1];
.global .align 1 .b8 _ZN34_INTERNAL_30cec017_4_k_cu_20194b0f6thrust24THRUST_300001_SM_1000_NS12placeholders2_8E[1];
.global .align 1 .b8 _ZN34_INTERNAL_30cec017_4_k_cu_20194b0f6thrust24THRUST_300001_SM_1000_NS12placeholders2_9E[1];
.global .align 1 .b8 _ZN34_INTERNAL_30cec017_4_k_cu_20194b0f6thrust24THRUST_300001_SM_1000_NS12placeholders3_10E[1];
.global .align 1 .b8 _ZN34_INTERNAL_30cec017_4_k_cu_20194b0f6thrust24THRUST_300001_SM_1000_NS3seqE[1];
.global .align 1 .b8 _ZN34_INTERNAL_30cec017_4_k_cu_20194b0f6thrust24THRUST_300001_SM_1000_NS6deviceE[1];

.visible .entry _Z18decode_rows_kernelPdS_S_diii(
	.param .u64 .ptr .align 1 _Z18decode_rows_kernelPdS_S_diii_param_0,
	.param .u64 .ptr .align 1 _Z18decode_rows_kernelPdS_S_diii_param_1,
	.param .u64 .ptr .align 1 _Z18decode_rows_kernelPdS_S_diii_param_2,
	.param .f64 _Z18decode_rows_kernelPdS_S_diii_param_3,
	.param .u32 _Z18decode_rows_kernelPdS_S_diii_param_4,
	.param .u32 _Z18decode_rows_kernelPdS_S_diii_param_5,
	.param .u32 _Z18decode_rows_kernelPdS_S_diii_param_6
)
{
	.local .align 8 .b8 	__local_depot0[1736];
	.reg .b64 	%SP;
	.reg .b64 	%SPL;
	.reg .pred 	%p<219>;
	.reg .b16 	%rs<308>;
	.reg .b32 	%r<766>;
	.reg .b32 	%f<7>;
	.reg .b64 	%rd<233>;
	.reg .b64 	%fd<611>;
	// demoted variable
	.shared .align 8 .b8 _ZZ18decode_rows_kernelPdS_S_diiiE6states[15168];
	mov.u64 	%SPL, __local_depot0;
	ld.param.u64 	%rd71, [_Z18decode_rows_kernelPdS_S_diii_param_0];
	ld.param.u64 	%rd72, [_Z18decode_rows_kernelPdS_S_diii_param_1];
	ld.param.u64 	%rd73, [_Z18decode_rows_kernelPdS_S_diii_param_2];
	ld.param.f64 	%fd78, [_Z18decode_rows_kernelPdS_S_diii_param_3];
	ld.param.u32 	%r251, [_Z18decode_rows_kernelPdS_S_diii_param_4];
	ld.param.u32 	%r252, [_Z18decode_rows_kernelPdS_S_diii_param_5];
	ld.param.u32 	%r253, [_Z18decode_rows_kernelPdS_S_diii_param_6];
	cvta.to.global.u64 	%rd1, %rd71;
	cvta.to.global.u64 	%rd2, %rd73;
	cvta.to.global.u64 	%rd3, %rd72;
	add.u64 	%rd220, %SPL, 0;
	add.u64 	%rd222, %SPL, 248;
	add.u64 	%rd219, %SPL, 496;
	add.u64 	%rd221, %SPL, 744;
	add.u64 	%rd224, %SPL, 992;
	add.u64 	%rd9, %SPL, 1240;
	add.u64 	%rd10, %SPL, 1488;
	mov.u32 	%r1, %ctaid.y;
	mov.u32 	%r254, %ctaid.x;
	mov.u32 	%r255, %ntid.x;
	mov.u32 	%r2, %tid.x;
	mad.lo.s32 	%r3, %r254, %r255, %r2;
	setp.ge.s32 	%p1, %r1, %r253;
	setp.ge.s32 	%p2, %r3, %r251;
	or.pred  	%p3, %p2, %p1;
	@%p3 bra 	$L__BB0_300;
	mul.lo.s32 	%r256, %r251, %r1;
	mul.lo.s32 	%r4, %r256, %r251;
	and.b32  	%r5, %r2, 7;
	mov.u32 	%r257, _ZZ18decode_rows_kernelPdS_S_diiiE6states;
	mad.lo.s32 	%r6, %r5, 1896, %r257;
	setp.lt.s32 	%p4, %r251, 1;
	@%p4 bra 	$L__BB0_26;
	mad.lo.s32 	%r7, %r251, %r3, %r4;
	add.s32 	%r8, %r251, -1;
	and.b32  	%r9, %r251, 15;
	setp.lt.u32 	%p5, %r8, 15;
	mov.b32 	%r682, 0;
	@%p5 bra 	$L__BB0_5;
	and.b32  	%r682, %r251, 2147483632;
	mov.b32 	%r680, 0;
$L__BB0_4:
	.pragma "nounroll";
	add.s32 	%r260, %r7, %r680;
	mul.wide.s32 	%rd81, %r260, 8;
	add.s64 	%rd82, %rd1, %rd81;
	ld.global.f64 	%fd79, [%rd82];
	add.s64 	%rd83, %rd2, %rd81;
	ld.global.f64 	%fd80, [%rd83];
	fma.rn.f64 	%fd81, %fd78, %fd80, %fd79;
	mul.wide.u32 	%rd84, %r680, 8;
	add.s64 	%rd85, %rd224, %rd84;
	st.local.f64 	[%rd85], %fd81;
	ld.global.f64 	%fd82, [%rd82+8];
	ld.global.f64 	%fd83, [%rd83+8];
	fma.rn.f64 	%fd84, %fd78, %fd83, %fd82;
	st.local.f64 	[%rd85+8], %fd84;
	ld.global.f64 	%fd85, [%rd82+16];
	ld.global.f64 	%fd86, [%rd83+16];
	fma.rn.f64 	%fd87, %fd78, %fd86, %fd85;
	st.local.f64 	[%rd85+16], %fd87;
	ld.global.f64 	%fd88, [%rd82+24];
	ld.global.f64 	%fd89, [%rd83+24];
	fma.rn.f64 	%fd90, %fd78, %fd89, %fd88;
	st.local.f64 	[%rd85+24], %fd90;
	ld.global.f64 	%fd91, [%rd82+32];
	ld.global.f64 	%fd92, [%rd83+32];
	fma.rn.f64 	%fd93, %fd78, %fd92, %fd91;
	st.local.f64 	[%rd85+32], %fd93;
	ld.global.f64 	%fd94, [%rd82+40];
	ld.global.f64 	%fd95, [%rd83+40];
	fma.rn.f64 	%fd96, %fd78, %fd95, %fd94;
	st.local.f64 	[%rd85+40], %fd96;
	ld.global.f64 	%fd97, [%rd82+48];
	ld.global.f64 	%fd98, [%rd83+48];
	fma.rn.f64 	%fd99, %fd78, %fd98, %fd97;
	st.local.f64 	[%rd85+48], %fd99;
	ld.global.f64 	%fd100, [%rd82+56];
	ld.global.f64 	%fd101, [%rd83+56];
	fma.rn.f64 	%fd102, %fd78, %fd101, %fd100;
	st.local.f64 	[%rd85+56], %fd102;
	ld.global.f64 	%fd103, [%rd82+64];
	ld.global.f64 	%fd104, [%rd83+64];
	fma.rn.f64 	%fd105, %fd78, %fd104, %fd103;
	st.local.f64 	[%rd85+64], %fd105;
	ld.global.f64 	%fd106, [%rd82+72];
	ld.global.f64 	%fd107, [%rd83+72];
	fma.rn.f64 	%fd108, %fd78, %fd107, %fd106;
	st.local.f64 	[%rd85+72], %fd108;
	ld.global.f64 	%fd109, [%rd82+80];
	ld.global.f64 	%fd110, [%rd83+80];
	fma.rn.f64 	%fd111, %fd78, %fd110, %fd109;
	st.local.f64 	[%rd85+80], %fd111;
	ld.global.f64 	%fd112, [%rd82+88];
	ld.global.f64 	%fd113, [%rd83+88];
	fma.rn.f64 	%fd114, %fd78, %fd113, %fd112;
	st.local.f64 	[%rd85+88], %fd114;
	ld.global.f64 	%fd115, [%rd82+96];
	ld.global.f64 	%fd116, [%rd83+96];
	fma.rn.f64 	%fd117, %fd78, %fd116, %fd115;
	st.local.f64 	[%rd85+96], %fd117;
	ld.global.f64 	%fd118, [%rd82+104];
	ld.global.f64 	%fd119, [%rd83+104];
	fma.rn.f64 	%fd120, %fd78, %fd119, %fd118;
	st.local.f64 	[%rd85+104], %fd120;
	ld.global.f64 	%fd121, [%rd82+112];
	ld.global.f64 	%fd122, [%rd83+112];
	fma.rn.f64 	%fd123, %fd78, %fd122, %fd121;
	st.local.f64 	[%rd85+112], %fd123;
	ld.global.f64 	%fd124, [%rd82+120];
	ld.global.f64 	%fd125, [%rd83+120];
	fma.rn.f64 	%fd126, %fd78, %fd125, %fd124;
	st.local.f64 	[%rd85+120], %fd126;
	add.s32 	%r680, %r680, 16;
	setp.ne.s32 	%p6, %r680, %r682;
	@%p6 bra 	$L__BB0_4;
$L__BB0_5:
	setp.eq.s32 	%p7, %r9, 0;
	@%p7 bra 	$L__BB0_14;
	and.b32  	%r14, %r251, 7;
	setp.lt.u32 	%p8, %r9, 8;
	@%p8 bra 	$L__BB0_8;
	add.s32 	%r261, %r7, %r682;
	mul.wide.s32 	%rd86, %r261, 8;
	add.s64 	%rd87, %rd1, %rd86;
	ld.global.f64 	%fd127, [%rd87];
	add.s64 	%rd88, %rd2, %rd86;
	ld.global.f64 	%fd128, [%rd88];
	fma.rn.f64 	%fd129, %fd78, %fd128, %fd127;
	mul.wide.u32 	%rd89, %r682, 8;
	add.s64 	%rd90, %rd224, %rd89;
	st.local.f64 	[%rd90], %fd129;
	ld.global.f64 	%fd130, [%rd87+8];
	ld.global.f64 	%fd131, [%rd88+8];
	fma.rn.f64 	%fd132, %fd78, %fd131, %fd130;
	st.local.f64 	[%rd90+8], %fd132;
	ld.global.f64 	%fd133, [%rd87+16];
	ld.global.f64 	%fd134, [%rd88+16];
	fma.rn.f64 	%fd135, %fd78, %fd134, %fd133;
	st.local.f64 	[%rd90+16], %fd135;
	ld.global.f64 	%fd136, [%rd87+24];
	ld.global.f64 	%fd137, [%rd88+24];
	fma.rn.f64 	%fd138, %fd78, %fd137, %fd136;
	st.local.f64 	[%rd90+24], %fd138;
	ld.global.f64 	%fd139, [%rd87+32];
	ld.global.f64 	%fd140, [%rd88+32];
	fma.rn.f64 	%fd141, %fd78, %fd140, %fd139;
	st.local.f64 	[%rd90+32], %fd141;
	ld.global.f64 	%fd142, [%rd87+40];
	ld.global.f64 	%fd143, [%rd88+40];
	fma.rn.f64 	%fd144, %fd78, %fd143, %fd142;
	st.local.f64 	[%rd90+40], %fd144;
	ld.global.f64 	%fd145, [%rd87+48];
	ld.global.f64 	%fd146, [%rd88+48];
	fma.rn.f64 	%fd147, %fd78, %fd146, %fd145;
	st.local.f64 	[%rd90+48], %fd147;
	ld.global.f64 	%fd148, [%rd87+56];
	ld.global.f64 	%fd149, [%rd88+56];
	fma.rn.f64 	%fd150, %fd78, %fd149, %fd148;
	st.local.f64 	[%rd90+56], %fd150;
	add.s32 	%r682, %r682, 8;
$L__BB0_8:
	setp.eq.s32 	%p9, %r14, 0;
	@%p9 bra 	$L__BB0_14;
	and.b32  	%r17, %r251, 3;
	setp.lt.u32 	%p10, %r14, 4;
	@%p10 bra 	$L__BB0_11;
	add.s32 	%r262, %r7, %r682;
	mul.wide.s32 	%rd91, %r262, 8;
	add.s64 	%rd92, %rd1, %rd91;
	ld.global.f64 	%fd151, [%rd92];
	add.s64 	%rd93, %rd2, %rd91;
	ld.global.f64 	%fd152, [%rd93];
	fma.rn.f64 	%fd153, %fd78, %fd152, %fd151;
	mul.wide.u32 	%rd94, %r682, 8;
	add.s64 	%rd95, %rd224, %rd94;
	st.local.f64 	[%rd95], %fd153;
	ld.global.f64 	%fd154, [%rd92+8];
	ld.global.f64 	%fd155, [%rd93+8];
	fma.rn.f64 	%fd156, %fd78, %fd155, %fd154;
	st.local.f64 	[%rd95+8], %fd156;
	ld.global.f64 	%fd157, [%rd92+16];
	ld.global.f64 	%fd158, [%rd93+16];
	fma.rn.f64 	%fd159, %fd78, %fd158, %fd157;
	st.local.f64 	[%rd95+16], %fd159;
	ld.global.f64 	%fd160, [%rd92+24];
	ld.global.f64 	%fd161, [%rd93+24];
	fma.rn.f64 	%fd162, %fd78, %fd161, %fd160;
	st.local.f64 	[%rd95+24], %fd162;
	add.s32 	%r682, %r682, 4;
$L__BB0_11:
	setp.eq.s32 	%p11, %r17, 0;
	@%p11 bra 	$L__BB0_14;
	mov.b32 	%r685, 0;
$L__BB0_13:
	.pragma "nounroll";
	add.s32 	%r264, %r7, %r682;
	mul.wide.s32 	%rd96, %r264, 8;
	add.s64 	%rd97, %rd1, %rd96;
	ld.global.f64 	%fd163, [%rd97];
	add.s64 	%rd98, %rd2, %rd96;
	ld.global.f64 	%fd164, [%rd98];
	fma.rn.f64 	%fd165, %fd78, %fd164, %fd163;
	mul.wide.u32 	%rd99, %r682, 8;
	add.s64 	%rd100, %rd224, %rd99;
	st.local.f64 	[%rd100], %fd165;
	add.s32 	%r682, %r682, 1;
	add.s32 	%r685, %r685, 1;
	setp.ne.s32 	%p12, %r685, %r17;
	@%p12 bra 	$L__BB0_13;
$L__BB0_14:
	setp.lt.u32 	%p13, %r8, 15;
	mov.b32 	%r686, 0;
	@%p13 bra 	$L__BB0_17;
	and.b32  	%r686, %r251, 2147483632;
	mov.b32 	%r691, 0;
$L__BB0_16:
	.pragma "nounroll";
	mul.wide.u32 	%rd101, %r691, 8;
	add.s64 	%rd102, %rd224, %rd101;
	ld.local.f64 	%fd166, [%rd102];
	setp.leu.f64 	%p14, %fd166, 0d0000000000000000;
	add.s32 	%r267, %r6, %r691;
	ld.local.f64 	%fd167, [%rd102+8];
	setp.leu.f64 	%p15, %fd167, 0d0000000000000000;
	ld.local.f64 	%fd168, [%rd102+16];
	setp.leu.f64 	%p16, %fd168, 0d0000000000000000;
	ld.local.f64 	%fd169, [%rd102+24];
	setp.leu.f64 	%p17, %fd169, 0d0000000000000000;
	selp.u32 	%r268, 1, 0, %p17;
	selp.u32 	%r269, 1, 0, %p16;
	prmt.b32 	%r270, %r269, %r268, 0x3340U;
	selp.u32 	%r271, 1, 0, %p15;
	selp.u32 	%r272, 1, 0, %p14;
	prmt.b32 	%r273, %r272, %r271, 0x3340U;
	prmt.b32 	%r274, %r273, %r270, 0x5410U;
	st.shared.u32 	[%r267+620], %r274;
	ld.local.f64 	%fd170, [%rd102+32];
	setp.leu.f64 	%p18, %fd170, 0d0000000000000000;
	ld.local.f64 	%fd171, [%rd102+40];
	setp.leu.f64 	%p19, %fd171, 0d0000000000000000;
	ld.local.f64 	%fd172, [%rd102+48];
	setp.leu.f64 	%p20, %fd172, 0d0000000000000000;
	ld.local.f64 	%fd173, [%rd102+56];
	setp.leu.f64 	%p21, %fd173, 0d0000000000000000;
	ld.local.f64 	%fd174, [%rd102+64];
	setp.leu.f64 	%p22, %fd174, 0d0000000000000000;
	ld.local.f64 	%fd175, [%rd102+72];
	setp.leu.f64 	%p23, %fd175, 0d0000000000000000;
	ld.local.f64 	%fd176, [%rd102+80];
	setp.leu.f64 	%p24, %fd176, 0d0000000000000000;
	ld.local.f64 	%fd177, [%rd102+88];
	setp.leu.f64 	%p25, %fd177, 0d0000000000000000;
	selp.u32 	%r275, 1, 0, %p25;
	selp.u32 	%r276, 1, 0, %p24;
	prmt.b32 	%r277, %r276, %r275, 0x3340U;
	selp.u32 	%r278, 1, 0, %p23;
	selp.u32 	%r279, 1, 0, %p22;
	prmt.b32 	%r280, %r279, %r278, 0x3340U;
	prmt.b32 	%r281, %r280, %r277, 0x5410U;
	selp.u32 	%r282, 1, 0, %p21;
	selp.u32 	%r283, 1, 0, %p20;
	prmt.b32 	%r284, %r283, %r282, 0x3340U;
	selp.u32 	%r285, 1, 0, %p19;
	selp.u32 	%r286, 1, 0, %p18;
	prmt.b32 	%r287, %r286, %r285, 0x3340U;
	prmt.b32 	%r288, %r287, %r284, 0x5410U;
	st.shared.v2.b32 	[%r267+624], {%r288, %r281};
	ld.local.f64 	%fd178, [%rd102+96];
	setp.leu.f64 	%p26, %fd178, 0d0000000000000000;
	ld.local.f64 	%fd179, [%rd102+104];
	setp.leu.f64 	%p27, %fd179, 0d0000000000000000;
	ld.local.f64 	%fd180, [%rd102+112];
	setp.leu.f64 	%p28, %fd180, 0d0000000000000000;
	ld.local.f64 	%fd181, [%rd102+120];
	setp.leu.f64 	%p29, %fd181, 0d0000000000000000;
	selp.u32 	%r289, 1, 0, %p29;
	selp.u32 	%r290, 1, 0, %p28;
	prmt.b32 	%r291, %r290, %r289, 0x3340U;
	selp.u32 	%r292, 1, 0, %p27;
	selp.u32 	%r293, 1, 0, %p26;
	prmt.b32 	%r294, %r293, %r292, 0x3340U;
	prmt.b32 	%r295, %r294, %r291, 0x5410U;
	st.shared.u32 	[%r267+632], %r295;
	add.s32 	%r691, %r691, 16;
	setp.eq.s32 	%p30, %r691, %r686;
	@%p30 bra 	$L__BB0_17;
	bra.uni 	$L__BB0_16;
$L__BB0_17:
	setp.eq.s32 	%p31, %r9, 0;
	@%p31 bra 	$L__BB0_26;
	and.b32  	%r26, %r251, 7;
	setp.lt.u32 	%p32, %r9, 8;
	@%p32 bra 	$L__BB0_20;
	mul.wide.u32 	%rd103, %r686, 8;
	add.s64 	%rd104, %rd224, %rd103;
	ld.local.f64 	%fd182, [%rd104];
	setp.leu.f64 	%p33, %fd182, 0d0000000000000000;
	selp.u16 	%rs52, 1, 0, %p33;
	add.s32 	%r296, %r6, %r686;
	st.shared.u8 	[%r296+620], %rs52;
	ld.local.f64 	%fd183, [%rd104+8];
	setp.leu.f64 	%p34, %fd183, 0d0000000000000000;
	selp.u16 	%rs53, 1, 0, %p34;
	st.shared.u8 	[%r296+621], %rs53;
	ld.local.f64 	%fd184, [%rd104+16];
	setp.leu.f64 	%p35, %fd184, 0d0000000000000000;
	selp.u16 	%rs54, 1, 0, %p35;
	st.shared.u8 	[%r296+622], %rs54;
	ld.local.f64 	%fd185, [%rd104+24];
	setp.leu.f64 	%p36, %fd185, 0d0000000000000000;
	selp.u16 	%rs55, 1, 0, %p36;
	st.shared.u8 	[%r296+623], %rs55;
	ld.local.f64 	%fd186, [%rd104+32];
	setp.leu.f64 	%p37, %fd186, 0d0000000000000000;
	selp.u16 	%rs56, 1, 0, %p37;
	st.shared.u8 	[%r296+624], %rs56;
	ld.local.f64 	%fd187, [%rd104+40];
	setp.leu.f64 	%p38, %fd187, 0d0000000000000000;
	selp.u16 	%rs57, 1, 0, %p38;
	st.shared.u8 	[%r296+625], %rs57;
	ld.local.f64 	%fd188, [%rd104+48];
	setp.leu.f64 	%p39, %fd188, 0d0000000000000000;
	selp.u16 	%rs58, 1, 0, %p39;
	st.shared.u8 	[%r296+626], %rs58;
	ld.local.f64 	%fd189, [%rd104+56];
	setp.leu.f64 	%p40, %fd189, 0d0000000000000000;
	selp.u16 	%rs59, 1, 0, %p40;
	st.shared.u8 	[%r296+627], %rs59;
	add.s32 	%r686, %r686, 8;
$L__BB0_20:
	setp.eq.s32 	%p41, %r26, 0;
	@%p41 bra 	$L__BB0_26;
	and.b32  	%r29, %r251, 3;
	setp.lt.u32 	%p42, %r26, 4;
	@%p42 bra 	$L__BB0_23;
	mul.wide.u32 	%rd105, %r686, 8;
	add.s64 	%rd106, %rd224, %rd105;
	ld.local.f64 	%fd190, [%rd106];
	setp.leu.f64 	%p43, %fd190, 0d0000000000000000;
	selp.u16 	%rs60, 1, 0, %p43;
	add.s32 	%r297, %r6, %r686;
	st.shared.u8 	[%r297+620], %rs60;
	ld.local.f64 	%fd191, [%rd106+8];
	setp.leu.f64 	%p44, %fd191, 0d0000000000000000;
	selp.u16 	%rs61, 1, 0, %p44;
	st.shared.u8 	[%r297+621], %rs61;
	ld.local.f64 	%fd192, [%rd106+16];
	setp.leu.f64 	%p45, %fd192, 0d0000000000000000;
	selp.u16 	%rs62, 1, 0, %p45;
	st.shared.u8 	[%r297+622], %rs62;
	ld.local.f64 	%fd193, [%rd106+24];
	setp.leu.f64 	%p46, %fd193, 0d0000000000000000;
	selp.u16 	%rs63, 1, 0, %p46;
	st.shared.u8 	[%r297+623], %rs63;
	add.s32 	%r686, %r686, 4;
$L__BB0_23:
	setp.eq.s32 	%p47, %r29, 0;
	@%p47 bra 	$L__BB0_26;
	mov.b32 	%r690, 0;
$L__BB0_25:
	.pragma "nounroll";
	mul.wide.u32 	%rd107, %r686, 8;
	add.s64 	%rd108, %rd224, %rd107;
	ld.local.f64 	%fd194, [%rd108];
	setp.leu.f64 	%p48, %fd194, 0d0000000000000000;
	selp.u16 	%rs64, 1, 0, %p48;
	add.s32 	%r299, %r6, %r686;
	st.shared.u8 	[%r299+620], %rs64;
	add.s32 	%r686, %r686, 1;
	add.s32 	%r690, %r690, 1;
	setp.eq.s32 	%p49, %r690, %r29;
	@%p49 bra 	$L__BB0_26;
	bra.uni 	$L__BB0_25;
$L__BB0_26:
	setp.lt.s32 	%p50, %r251, 1;
	@%p50 bra 	$L__BB0_39;
	add.s32 	%r301, %r251, -1;
	and.b32  	%r36, %r251, 15;
	setp.lt.u32 	%p51, %r301, 15;
	mov.b32 	%r692, 0;
	@%p51 bra 	$L__BB0_30;
	and.b32  	%r692, %r251, 2147483632;
	mov.b32 	%r697, 0;
$L__BB0_29:
	.pragma "nounroll";
	mul.wide.u32 	%rd109, %r697, 8;
	add.s64 	%rd110, %rd224, %rd109;
	ld.local.f64 	%fd195, [%rd110];
	abs.f64 	%fd196, %fd195;
	shl.b32 	%r303, %r697, 3;
	add.s32 	%r304, %r6, %r303;
	st.shared.f64 	[%r304+248], %fd196;
	shl.b32 	%r305, %r697, 2;
	sub.s32 	%r306, %r304, %r305;
	st.shared.u32 	[%r306+496], %r697;
	add.s32 	%r307, %r697, 1;
	ld.local.f64 	%fd197, [%rd110+8];
	abs.f64 	%fd198, %fd197;
	st.shared.f64 	[%r304+256], %fd198;
	st.shared.u32 	[%r306+500], %r307;
	add.s32 	%r308, %r697, 2;
	ld.local.f64 	%fd199, [%rd110+16];
	abs.f64 	%fd200, %fd199;
	st.shared.f64 	[%r304+264], %fd200;
	st.shared.u32 	[%r306+504], %r308;
	add.s32 	%r309, %r697, 3;
	ld.local.f64 	%fd201, [%rd110+24];
	abs.f64 	%fd202, %fd201;
	st.shared.f64 	[%r304+272], %fd202;
	st.shared.u32 	[%r306+508], %r309;
	add.s32 	%r310, %r697, 4;
	ld.local.f64 	%fd203, [%rd110+32];
	abs.f64 	%fd204, %fd203;
	st.shared.f64 	[%r304+280], %fd204;
	st.shared.u32 	[%r306+512], %r310;
	add.s32 	%r311, %r697, 5;
	ld.local.f64 	%fd205, [%rd110+40];
	abs.f64 	%fd206, %fd205;
	st.shared.f64 	[%r304+288], %fd206;
	st.shared.u32 	[%r306+516], %r311;
	add.s32 	%r312, %r697, 6;
	ld.local.f64 	%fd207, [%rd110+48];
	abs.f64 	%fd208, %fd207;
	st.shared.f64 	[%r304+296], %fd208;
	st.shared.u32 	[%r306+520], %r312;
	add.s32 	%r313, %r697, 7;
	ld.local.f64 	%fd209, [%rd110+56];
	abs.f64 	%fd210, %fd209;
	st.shared.f64 	[%r304+304], %fd210;
	st.shared.u32 	[%r306+524], %r313;
	add.s32 	%r314, %r697, 8;
	ld.local.f64 	%fd211, [%rd110+64];
	abs.f64 	%fd212, %fd211;
	st.shared.f64 	[%r304+312], %fd212;
	st.shared.u32 	[%r306+528], %r314;
	add.s32 	%r315, %r697, 9;
	ld.local.f64 	%fd213, [%rd110+72];
	abs.f64 	%fd214, %fd213;
	st.shared.f64 	[%r304+320], %fd214;
	st.shared.u32 	[%r306+532], %r315;
	add.s32 	%r316, %r697, 10;
	ld.local.f64 	%fd215, [%rd110+80];
	abs.f64 	%fd216, %fd215;
	st.shared.f64 	[%r304+328], %fd216;
	st.shared.u32 	[%r306+536], %r316;
	add.s32 	%r317, %r697, 11;
	ld.local.f64 	%fd217, [%rd110+88];
	abs.f64 	%fd218, %fd217;
	st.shared.f64 	[%r304+336], %fd218;
	st.shared.u32 	[%r306+540], %r317;
	add.s32 	%r318, %r697, 12;
	ld.local.f64 	%fd219, [%rd110+96];
	abs.f64 	%fd220, %fd219;
	st.shared.f64 	[%r304+344], %fd220;
	st.shared.u32 	[%r306+544], %r318;
	add.s32 	%r319, %r697, 13;
	ld.local.f64 	%fd221, [%rd110+104];
	abs.f64 	%fd222, %fd221;
	st.shared.f64 	[%r304+352], %fd222;
	st.shared.u32 	[%r306+548], %r319;
	add.s32 	%r320, %r697, 14;
	ld.local.f64 	%fd223, [%rd110+112];
	abs.f64 	%fd224, %fd223;
	st.shared.f64 	[%r304+360], %fd224;
	st.shared.u32 	[%r306+552], %r320;
	add.s32 	%r321, %r697, 15;
	ld.local.f64 	%fd225, [%rd110+120];
	abs.f64 	%fd226, %fd225;
	st.shared.f64 	[%r304+368], %fd226;
	st.shared.u32 	[%r306+556], %r321;
	add.s32 	%r697, %r697, 16;
	setp.eq.s32 	%p52, %r697, %r692;
	@%p52 bra 	$L__BB0_30;
	bra.uni 	$L__BB0_29;
$L__BB0_30:
	setp.eq.s32 	%p53, %r36, 0;
	@%p53 bra 	$L__BB0_39;
	and.b32  	%r41, %r251, 7;
	setp.lt.u32 	%p54, %r36, 8;
	@%p54 bra 	$L__BB0_33;
	mul.wide.u32 	%rd111, %r692, 8;
	add.s64 	%rd112, %rd224, %rd111;
	ld.local.f64 	%fd227, [%rd112];
	abs.f64 	%fd228, %fd227;
	shl.b32 	%r322, %r692, 3;
	add.s32 	%r323, %r6, %r322;
	st.shared.f64 	[%r323+248], %fd228;
	shl.b32 	%r324, %r692, 2;
	sub.s32 	%r325, %r323, %r324;
	st.shared.u32 	[%r325+496], %r692;
	add.s32 	%r326, %r692, 1;
	ld.local.f64 	%fd229, [%rd112+8];
	abs.f64 	%fd230, %fd229;
	st.shared.f64 	[%r323+256], %fd230;
	st.shared.u32 	[%r325+500], %r326;
	add.s32 	%r327, %r692, 2;
	ld.local.f64 	%fd231, [%rd112+16];
	abs.f64 	%fd232, %fd231;
	st.shared.f64 	[%r323+264], %fd232;
	st.shared.u32 	[%r325+504], %r327;
	add.s32 	%r328, %r692, 3;
	ld.local.f64 	%fd233, [%rd112+24];
	abs.f64 	%fd234, %fd233;
	st.shared.f64 	[%r323+272], %fd234;
	st.shared.u32 	[%r325+508], %r328;
	add.s32 	%r329, %r692, 4;
	ld.local.f64 	%fd235, [%rd112+32];
	abs.f64 	%fd236, %fd235;
	st.shared.f64 	[%r323+280], %fd236;
	st.shared.u32 	[%r325+512], %r329;
	add.s32 	%r330, %r692, 5;
	ld.local.f64 	%fd237, [%rd112+40];
	abs.f64 	%fd238, %fd237;
	st.shared.f64 	[%r323+288], %fd238;
	st.shared.u32 	[%r325+516], %r330;
	add.s32 	%r331, %r692, 6;
	ld.local.f64 	%fd239, [%rd112+48];
	abs.f64 	%fd240, %fd239;
	st.shared.f64 	[%r323+296], %fd240;
	st.shared.u32 	[%r325+520], %r331;
	add.s32 	%r332, %r692, 7;
	ld.local.f64 	%fd241, [%rd112+56];
	abs.f64 	%fd242, %fd241;
	st.shared.f64 	[%r323+304], %fd242;
	st.shared.u32 	[%r325+524], %r332;
	add.s32 	%r692, %r692, 8;
$L__BB0_33:
	setp.eq.s32 	%p55, %r41, 0;
	@%p55 bra 	$L__BB0_39;
	and.b32  	%r44, %r251, 3;
	setp.lt.u32 	%p56, %r41, 4;
	@%p56 bra 	$L__BB0_36;
	mul.wide.u32 	%rd113, %r692, 8;
	add.s64 	%rd114, %rd224, %rd113;
	ld.local.f64 	%fd243, [%rd114];
	abs.f64 	%fd244, %fd243;
	shl.b32 	%r333, %r692, 3;
	add.s32 	%r334, %r6, %r333;
	st.shared.f64 	[%r334+248], %fd244;
	shl.b32 	%r335, %r692, 2;
	sub.s32 	%r336, %r334, %r335;
	st.shared.u32 	[%r336+496], %r692;
	add.s32 	%r337, %r692, 1;
	ld.local.f64 	%fd245, [%rd114+8];
	abs.f64 	%fd246, %fd245;
	st.shared.f64 	[%r334+256], %fd246;
	st.shared.u32 	[%r336+500], %r337;
	add.s32 	%r338, %r692, 2;
	ld.local.f64 	%fd247, [%rd114+16];
	abs.f64 	%fd248, %fd247;
	st.shared.f64 	[%r334+264], %fd248;
	st.shared.u32 	[%r336+504], %r338;
	add.s32 	%r339, %r692, 3;
	ld.local.f64 	%fd249, [%rd114+24];
	abs.f64 	%fd250, %fd249;
	st.shared.f64 	[%r334+272], %fd250;
	st.shared.u32 	[%r336+508], %r339;
	add.s32 	%r692, %r692, 4;
$L__BB0_36:
	setp.eq.s32 	%p57, %r44, 0;
	@%p57 bra 	$L__BB0_39;
	mov.b32 	%r696, 0;
$L__BB0_38:
	.pragma "nounroll";
	mul.wide.u32 	%rd115, %r692, 8;
	add.s64 	%rd116, %rd224, %rd115;
	ld.local.f64 	%fd251, [%rd116];
	abs.f64 	%fd252, %fd251;
	shl.b32 	%r341, %r692, 3;
	add.s32 	%r342, %r6, %r341;
	st.shared.f64 	[%r342+248], %fd252;
	shl.b32 	%r343, %r692, 2;
	sub.s32 	%r344, %r342, %r343;
	st.shared.u32 	[%r344+496], %r692;
	add.s32 	%r692, %r692, 1;
	add.s32 	%r696, %r696, 1;
	setp.ne.s32 	%p58, %r696, %r44;
	@%p58 bra 	$L__BB0_38;
$L__BB0_39:
	add.s32 	%r51, %r251, -1;
	setp.lt.s32 	%p59, %r251, 2;
	@%p59 bra 	$L__BB0_83;
	add.s32 	%r52, %r251, -2;
	cvt.u16.u32 	%rs1, %r251;
	mov.b32 	%r699, 0;
	mov.b16 	%rs282, 0;
	mov.u16 	%rs283, %rs282;
	mov.u32 	%r698, %r51;
$L__BB0_41:
	sub.s32 	%r346, %r699, %r251;
	setp.gt.s32 	%p60, %r346, -2;
	@%p60 bra 	$L__BB0_82;
	sub.s32 	%r348, %r52, %r699;
	setp.lt.u32 	%p61, %r348, 7;
	mov.b32 	%r701, 0;
	@%p61 bra 	$L__BB0_61;
	and.b32  	%r701, %r698, -8;
	mov.b32 	%r700, 0;
$L__BB0_44:
	.pragma "nounroll";
	shl.b32 	%r350, %r700, 3;
	add.s32 	%r61, %r6, %r350;
	ld.shared.f64 	%fd1, [%r61+248];
	ld.shared.f64 	%fd591, [%r61+256];
	setp.leu.f64 	%p62, %fd1, %fd591;
	shl.b32 	%r351, %r700, 2;
	sub.s32 	%r62, %r61, %r351;
	@%p62 bra 	$L__BB0_46;
	st.shared.f64 	[%r61+248], %fd591;
	st.shared.f64 	[%r61+256], %fd1;
	ld.shared.v2.u32 	{%r352, %r353}, [%r62+496];
	st.shared.v2.u32 	[%r62+496], {%r353, %r352};
	ld.shared.f64 	%fd591, [%r61+256];
$L__BB0_46:
	ld.shared.f64 	%fd592, [%r61+264];
	setp.leu.f64 	%p63, %fd591, %fd592;
	@%p63 bra 	$L__BB0_48;
	st.shared.f64 	[%r61+256], %fd592;
	st.shared.f64 	[%r61+264], %fd591;
	ld.shared.u32 	%r354, [%r62+500];
	ld.shared.u32 	%r355, [%r62+504];
	st.shared.u32 	[%r62+500], %r355;
	st.shared.u32 	[%r62+504], %r354;
	ld.shared.f64 	%fd592, [%r61+264];
$L__BB0_48:
	ld.shared.f64 	%fd593, [%r61+272];
	setp.leu.f64 	%p64, %fd592, %fd593;
	@%p64 bra 	$L__BB0_50;
	st.shared.f64 	[%r61+264], %fd593;
	st.shared.f64 	[%r61+272], %fd592;
	ld.shared.v2.u32 	{%r356, %r357}, [%r62+504];
	st.shared.v2.u32 	[%r62+504], {%r357, %r356};
	ld.shared.f64 	%fd593, [%r61+272];
$L__BB0_50:
	ld.shared.f64 	%fd594, [%r61+280];
	setp.leu.f64 	%p65, %fd593, %fd594;
	@%p65 bra 	$L__BB0_52;
	st.shared.f64 	[%r61+272], %fd594;
	st.shared.f64 	[%r61+280], %fd593;
	ld.shared.u32 	%r358, [%r62+508];
	ld.shared.u32 	%r359, [%r62+512];
	st.shared.u32 	[%r62+508], %r359;
	st.shared.u32 	[%r62+512], %r358;
	ld.shared.f64 	%fd594, [%r61+280];
$L__BB0_52:
	ld.shared.f64 	%fd595, [%r61+288];
	setp.leu.f64 	%p66, %fd594, %fd595;
	@%p66 bra 	$L__BB0_54;
	st.shared.f64 	[%r61+280], %fd595;
	st.shared.f64 	[%r61+288], %fd594;
	ld.shared.v2.u32 	{%r360, %r361}, [%r62+512];
	st.shared.v2.u32 	[%r62+512], {%r361, %r360};
	ld.shared.f64 	%fd595, [%r61+288];
$L__BB0_54:
	ld.shared.f64 	%fd596, [%r61+296];
	setp.leu.f64 	%p67, %fd595, %fd596;
	@%p67 bra 	$L__BB0_56;
	st.shared.f64 	[%r61+288], %fd596;
	st.shared.f64 	[%r61+296], %fd595;
	ld.shared.u32 	%r362, [%r62+516];
	ld.shared.u32 	%r363, [%r62+520];
	st.shared.u32 	[%r62+516], %r363;
	st.shared.u32 	[%r62+520], %r362;
	ld.shared.f64 	%fd596, [%r61+296];
$L__BB0_56:
	ld.shared.f64 	%fd597, [%r61+304];
	setp.leu.f64 	%p68, %fd596, %fd597;
	@%p68 bra 	$L__BB0_58;
	st.shared.f64 	[%r61+296], %fd597;
	st.shared.f64 	[%r61+304], %fd596;
	ld.shared.v2.u32 	{%r364, %r365}, [%r62+520];
	st.shared.v2.u32 	[%r62+520], {%r365, %r364};
	ld.shared.f64 	%fd597, [%r61+304];
$L__BB0_58:
	ld.shared.f64 	%fd23, [%r61+312];
	setp.leu.f64 	%p69, %fd597, %fd23;
	@%p69 bra 	$L__BB0_60;
	st.shared.f64 	[%r61+304], %fd23;
	st.shared.f64 	[%r61+312], %fd597;
	ld.shared.u32 	%r366, [%r62+524];
	ld.shared.u32 	%r367, [%r62+528];
	st.shared.u32 	[%r62+524], %r367;
	st.shared.u32 	[%r62+528], %r366;
$L__BB0_60:
	add.s32 	%r700, %r700, 8;
	setp.ne.s32 	%p70, %r700, %r701;
	@%p70 bra 	$L__BB0_44;
$L__BB0_61:
	and.b32  	%r368, %r698, 7;
	setp.eq.s32 	%p71, %r368, 0;
	@%p71 bra 	$L__BB0_82;
	not.b16 	%rs67, %rs283;
	add.s16 	%rs68, %rs67, %rs1;
	cvt.u32.u16 	%r369, %rs68;
	and.b32  	%r65, %r369, 7;
	add.s32 	%r370, %r65, -1;
	setp.lt.u32 	%p72, %r370, 3;
	@%p72 bra 	$L__BB0_72;
	shl.b32 	%r371, %r701, 3;
	add.s32 	%r66, %r6, %r371;
	ld.shared.f64 	%fd24, [%r66+248];
	ld.shared.f64 	%fd598, [%r66+256];
	setp.leu.f64 	%p73, %fd24, %fd598;
	shl.b32 	%r372, %r701, 2;
	sub.s32 	%r67, %r66, %r372;
	@%p73 bra 	$L__BB0_65;
	st.shared.f64 	[%r66+248], %fd598;
	st.shared.f64 	[%r66+256], %fd24;
	ld.shared.u32 	%r373, [%r67+496];
	ld.shared.u32 	%r374, [%r67+500];
	st.shared.u32 	[%r67+496], %r374;
	st.shared.u32 	[%r67+500], %r373;
	ld.shared.f64 	%fd598, [%r66+256];
$L__BB0_65:
	ld.shared.f64 	%fd599, [%r66+264];
	setp.leu.f64 	%p74, %fd598, %fd599;
	@%p74 bra 	$L__BB0_67;
	st.shared.f64 	[%r66+256], %fd599;
	st.shared.f64 	[%r66+264], %fd598;
	ld.shared.u32 	%r375, [%r67+500];
	ld.shared.u32 	%r376, [%r67+504];
	st.shared.u32 	[%r67+500], %r376;
	st.shared.u32 	[%r67+504], %r375;
	ld.shared.f64 	%fd599, [%r66+264];
$L__BB0_67:
	ld.shared.f64 	%fd600, [%r66+272];
	setp.leu.f64 	%p75, %fd599, %fd600;
	@%p75 bra 	$L__BB0_69;
	st.shared.f64 	[%r66+264], %fd600;
	st.shared.f64 	[%r66+272], %fd599;
	ld.shared.u32 	%r377, [%r67+504];
	ld.shared.u32 	%r378, [%r67+508];
	st.shared.u32 	[%r67+504], %r378;
	st.shared.u32 	[%r67+508], %r377;
	ld.shared.f64 	%fd600, [%r66+272];
$L__BB0_69:
	ld.shared.f64 	%fd34, [%r66+280];
	setp.leu.f64 	%p76, %fd600, %fd34;
	@%p76 bra 	$L__BB0_71;
	st.shared.f64 	[%r66+272], %fd34;
	st.shared.f64 	[%r66+280], %fd600;
	ld.shared.u32 	%r379, [%r67+508];
	ld.shared.u32 	%r380, [%r67+512];
	st.shared.u32 	[%r67+508], %r380;
	st.shared.u32 	[%r67+512], %r379;
$L__BB0_71:
	add.s32 	%r701, %r701, 4;
$L__BB0_72:
	and.b32  	%r381, %r65, 3;
	setp.eq.s32 	%p77, %r381, 0;
	@%p77 bra 	$L__BB0_82;
	xor.b16  	%rs69, %rs282, 3;
	add.s16 	%rs5, %rs69, %rs1;
	and.b16  	%rs70, %rs5, 3;
	setp.eq.s16 	%p78, %rs70, 1;
	@%p78 bra 	$L__BB0_79;
	shl.b32 	%r382, %r701, 3;
	add.s32 	%r70, %r6, %r382;
	ld.shared.f64 	%fd35, [%r70+248];
	ld.shared.f64 	%fd601, [%r70+256];
	setp.leu.f64 	%p79, %fd35, %fd601;
	shl.b32 	%r383, %r701, 2;
	sub.s32 	%r71, %r70, %r383;
	@%p79 bra 	$L__BB0_76;
	st.shared.f64 	[%r70+248], %fd601;
	st.shared.f64 	[%r70+256], %fd35;
	ld.shared.u32 	%r384, [%r71+496];
	ld.shared.u32 	%r385, [%r71+500];
	st.shared.u32 	[%r71+496], %r385;
	st.shared.u32 	[%r71+500], %r384;
	ld.shared.f64 	%fd601, [%r70+256];
$L__BB0_76:
	ld.shared.f64 	%fd39, [%r70+264];
	setp.leu.f64 	%p80, %fd601, %fd39;
	@%p80 bra 	$L__BB0_78;
	st.shared.f64 	[%r70+256], %fd39;
	st.shared.f64 	[%r70+264], %fd601;
	ld.shared.u32 	%r386, [%r71+500];
	ld.shared.u32 	%r387, [%r71+504];
	st.shared.u32 	[%r71+500], %r387;
	st.shared.u32 	[%r71+504], %r386;
$L__BB0_78:
	add.s32 	%r701, %r701, 2;
$L__BB0_79:
	and.b16  	%rs71, %rs5, 1;
	setp.eq.b16 	%p81, %rs71, 1;
	not.pred 	%p82, %p81;
	@%p82 bra 	$L__BB0_82;
	shl.b32 	%r388, %r701, 3;
	add.s32 	%r74, %r6, %r388;
	ld.shared.f64 	%fd40, [%r74+248];
	ld.shared.f64 	%fd41, [%r74+256];
	setp.leu.f64 	%p83, %fd40, %fd41;
	@%p83 bra 	$L__BB0_82;
	st.shared.f64 	[%r74+248], %fd41;
	st.shared.f64 	[%r74+256], %fd40;
	shl.b32 	%r389, %r701, 2;
	sub.s32 	%r390, %r74, %r389;
	ld.shared.u32 	%r391, [%r390+496];
	ld.shared.u32 	%r392, [%r390+500];
	st.shared.u32 	[%r390+496], %r392;
	st.shared.u32 	[%r390+500], %r391;
$L__BB0_82:
	add.s32 	%r699, %r699, 1;
	add.s32 	%r698, %r698, -1;
	setp.eq.s32 	%p84, %r699, %r51;
	add.s16 	%rs283, %rs283, 1;
	add.s16 	%rs282, %rs282, 1;
	@%p84 bra 	$L__BB0_83;
	bra.uni 	$L__BB0_41;
$L__BB0_83:
	setp.lt.s32 	%p85, %r251, 1;
	@%p85 bra 	$L__BB0_95;
	and.b32  	%r58, %r251, 7;
	setp.lt.u32 	%p86, %r51, 7;
	mov.b32 	%r705, 0;
	@%p86 bra 	$L__BB0_87;
	and.b32  	%r705, %r251, 2147483640;
	mov.b32 	%r704, 0;
$L__BB0_86:
	.pragma "nounroll";
	add.s32 	%r395, %r6, %r704;
	ld.shared.u32 	%r396, [%r395+620];
	bfe.u32 	%r397, %r396, 0, 8;
	st.shared.u8 	[%r395+651], %r397;
	ld.shared.u32 	%r398, [%r395+624];
	bfe.u32 	%r399, %r398, 24, 8;
	prmt.b32 	%r400, %r396, %r398, 0x4321U;
	st.shared.u32 	[%r395+652], %r400;
	bfe.u32 	%r401, %r398, 16, 8;
	cvt.u16.u32 	%rs72, %r401;
	bfe.u32 	%r402, %r398, 8, 8;
	cvt.u16.u32 	%rs73, %r402;
	st.shared.v2.u8 	[%r395+656], {%rs73, %rs72};
	st.shared.u8 	[%r395+658], %r399;
	add.s32 	%r704, %r704, 8;
	setp.ne.s32 	%p87, %r704, %r705;
	@%p87 bra 	$L__BB0_86;
$L__BB0_87:
	setp.eq.s32 	%p88, %r58, 0;
	@%p88 bra 	$L__BB0_95;
	and.b32  	%r80, %r251, 3;
	setp.lt.u32 	%p89, %r58, 4;
	@%p89 bra 	$L__BB0_90;
	add.s32 	%r403, %r6, %r705;
	ld.shared.u8 	%rs74, [%r403+620];
	st.shared.u8 	[%r403+651], %rs74;
	ld.shared.u8 	%rs75, [%r403+621];
	st.shared.u8 	[%r403+652], %rs75;
	ld.shared.u8 	%rs76, [%r403+622];
	st.shared.u8 	[%r403+653], %rs76;
	ld.shared.u8 	%rs77, [%r403+623];
	st.shared.u8 	[%r403+654], %rs77;
	add.s32 	%r705, %r705, 4;
$L__BB0_90:
	setp.eq.s32 	%p90, %r80, 0;
	@%p90 bra 	$L__BB0_95;
	setp.eq.s32 	%p91, %r80, 1;
	@%p91 bra 	$L__BB0_93;
	add.s32 	%r404, %r6, %r705;
	ld.shared.u8 	%rs78, [%r404+620];
	st.shared.u8 	[%r404+651], %rs78;
	ld.shared.u8 	%rs79, [%r404+621];
	st.shared.u8 	[%r404+652], %rs79;
	add.s32 	%r705, %r705, 2;
$L__BB0_93:
	and.b32  	%r405, %r251, 1;
	setp.eq.b32 	%p92, %r405, 1;
	not.pred 	%p93, %p92;
	@%p93 bra 	$L__BB0_95;
	add.s32 	%r406, %r6, %r705;
	ld.shared.u8 	%rs80, [%r406+620];
	st.shared.u8 	[%r406+651], %rs80;
$L__BB0_95:
	mov.b32 	%r407, 0;
	st.shared.u32 	[%r6+1872], %r407;
	mov.b64 	%rd117, 4607182418800017408;
	st.shared.u64 	[%r6+1880], %rd117;
	sub.s32 	%r85, %r251, %r252;
	min.s32 	%r408, %r85, %r251;
	setp.lt.s32 	%p94, %r408, 1;
	@%p94 bra 	$L__BB0_110;
	and.b32  	%r86, %r251, 7;
	add.s32 	%r87, %r86, -1;
	and.b32  	%r88, %r251, 3;
	and.b32  	%r89, %r251, 2147483640;
	and.b32  	%r90, %r251, 1;
	mov.b32 	%r708, 0;
	mov.u64 	%rd138, d_H;
$L__BB0_97:
	setp.lt.u32 	%p95, %r251, 8;
	mul.lo.s32 	%r92, %r708, %r251;
	mov.b16 	%rs287, 0;
	mov.b32 	%r711, 0;
	@%p95 bra 	$L__BB0_100;
	mov.b16 	%rs287, 0;
	mov.b32 	%r709, 0;
$L__BB0_99:
	.pragma "nounroll";
	add.s32 	%r412, %r6, %r709;
	ld.shared.u8 	%rs84, [%r412+651];
	add.s32 	%r413, %r709, %r92;
	mul.wide.u32 	%rd118, %r413, 4;
	add.s64 	%rd120, %rd138, %rd118;
	ld.const.u8 	%rs85, [%rd120];
	mul.lo.s16 	%rs86, %rs84, %rs85;
	xor.b16  	%rs87, %rs86, %rs287;
	ld.shared.u32 	%r414, [%r412+652];
	bfe.u32 	%r415, %r414, 0, 8;
	cvt.u16.u32 	%rs88, %r415;
	bfe.u32 	%r416, %r414, 8, 8;
	cvt.u16.u32 	%rs89, %r416;
	bfe.u32 	%r417, %r414, 16, 8;
	cvt.u16.u32 	%rs90, %r417;
	bfe.u32 	%r418, %r414, 24, 8;
	cvt.u16.u32 	%rs91, %r418;
	ld.const.u8 	%rs92, [%rd120+4];
	mul.lo.s16 	%rs93, %rs88, %rs92;
	xor.b16  	%rs94, %rs93, %rs87;
	ld.const.u8 	%rs95, [%rd120+8];
	mul.lo.s16 	%rs96, %rs89, %rs95;
	xor.b16  	%rs97, %rs96, %rs94;
	ld.const.u8 	%rs98, [%rd120+12];
	mul.lo.s16 	%rs99, %rs90, %rs98;
	xor.b16  	%rs100, %rs99, %rs97;
	ld.const.u8 	%rs101, [%rd120+16];
	mul.lo.s16 	%rs102, %rs91, %rs101;
	xor.b16  	%rs103, %rs102, %rs100;
	.pragma "used_bytes_mask 7";
	ld.shared.u32 	%r419, [%r412+656];
	bfe.u32 	%r420, %r419, 0, 8;
	cvt.u16.u32 	%rs104, %r420;
	bfe.u32 	%r421, %r419, 8, 8;
	cvt.u16.u32 	%rs105, %r421;
	bfe.u32 	%r422, %r419, 16, 8;
	cvt.u16.u32 	%rs106, %r422;
	ld.const.u8 	%rs107, [%rd120+20];
	mul.lo.s16 	%rs108, %rs104, %rs107;
	xor.b16  	%rs109, %rs108, %rs103;
	ld.const.u8 	%rs110, [%rd120+24];
	mul.lo.s16 	%rs111, %rs105, %rs110;
	xor.b16  	%rs294, %rs111, %rs109;
	ld.const.u8 	%rs112, [%rd120+28];
	mul.lo.s16 	%rs295, %rs106, %rs112;
	xor.b16  	%rs287, %rs295, %rs294;
	add.s32 	%r709, %r709, 8;
	setp.ne.s32 	%p96, %r709, %r89;
	mov.u32 	%r711, %r89;
	@%p96 bra 	$L__BB0_99;
$L__BB0_100:
	setp.eq.s32 	%p97, %r86, 0;
	@%p97 bra 	$L__BB0_108;
	setp.lt.u32 	%p98, %r87, 3;
	@%p98 bra 	$L__BB0_103;
	add.s32 	%r423, %r6, %r711;
	ld.shared.u8 	%rs114, [%r423+651];
	add.s32 	%r424, %r711, %r92;
	mul.wide.u32 	%rd121, %r424, 4;
	add.s64 	%rd123, %rd138, %rd121;
	ld.const.u8 	%rs115, [%rd123];
	mul.lo.s16 	%rs116, %rs114, %rs115;
	ld.shared.u8 	%rs117, [%r423+652];
	cvt.u64.u32 	%rd124, %r92;
	cvt.u64.u32 	%rd125, %r711;
	add.s64 	%rd126, %rd125, %rd124;
	shl.b64 	%rd127, %rd126, 2;
	add.s64 	%rd128, %rd138, %rd127;
	ld.const.u8 	%rs118, [%rd128+4];
	mul.lo.s16 	%rs119, %rs117, %rs118;
	xor.b16  	%rs120, %rs116, %rs119;
	ld.shared.u8 	%rs121, [%r423+653];
	ld.const.u8 	%rs122, [%rd128+8];
	mul.lo.s16 	%rs123, %rs121, %rs122;
	xor.b16  	%rs124, %rs120, %rs123;
	xor.b16  	%rs294, %rs124, %rs287;
	ld.shared.u8 	%rs125, [%r423+654];
	ld.const.u8 	%rs126, [%rd128+12];
	mul.lo.s16 	%rs295, %rs125, %rs126;
	xor.b16  	%rs287, %rs295, %rs294;
	add.s32 	%r711, %r711, 4;
$L__BB0_103:
	setp.eq.s32 	%p99, %r88, 0;
	@%p99 bra 	$L__BB0_108;
	setp.eq.s32 	%p100, %r88, 1;
	@%p100 bra 	$L__BB0_106;
	add.s32 	%r425, %r6, %r711;
	ld.shared.u8 	%rs128, [%r425+651];
	add.s32 	%r426, %r711, %r92;
	mul.wide.u32 	%rd129, %r426, 4;
	add.s64 	%rd131, %rd138, %rd129;
	ld.const.u8 	%rs129, [%rd131];
	mul.lo.s16 	%rs130, %rs128, %rs129;
	xor.b16  	%rs294, %rs130, %rs287;
	ld.shared.u8 	%rs131, [%r425+652];
	cvt.u64.u32 	%rd132, %r92;
	cvt.u64.u32 	%rd133, %r711;
	add.s64 	%rd134, %rd133, %rd132;
	shl.b64 	%rd135, %rd134, 2;
	add.s64 	%rd136, %rd138, %rd135;
	ld.const.u8 	%rs132, [%rd136+4];
	mul.lo.s16 	%rs295, %rs131, %rs132;
	xor.b16  	%rs287, %rs295, %rs294;
	add.s32 	%r711, %r711, 2;
$L__BB0_106:
	setp.eq.s32 	%p101, %r90, 0;
	@%p101 bra 	$L__BB0_108;
	add.s32 	%r427, %r6, %r711;
	ld.shared.u8 	%rs133, [%r427+651];
	add.s32 	%r428, %r711, %r92;
	mul.wide.u32 	%rd137, %r428, 4;
	add.s64 	%rd139, %rd138, %rd137;
	ld.const.u8 	%rs134, [%rd139];
	mul.lo.s16 	%rs295, %rs133, %rs134;
	mov.u16 	%rs294, %rs287;
$L__BB0_108:
	and.b16  	%rs135, %rs294, 255;
	and.b16  	%rs136, %rs295, 255;
	setp.ne.s16 	%p102, %rs136, %rs135;
	mov.b32 	%r737, 0;
	@%p102 bra 	$L__BB0_123;
	add.s32 	%r708, %r708, 1;
	setp.eq.s32 	%p103, %r708, %r85;
	@%p103 bra 	$L__BB0_110;
	bra.uni 	$L__BB0_97;
$L__BB0_110:
	setp.lt.s32 	%p104, %r251, 1;
	@%p104 bra 	$L__BB0_122;
	and.b32  	%r101, %r251, 7;
	setp.lt.u32 	%p105, %r51, 7;
	mov.b32 	%r715, 0;
	@%p105 bra 	$L__BB0_114;
	and.b32  	%r715, %r251, 2147483640;
	mov.b32 	%r713, 0;
$L__BB0_113:
	.pragma "nounroll";
	add.s32 	%r432, %r6, %r713;
	ld.shared.u8 	%rs137, [%r432+651];
	cvt.rn.f64.u16 	%fd253, %rs137;
	mad.lo.s32 	%r433, %r713, 7, %r432;
	st.shared.f64 	[%r433+720], %fd253;
	ld.shared.u32 	%r434, [%r432+652];
	bfe.u32 	%r435, %r434, 0, 8;
	cvt.u16.u32 	%rs138, %r435;
	and.b16  	%rs139, %rs138, 255;
	bfe.u32 	%r436, %r434, 8, 8;
	cvt.u16.u32 	%rs140, %r436;
	and.b16  	%rs141, %rs140, 255;
	bfe.u32 	%r437, %r434, 16, 8;
	cvt.u16.u32 	%rs142, %r437;
	and.b16  	%rs143, %rs142, 255;
	bfe.u32 	%r438, %r434, 24, 8;
	cvt.u16.u32 	%rs144, %r438;
	and.b16  	%rs145, %rs144, 255;
	cvt.rn.f64.u16 	%fd254, %rs139;
	st.shared.f64 	[%r433+728], %fd254;
	cvt.rn.f64.u16 	%fd255, %rs141;
	st.shared.f64 	[%r433+736], %fd255;
	cvt.rn.f64.u16 	%fd256, %rs143;
	st.shared.f64 	[%r433+744], %fd256;
	cvt.rn.f64.u16 	%fd257, %rs145;
	st.shared.f64 	[%r433+752], %fd257;
	.pragma "used_bytes_mask 7";
	ld.shared.u32 	%r439, [%r432+656];
	bfe.u32 	%r440, %r439, 0, 8;
	cvt.u16.u32 	%rs146, %r440;
	and.b16  	%rs147, %rs146, 255;
	bfe.u32 	%r441, %r439, 8, 8;
	cvt.u16.u32 	%rs148, %r441;
	and.b16  	%rs149, %rs148, 255;
	bfe.u32 	%r442, %r439, 16, 8;
	cvt.u16.u32 	%rs150, %r442;
	and.b16  	%rs151, %rs150, 255;
	cvt.rn.f64.u16 	%fd258, %rs147;
	st.shared.f64 	[%r433+760], %fd258;
	cvt.rn.f64.u16 	%fd259, %rs149;
	st.shared.f64 	[%r433+768], %fd259;
	cvt.rn.f64.u16 	%fd260, %rs151;
	st.shared.f64 	[%r433+776], %fd260;
	add.s32 	%r713, %r713, 8;
	setp.ne.s32 	%p106, %r713, %r715;
	@%p106 bra 	$L__BB0_113;
$L__BB0_114:
	setp.eq.s32 	%p107, %r101, 0;
	@%p107 bra 	$L__BB0_122;
	and.b32  	%r106, %r251, 3;
	setp.lt.u32 	%p108, %r101, 4;
	@%p108 bra 	$L__BB0_117;
	add.s32 	%r443, %r6, %r715;
	ld.shared.u8 	%rs152, [%r443+651];
	cvt.rn.f64.u16 	%fd261, %rs152;
	mad.lo.s32 	%r444, %r715, 7, %r443;
	st.shared.f64 	[%r444+720], %fd261;
	ld.shared.u8 	%rs153, [%r443+652];
	cvt.rn.f64.u16 	%fd262, %rs153;
	st.shared.f64 	[%r444+728], %fd262;
	ld.shared.u8 	%rs154, [%r443+653];
	cvt.rn.f64.u16 	%fd263, %rs154;
	st.shared.f64 	[%r444+736], %fd263;
	ld.shared.u8 	%rs155, [%r443+654];
	cvt.rn.f64.u16 	%fd264, %rs155;
	st.shared.f64 	[%r444+744], %fd264;
	add.s32 	%r715, %r715, 4;
$L__BB0_117:
	setp.eq.s32 	%p109, %r106, 0;
	@%p109 bra 	$L__BB0_122;
	setp.eq.s32 	%p110, %r106, 1;
	@%p110 bra 	$L__BB0_120;
	add.s32 	%r445, %r6, %r715;
	ld.shared.u8 	%rs156, [%r445+651];
	cvt.rn.f64.u16 	%fd265, %rs156;
	mad.lo.s32 	%r446, %r715, 7, %r445;
	st.shared.f64 	[%r446+720], %fd265;
	ld.shared.u8 	%rs157, [%r445+652];
	cvt.rn.f64.u16 	%fd266, %rs157;
	st.shared.f64 	[%r446+728], %fd266;
	add.s32 	%r715, %r715, 2;
$L__BB0_120:
	and.b32  	%r447, %r251, 1;
	setp.eq.b32 	%p111, %r447, 1;
	not.pred 	%p112, %p111;
	@%p112 bra 	$L__BB0_122;
	add.s32 	%r448, %r6, %r715;
	ld.shared.u8 	%rs158, [%r448+651];
	cvt.rn.f64.u16 	%fd267, %rs158;
	mad.lo.s32 	%r449, %r715, 7, %r448;
	st.shared.f64 	[%r449+720], %fd267;
$L__BB0_122:
	mov.b32 	%r737, 1;
	st.shared.u32 	[%r6+1872], %r737;
$L__BB0_123:
	setp.lt.s32 	%p113, %r251, 1;
	@%p113 bra 	$L__BB0_181;
	min.u32 	%r112, %r251, 4;
	and.b32  	%r113, %r251, 15;
	and.b32  	%r114, %r251, 7;
	add.s32 	%r115, %r114, -1;
	and.b32  	%r116, %r251, 3;
	add.s32 	%r117, %r116, -1;
	and.b32  	%r118, %r251, 2147483640;
	and.b32  	%r119, %r251, 1;
	mov.b32 	%r718, 1;
	mov.u64 	%rd160, d_H;
$L__BB0_125:
	ld.shared.u32 	%r737, [%r6+1872];
	setp.gt.s32 	%p114, %r737, 3;
	@%p114 bra 	$L__BB0_181;
	setp.lt.u32 	%p115, %r51, 15;
	mov.b32 	%r721, 0;
	@%p115 bra 	$L__BB0_129;
	mov.b32 	%r719, 0;
$L__BB0_128:
	.pragma "nounroll";
	add.s32 	%r454, %r6, %r719;
	mov.b16 	%rs159, 0;
	st.shared.v2.u8 	[%r454+682], {%rs159, %rs159};
	mov.b32 	%r455, 0;
	st.shared.u32 	[%r454+684], %r455;
	st.shared.v2.b32 	[%r454+688], {%r455, %r455};
	st.shared.v2.u8 	[%r454+696], {%rs159, %rs159};
	add.s32 	%r719, %r719, 16;
	and.b32  	%r721, %r251, 2147483632;
	setp.ne.s32 	%p116, %r719, %r721;
	@%p116 bra 	$L__BB0_128;
$L__BB0_129:
	setp.eq.s32 	%p117, %r113, 0;
	@%p117 bra 	$L__BB0_139;
	add.s32 	%r456, %r113, -1;
	setp.lt.u32 	%p118, %r456, 7;
	@%p118 bra 	$L__BB0_132;
	add.s32 	%r457, %r6, %r721;
	mov.b16 	%rs160, 0;
	st.shared.u8 	[%r457+682], %rs160;
	st.shared.u8 	[%r457+683], %rs160;
	st.shared.u8 	[%r457+684], %rs160;
	st.shared.u8 	[%r457+685], %rs160;
	st.shared.u8 	[%r457+686], %rs160;
	st.shared.u8 	[%r457+687], %rs160;
	st.shared.u8 	[%r457+688], %rs160;
	st.shared.u8 	[%r457+689], %rs160;
	add.s32 	%r721, %r721, 8;
$L__BB0_132:
	setp.eq.s32 	%p119, %r114, 0;
	@%p119 bra 	$L__BB0_139;
	setp.lt.u32 	%p120, %r115, 3;
	@%p120 bra 	$L__BB0_135;
	add.s32 	%r458, %r6, %r721;
	mov.b16 	%rs161, 0;
	st.shared.u8 	[%r458+682], %rs161;
	st.shared.u8 	[%r458+683], %rs161;
	st.shared.u8 	[%r458+684], %rs161;
	st.shared.u8 	[%r458+685], %rs161;
	add.s32 	%r721, %r721, 4;
$L__BB0_135:
	setp.eq.s32 	%p121, %r116, 0;
	@%p121 bra 	$L__BB0_139;
	setp.eq.s32 	%p122, %r116, 1;
	add.s32 	%r130, %r6, %r721;
	mov.b16 	%rs162, 0;
	st.shared.u8 	[%r130+682], %rs162;
	@%p122 bra 	$L__BB0_139;
	setp.eq.s32 	%p123, %r116, 2;
	mov.b16 	%rs163, 0;
	st.shared.u8 	[%r130+683], %rs163;
	@%p123 bra 	$L__BB0_139;
	mov.b16 	%rs164, 0;
	st.shared.u8 	[%r130+684], %rs164;
$L__BB0_139:
	mov.b32 	%r723, 0;
$L__BB0_140:
	add.s32 	%r460, %r6, %r723;
	mov.b16 	%rs165, 1;
	st.shared.u8 	[%r460+682], %rs165;
	add.s32 	%r723, %r723, 1;
	setp.ne.s32 	%p124, %r723, %r718;
	@%p124 bra 	$L__BB0_140;
	setp.lt.u32 	%p125, %r51, 7;
	mov.b32 	%r726, 0;
	@%p125 bra 	$L__BB0_144;
	mov.b32 	%r724, 0;
$L__BB0_143:
	.pragma "nounroll";
	shl.b32 	%r463, %r724, 2;
	add.s32 	%r464, %r6, %r463;
	ld.shared.u32 	%r465, [%r464+496];
	add.s32 	%r466, %r6, %r465;
	ld.shared.u8 	%rs166, [%r466+620];
	mad.lo.s32 	%r467, %r724, -3, %r464;
	ld.shared.u8 	%rs167, [%r467+682];
	xor.b16  	%rs168, %rs167, %rs166;
	st.shared.u8 	[%r466+651], %rs168;
	ld.shared.u32 	%r468, [%r464+500];
	add.s32 	%r469, %r6, %r468;
	ld.shared.u8 	%rs169, [%r469+620];
	ld.shared.u8 	%rs170, [%r467+683];
	xor.b16  	%rs171, %rs170, %rs169;
	st.shared.u8 	[%r469+651], %rs171;
	ld.shared.u32 	%r470, [%r464+504];
	add.s32 	%r471, %r6, %r470;
	ld.shared.u8 	%rs172, [%r471+620];
	ld.shared.u8 	%rs173, [%r467+684];
	xor.b16  	%rs174, %rs173, %rs172;
	st.shared.u8 	[%r471+651], %rs174;
	ld.shared.u32 	%r472, [%r464+508];
	add.s32 	%r473, %r6, %r472;
	ld.shared.u8 	%rs175, [%r473+620];
	ld.shared.u8 	%rs176, [%r467+685];
	xor.b16  	%rs177, %rs176, %rs175;
	st.shared.u8 	[%r473+651], %rs177;
	ld.shared.u32 	%r474, [%r464+512];
	add.s32 	%r475, %r6, %r474;
	ld.shared.u8 	%rs178, [%r475+620];
	ld.shared.u8 	%rs179, [%r467+686];
	xor.b16  	%rs180, %rs179, %rs178;
	st.shared.u8 	[%r475+651], %rs180;
	ld.shared.u32 	%r476, [%r464+516];
	add.s32 	%r477, %r6, %r476;
	ld.shared.u8 	%rs181, [%r477+620];
	ld.shared.u8 	%rs182, [%r467+687];
	xor.b16  	%rs183, %rs182, %rs181;
	st.shared.u8 	[%r477+651], %rs183;
	ld.shared.u32 	%r478, [%r464+520];
	add.s32 	%r479, %r6, %r478;
	ld.shared.u8 	%rs184, [%r479+620];
	ld.shared.u8 	%rs185, [%r467+688];
	xor.b16  	%rs186, %rs185, %rs184;
	st.shared.u8 	[%r479+651], %rs186;
	ld.shared.u32 	%r480, [%r464+524];
	add.s32 	%r481, %r6, %r480;
	ld.shared.u8 	%rs187, [%r481+620];
	ld.shared.u8 	%rs188, [%r467+689];
	xor.b16  	%rs189, %rs188, %rs187;
	st.shared.u8 	[%r481+651], %rs189;
	add.s32 	%r724, %r724, 8;
	setp.ne.s32 	%p126, %r724, %r118;
	mov.u32 	%r726, %r118;
	@%p126 bra 	$L__BB0_143;
$L__BB0_144:
	setp.eq.s32 	%p127, %r114, 0;
	@%p127 bra 	$L__BB0_152;
	setp.lt.u32 	%p128, %r115, 3;
	@%p128 bra 	$L__BB0_147;
	shl.b32 	%r482, %r726, 2;
	add.s32 	%r483, %r6, %r482;
	ld.shared.u32 	%r484, [%r483+496];
	add.s32 	%r485, %r6, %r484;
	ld.shared.u8 	%rs190, [%r485+620];
	mad.lo.s32 	%r486, %r726, -3, %r483;
	ld.shared.u8 	%rs191, [%r486+682];
	xor.b16  	%rs192, %rs191, %rs190;
	st.shared.u8 	[%r485+651], %rs192;
	ld.shared.u32 	%r487, [%r483+500];
	add.s32 	%r488, %r6, %r487;
	ld.shared.u8 	%rs193, [%r488+620];
	ld.shared.u8 	%rs194, [%r486+683];
	xor.b16  	%rs195, %rs194, %rs193;
	st.shared.u8 	[%r488+651], %rs195;
	ld.shared.u32 	%r489, [%r483+504];
	add.s32 	%r490, %r6, %r489;
	ld.shared.u8 	%rs196, [%r490+620];
	ld.shared.u8 	%rs197, [%r486+684];
	xor.b16  	%rs198, %rs197, %rs196;
	st.shared.u8 	[%r490+651], %rs198;
	ld.shared.u32 	%r491, [%r483+508];
	add.s32 	%r492, %r6, %r491;
	ld.shared.u8 	%rs199, [%r492+620];
	ld.shared.u8 	%rs200, [%r486+685];
	xor.b16  	%rs201, %rs200, %rs199;
	st.shared.u8 	[%r492+651], %rs201;
	add.s32 	%r726, %r726, 4;
$L__BB0_147:
	setp.eq.s32 	%p129, %r116, 0;
	@%p129 bra 	$L__BB0_152;
	setp.eq.s32 	%p130, %r117, 0;
	@%p130 bra 	$L__BB0_150;
	shl.b32 	%r493, %r726, 2;
	add.s32 	%r494, %r6, %r493;
	ld.shared.u32 	%r495, [%r494+496];
	add.s32 	%r496, %r6, %r495;
	ld.shared.u8 	%rs202, [%r496+620];
	mad.lo.s32 	%r497, %r726, -3, %r494;
	ld.shared.u8 	%rs203, [%r497+682];
	xor.b16  	%rs204, %rs203, %rs202;
	st.shared.u8 	[%r496+651], %rs204;
	ld.shared.u32 	%r498, [%r494+500];
	add.s32 	%r499, %r6, %r498;
	ld.shared.u8 	%rs205, [%r499+620];
	ld.shared.u8 	%rs206, [%r497+683];
	xor.b16  	%rs207, %rs206, %rs205;
	st.shared.u8 	[%r499+651], %rs207;
	add.s32 	%r726, %r726, 2;
$L__BB0_150:
	setp.eq.s32 	%p131, %r119, 0;
	@%p131 bra 	$L__BB0_152;
	shl.b32 	%r500, %r726, 2;
	add.s32 	%r501, %r6, %r500;
	ld.shared.u32 	%r502, [%r501+496];
	add.s32 	%r503, %r6, %r502;
	ld.shared.u8 	%rs208, [%r503+620];
	mad.lo.s32 	%r504, %r726, -3, %r501;
	ld.shared.u8 	%rs209, [%r504+682];
	xor.b16  	%rs210, %rs209, %rs208;
	st.shared.u8 	[%r503+651], %rs210;
$L__BB0_152:
	setp.lt.s32 	%p132, %r85, 1;
	ld.shared.f64 	%fd268, [%r6+1880];
	add.f64 	%fd269, %fd268, 0d3FF0000000000000;
	st.shared.f64 	[%r6+1880], %fd269;
	@%p132 bra 	$L__BB0_167;
	mov.b32 	%r728, 0;
$L__BB0_154:
	mul.lo.s32 	%r143, %r728, %r251;
	mov.b16 	%rs299, 0;
	mov.b32 	%r731, 0;
	@%p125 bra 	$L__BB0_157;
	mov.b16 	%rs299, 0;
	mov.b32 	%r729, 0;
$L__BB0_156:
	.pragma "nounroll";
	add.s32 	%r508, %r6, %r729;
	ld.shared.u8 	%rs214, [%r508+651];
	add.s32 	%r509, %r729, %r143;
	mul.wide.u32 	%rd140, %r509, 4;
	add.s64 	%rd142, %rd160, %rd140;
	ld.const.u8 	%rs215, [%rd142];
	mul.lo.s16 	%rs216, %rs214, %rs215;
	xor.b16  	%rs217, %rs216, %rs299;
	ld.shared.u32 	%r510, [%r508+652];
	bfe.u32 	%r511, %r510, 0, 8;
	cvt.u16.u32 	%rs218, %r511;
	bfe.u32 	%r512, %r510, 8, 8;
	cvt.u16.u32 	%rs219, %r512;
	bfe.u32 	%r513, %r510, 16, 8;
	cvt.u16.u32 	%rs220, %r513;
	bfe.u32 	%r514, %r510, 24, 8;
	cvt.u16.u32 	%rs221, %r514;
	ld.const.u8 	%rs222, [%rd142+4];
	mul.lo.s16 	%rs223, %rs218, %rs222;
	xor.b16  	%rs224, %rs223, %rs217;
	ld.const.u8 	%rs225, [%rd142+8];
	mul.lo.s16 	%rs226, %rs219, %rs225;
	xor.b16  	%rs227, %rs226, %rs224;
	ld.const.u8 	%rs228, [%rd142+12];
	mul.lo.s16 	%rs229, %rs220, %rs228;
	xor.b16  	%rs230, %rs229, %rs227;
	ld.const.u8 	%rs231, [%rd142+16];
	mul.lo.s16 	%rs232, %rs221, %rs231;
	xor.b16  	%rs233, %rs232, %rs230;
	.pragma "used_bytes_mask 7";
	ld.shared.u32 	%r515, [%r508+656];
	bfe.u32 	%r516, %r515, 0, 8;
	cvt.u16.u32 	%rs234, %r516;
	bfe.u32 	%r517, %r515, 8, 8;
	cvt.u16.u32 	%rs235, %r517;
	bfe.u32 	%r518, %r515, 16, 8;
	cvt.u16.u32 	%rs236, %r518;
	ld.const.u8 	%rs237, [%rd142+20];
	mul.lo.s16 	%rs238, %rs234, %rs237;
	xor.b16  	%rs239, %rs238, %rs233;
	ld.const.u8 	%rs240, [%rd142+24];
	mul.lo.s16 	%rs241, %rs235, %rs240;
	xor.b16  	%rs306, %rs241, %rs239;
	ld.const.u8 	%rs242, [%rd142+28];
	mul.lo.s16 	%rs307, %rs236, %rs242;
	xor.b16  	%rs299, %rs307, %rs306;
	add.s32 	%r729, %r729, 8;
	setp.ne.s32 	%p134, %r729, %r118;
	mov.u32 	%r731, %r118;
	@%p134 bra 	$L__BB0_156;
$L__BB0_157:
	@%p127 bra 	$L__BB0_165;
	setp.lt.u32 	%p136, %r115, 3;
	@%p136 bra 	$L__BB0_160;
	add.s32 	%r519, %r6, %r731;
	ld.shared.u8 	%rs244, [%r519+651];
	add.s32 	%r520, %r731, %r143;
	mul.wide.u32 	%rd143, %r520, 4;
	add.s64 	%rd145, %rd160, %rd143;
	ld.const.u8 	%rs245, [%rd145];
	mul.lo.s16 	%rs246, %rs244, %rs245;
	ld.shared.u8 	%rs247, [%r519+652];
	cvt.u64.u32 	%rd146, %r143;
	cvt.u64.u32 	%rd147, %r731;
	add.s64 	%rd148, %rd147, %rd146;
	shl.b64 	%rd149, %rd148, 2;
	add.s64 	%rd150, %rd160, %rd149;
	ld.const.u8 	%rs248, [%rd150+4];
	mul.lo.s16 	%rs249, %rs247, %rs248;
	xor.b16  	%rs250, %rs246, %rs249;
	ld.shared.u8 	%rs251, [%r519+653];
	ld.const.u8 	%rs252, [%rd150+8];
	mul.lo.s16 	%rs253, %rs251, %rs252;
	xor.b16  	%rs254, %rs250, %rs253;
	xor.b16  	%rs306, %rs254, %rs299;
	ld.shared.u8 	%rs255, [%r519+654];
	ld.const.u8 	%rs256, [%rd150+12];
	mul.lo.s16 	%rs307, %rs255, %rs256;
	xor.b16  	%rs299, %rs307, %rs306;
	add.s32 	%r731, %r731, 4;
$L__BB0_160:
	setp.eq.s32 	%p137, %r116, 0;
	@%p137 bra 	$L__BB0_165;
	setp.eq.s32 	%p138, %r117, 0;
	@%p138 bra 	$L__BB0_163;
	add.s32 	%r521, %r6, %r731;
	ld.shared.u8 	%rs258, [%r521+651];
	add.s32 	%r522, %r731, %r143;
	mul.wide.u32 	%rd151, %r522, 4;
	add.s64 	%rd153, %rd160, %rd151;
	ld.const.u8 	%rs259, [%rd153];
	mul.lo.s16 	%rs260, %rs258, %rs259;
	xor.b16  	%rs306, %rs260, %rs299;
	ld.shared.u8 	%rs261, [%r521+652];
	cvt.u64.u32 	%rd154, %r143;
	cvt.u64.u32 	%rd155, %r731;
	add.s64 	%rd156, %rd155, %rd154;
	shl.b64 	%rd157, %rd156, 2;
	add.s64 	%rd158, %rd160, %rd157;
	ld.const.u8 	%rs262, [%rd158+4];
	mul.lo.s16 	%rs307, %rs261, %rs262;
	xor.b16  	%rs299, %rs307, %rs306;
	add.s32 	%r731, %r731, 2;
$L__BB0_163:
	setp.eq.s32 	%p139, %r119, 0;
	@%p139 bra 	$L__BB0_165;
	add.s32 	%r523, %r6, %r731;
	ld.shared.u8 	%rs263, [%r523+651];
	add.s32 	%r524, %r731, %r143;
	mul.wide.u32 	%rd159, %r524, 4;
	add.s64 	%rd161, %rd160, %rd159;
	ld.const.u8 	%rs264, [%rd161];
	mul.lo.s16 	%rs307, %rs263, %rs264;
	mov.u16 	%rs306, %rs299;
$L__BB0_165:
	and.b16  	%rs265, %rs306, 255;
	and.b16  	%rs266, %rs307, 255;
	setp.eq.s16 	%p140, %rs266, %rs265;
	@%p140 bra 	$L__BB0_166;
	bra.uni 	$L__BB0_179;
$L__BB0_166:
	add.s32 	%r728, %r728, 1;
	setp.ne.s32 	%p141, %r728, %r85;
	@%p141 bra 	$L__BB0_154;
$L__BB0_167:
	add.s32 	%r141, %r6, 720;
	mov.b32 	%r735, 0;
	@%p125 bra 	$L__BB0_170;
	mov.b32 	%r733, 0;
$L__BB0_169:
	.pragma "nounroll";
	add.s32 	%r527, %r6, %r733;
	ld.shared.u8 	%rs267, [%r527+651];
	cvt.rn.f64.u16 	%fd270, %rs267;
	ld.shared.u32 	%r528, [%r6+1872];
	mad.lo.s32 	%r529, %r528, %r251, %r733;
	shl.b32 	%r530, %r529, 3;
	add.s32 	%r531, %r6, %r530;
	st.shared.f64 	[%r531+720], %fd270;
	ld.shared.u8 	%rs268, [%r527+652];
	cvt.rn.f64.u16 	%fd271, %rs268;
	ld.shared.u32 	%r532, [%r6+1872];
	mad.lo.s32 	%r533, %r532, %r251, %r733;
	shl.b32 	%r534, %r533, 3;
	add.s32 	%r535, %r141, %r534;
	st.shared.f64 	[%r535+8], %fd271;
	ld.shared.u8 	%rs269, [%r527+653];
	cvt.rn.f64.u16 	%fd272, %rs269;
	ld.shared.u32 	%r536, [%r6+1872];
	mad.lo.s32 	%r537, %r536, %r251, %r733;
	shl.b32 	%r538, %r537, 3;
	add.s32 	%r539, %r141, %r538;
	st.shared.f64 	[%r539+16], %fd272;
	ld.shared.u8 	%rs270, [%r527+654];
	cvt.rn.f64.u16 	%fd273, %rs270;
	ld.shared.u32 	%r540, [%r6+1872];
	mad.lo.s32 	%r541, %r540, %r251, %r733;
	shl.b32 	%r542, %r541, 3;
	add.s32 	%r543, %r141, %r542;
	st.shared.f64 	[%r543+24], %fd273;
	ld.shared.u8 	%rs271, [%r527+655];
	cvt.rn.f64.u16 	%fd274, %rs271;
	ld.shared.u32 	%r544, [%r6+1872];
	mad.lo.s32 	%r545, %r544, %r251, %r733;
	shl.b32 	%r546, %r545, 3;
	add.s32 	%r547, %r141, %r546;
	st.shared.f64 	[%r547+32], %fd274;
	ld.shared.u8 	%rs272, [%r527+656];
	cvt.rn.f64.u16 	%fd275, %rs272;
	ld.shared.u32 	%r548, [%r6+1872];
	mad.lo.s32 	%r549, %r548, %r251, %r733;
	shl.b32 	%r550, %r549, 3;
	add.s32 	%r551, %r141, %r550;
	st.shared.f64 	[%r551+40], %fd275;
	ld.shared.u8 	%rs273, [%r527+657];
	cvt.rn.f64.u16 	%fd276, %rs273;
	ld.shared.u32 	%r552, [%r6+1872];
	mad.lo.s32 	%r553, %r552, %r251, %r733;
	shl.b32 	%r554, %r553, 3;
	add.s32 	%r555, %r141, %r554;
	st.shared.f64 	[%r555+48], %fd276;
	ld.shared.u8 	%rs274, [%r527+658];
	cvt.rn.f64.u16 	%fd277, %rs274;
	ld.shared.u32 	%r556, [%r6+1872];
	mad.lo.s32 	%r557, %r556, %r251, %r733;
	shl.b32 	%r558, %r557, 3;
	add.s32 	%r559, %r141, %r558;
	st.shared.f64 	[%r559+56], %fd277;
	add.s32 	%r733, %r733, 8;
	setp.ne.s32 	%p143, %r733, %r118;
	mov.u32 	%r735, %r118;
	@%p143 bra 	$L__BB0_169;
$L__BB0_170:
	@%p127 bra 	$L__BB0_178;
	setp.lt.u32 	%p145, %r115, 3;
	@%p145 bra 	$L__BB0_173;
	add.s32 	%r560, %r6, %r735;
	ld.shared.u8 	%rs275, [%r560+651];
	cvt.rn.f64.u16 	%fd278, %rs275;
	ld.shared.u32 	%r561, [%r6+1872];
	mad.lo.s32 	%r562, %r561, %r251, %r735;
	shl.b32 	%r563, %r562, 3;
	add.s32 	%r564, %r6, %r563;
	st.shared.f64 	[%r564+720], %fd278;
	ld.shared.u8 	%rs276, [%r560+652];
	cvt.rn.f64.u16 	%fd279, %rs276;
	ld.shared.u32 	%r565, [%r6+1872];
	mad.lo.s32 	%r566, %r565, %r251, %r735;
	shl.b32 	%r567, %r566, 3;
	add.s32 	%r568, %r141, %r567;
	st.shared.f64 	[%r568+8], %fd279;
	ld.shared.u8 	%rs277, [%r560+653];
	cvt.rn.f64.u16 	%fd280, %rs277;
	ld.shared.u32 	%r569, [%r6+1872];
	mad.lo.s32 	%r570, %r569, %r251, %r735;
	shl.b32 	%r571, %r570, 3;
	add.s32 	%r572, %r141, %r571;
	st.shared.f64 	[%r572+16], %fd280;
	ld.shared.u8 	%rs278, [%r560+654];
	cvt.rn.f64.u16 	%fd281, %rs278;
	ld.shared.u32 	%r573, [%r6+1872];
	mad.lo.s32 	%r574, %r573, %r251, %r735;
	shl.b32 	%r575, %r574, 3;
	add.s32 	%r576, %r141, %r575;
	st.shared.f64 	[%r576+24], %fd281;
	add.s32 	%r735, %r735, 4;
$L__BB0_173:
	setp.eq.s32 	%p146, %r116, 0;
	@%p146 bra 	$L__BB0_178;
	setp.eq.s32 	%p147, %r117, 0;
	@%p147 bra 	$L__BB0_176;
	add.s32 	%r577, %r6, %r735;
	ld.shared.u8 	%rs279, [%r577+651];
	cvt.rn.f64.u16 	%fd282, %rs279;
	ld.shared.u32 	%r578, [%r6+1872];
	mad.lo.s32 	%r579, %r578, %r251, %r735;
	shl.b32 	%r580, %r579, 3;
	add.s32 	%r581, %r6, %r580;
	st.shared.f64 	[%r581+720], %fd282;
	ld.shared.u8 	%rs280, [%r577+652];
	cvt.rn.f64.u16 	%fd283, %rs280;
	ld.shared.u32 	%r582, [%r6+1872];
	mad.lo.s32 	%r583, %r582, %r251, %r735;
	shl.b32 	%r584, %r583, 3;
	add.s32 	%r585, %r141, %r584;
	st.shared.f64 	[%r585+8], %fd283;
	add.s32 	%r735, %r735, 2;
$L__BB0_176:
	setp.eq.s32 	%p148, %r119, 0;
	@%p148 bra 	$L__BB0_178;
	add.s32 	%r586, %r6, %r735;
	ld.shared.u8 	%rs281, [%r586+651];
	cvt.rn.f64.u16 	%fd284, %rs281;
	ld.shared.u32 	%r587, [%r6+1872];
	mad.lo.s32 	%r588, %r587, %r251, %r735;
	shl.b32 	%r589, %r588, 3;
	add.s32 	%r590, %r6, %r589;
	st.shared.f64 	[%r590+720], %fd284;
$L__BB0_178:
	ld.shared.u32 	%r591, [%r6+1872];
	add.s32 	%r592, %r591, 1;
	st.shared.u32 	[%r6+1872], %r592;
$L__BB0_179:
	add.s32 	%r158, %r718, 1;
	setp.ne.s32 	%p149, %r718, %r112;
	mov.u32 	%r718, %r158;
	@%p149 bra 	$L__BB0_125;
	ld.shared.u32 	%r737, [%r6+1872];
$L__BB0_181:
	setp.eq.s32 	%p150, %r737, 0;
	@%p150 bra 	$L__BB0_205;
	setp.lt.s32 	%p151, %r251, 1;
	@%p151 bra 	$L__BB0_198;
	setp.eq.s32 	%p152, %r51, 0;
	mov.b64 	%rd216, 0;
	@%p152 bra 	$L__BB0_193;
	and.b32  	%r161, %r251, 2147483646;
	mov.b32 	%r739, 0;
$L__BB0_185:
	mul.wide.u32 	%rd163, %r739, 8;
	add.s64 	%rd20, %rd224, %rd163;
	ld.local.f64 	%fd42, [%rd20];
	fma.rn.f64 	%fd285, %fd42, 0d3FF71547652B82FE, 0d4338000000000000;
	{
	.reg .b32 %temp; 
	mov.b64 	{%r168, %temp}, %fd285;
	}
	mov.f64 	%fd286, 0dC338000000000000;
	add.rn.f64 	%fd287, %fd285, %fd286;
	fma.rn.f64 	%fd288, %fd287, 0dBFE62E42FEFA39EF, %fd42;
	fma.rn.f64 	%fd289, %fd287, 0dBC7ABC9E3B39803F, %fd288;
	fma.rn.f64 	%fd290, %fd289, 0d3E5ADE1569CE2BDF, 0d3E928AF3FCA213EA;
	fma.rn.f64 	%fd291, %fd290, %fd289, 0d3EC71DEE62401315;
	fma.rn.f64 	%fd292, %fd291, %fd289, 0d3EFA01997C89EB71;
	fma.rn.f64 	%fd293, %fd292, %fd289, 0d3F2A01A014761F65;
	fma.rn.f64 	%fd294, %fd293, %fd289, 0d3F56C16C1852B7AF;
	fma.rn.f64 	%fd295, %fd294, %fd289, 0d3F81111111122322;
	fma.rn.f64 	%fd296, %fd295, %fd289, 0d3FA55555555502A1;
	fma.rn.f64 	%fd297, %fd296, %fd289, 0d3FC5555555555511;
	fma.rn.f64 	%fd298, %fd297, %fd289, 0d3FE000000000000B;
	fma.rn.f64 	%fd299, %fd298, %fd289, 0d3FF0000000000000;
	fma.rn.f64 	%fd300, %fd299, %fd289, 0d3FF0000000000000;
	{
	.reg .b32 %temp; 
	mov.b64 	{%r169, %temp}, %fd300;
	}
	{
	.reg .b32 %temp; 
	mov.b64 	{%temp, %r170}, %fd300;
	}
	shl.b32 	%r594, %r168, 20;
	add.s32 	%r595, %r594, %r170;
	mov.b64 	%fd602, {%r169, %r595};
	{
	.reg .b32 %temp; 
	mov.b64 	{%temp, %r596}, %fd42;
	}
	mov.b32 	%f4, %r596;
	abs.f32 	%f1, %f4;
	setp.lt.f32 	%p153, %f1, 0f4086232B;
	@%p153 bra 	$L__BB0_188;
	setp.lt.f64 	%p154, %fd42, 0d0000000000000000;
	add.f64 	%fd301, %fd42, 0d7FF0000000000000;
	selp.f64 	%fd602, 0d0000000000000000, %fd301, %p154;
	setp.geu.f32 	%p155, %f1, 0f40874800;
	@%p155 bra 	$L__BB0_188;
	shr.u32 	%r597, %r168, 31;
	add.s32 	%r598, %r168, %r597;
	shr.s32 	%r599, %r598, 1;
	shl.b32 	%r600, %r599, 20;
	add.s32 	%r601, %r170, %r600;
	mov.b64 	%fd302, {%r169, %r601};
	sub.s32 	%r602, %r168, %r599;
	shl.b32 	%r603, %r602, 20;
	add.s32 	%r604, %r603, 1072693248;
	mov.b32 	%r605, 0;
	mov.b64 	%fd303, {%r605, %r604};
	mul.f64 	%fd602, %fd303, %fd302;
$L__BB0_188:
	add.f64 	%fd304, %fd602, 0d3FF0000000000000;
	rcp.rn.f64 	%fd305, %fd304;
	mul.wide.u32 	%rd164, %r739, 8;
	add.s64 	%rd21, %rd222, %rd164;
	st.local.f64 	[%rd21], %fd305;
	mov.f64 	%fd306, 0d3FF0000000000000;
	sub.f64 	%fd307, %fd306, %fd305;
	add.s64 	%rd22, %rd220, %rd164;
	st.local.f64 	[%rd22], %fd307;
	ld.local.f64 	%fd47, [%rd20+8];
	fma.rn.f64 	%fd308, %fd47, 0d3FF71547652B82FE, 0d4338000000000000;
	{
	.reg .b32 %temp; 
	mov.b64 	{%r171, %temp}, %fd308;
	}
	mov.f64 	%fd309, 0dC338000000000000;
	add.rn.f64 	%fd310, %fd308, %fd309;
	fma.rn.f64 	%fd311, %fd310, 0dBFE62E42FEFA39EF, %fd47;
	fma.rn.f64 	%fd312, %fd310, 0dBC7ABC9E3B39803F, %fd311;
	fma.rn.f64 	%fd313, %fd312, 0d3E5ADE1569CE2BDF, 0d3E928AF3FCA213EA;
	fma.rn.f64 	%fd314, %fd313, %fd312, 0d3EC71DEE62401315;
	fma.rn.f64 	%fd315, %fd314, %fd312, 0d3EFA01997C89EB71;
	fma.rn.f64 	%fd316, %fd315, %fd312, 0d3F2A01A014761F65;
	fma.rn.f64 	%fd317, %fd316, %fd312, 0d3F56C16C1852B7AF;
	fma.rn.f64 	%fd318, %fd317, %fd312, 0d3F81111111122322;
	fma.rn.f64 	%fd319, %fd318, %fd312, 0d3FA55555555502A1;
	fma.rn.f64 	%fd320, %fd319, %fd312, 0d3FC5555555555511;
	fma.rn.f64 	%fd321, %fd320, %fd312, 0d3FE000000000000B;
	fma.rn.f64 	%fd322, %fd321, %fd312, 0d3FF0000000000000;
	fma.rn.f64 	%fd323, %fd322, %fd312, 0d3FF0000000000000;
	{
	.reg .b32 %temp; 
	mov.b64 	{%r172, %temp}, %fd323;
	}
	{
	.reg .b32 %temp; 
	mov.b64 	{%temp, %r173}, %fd323;
	}
	shl.b32 	%r606, %r171, 20;
	add.s32 	%r607, %r606, %r173;
	mov.b64 	%fd603, {%r172, %r607};
	{
	.reg .b32 %temp; 
	mov.b64 	{%temp, %r608}, %fd47;
	}
	mov.b32 	%f5, %r608;
	abs.f32 	%f2, %f5;
	setp.lt.f32 	%p156, %f2, 0f4086232B;
	@%p156 bra 	$L__BB0_191;
	setp.lt.f64 	%p157, %fd47, 0d0000000000000000;
	add.f64 	%fd324, %fd47, 0d7FF0000000000000;
	selp.f64 	%fd603, 0d0000000000000000, %fd324, %p157;
	setp.geu.f32 	%p158, %f2, 0f40874800;
	@%p158 bra 	$L__BB0_191;
	shr.u32 	%r609, %r171, 31;
	add.s32 	%r610, %r171, %r609;
	shr.s32 	%r611, %r610, 1;
	shl.b32 	%r612, %r611, 20;
	add.s32 	%r613, %r173, %r612;
	mov.b64 	%fd325, {%r172, %r613};
	sub.s32 	%r614, %r171, %r611;
	shl.b32 	%r615, %r614, 20;
	add.s32 	%r616, %r615, 1072693248;
	mov.b32 	%r617, 0;
	mov.b64 	%fd326, {%r617, %r616};
	mul.f64 	%fd603, %fd326, %fd325;
$L__BB0_191:
	add.f64 	%fd327, %fd603, 0d3FF0000000000000;
	rcp.rn.f64 	%fd328, %fd327;
	st.local.f64 	[%rd21+8], %fd328;
	mov.f64 	%fd329, 0d3FF0000000000000;
	sub.f64 	%fd330, %fd329, %fd328;
	st.local.f64 	[%rd22+8], %fd330;
	add.s32 	%r739, %r739, 2;
	setp.ne.s32 	%p159, %r739, %r161;
	@%p159 bra 	$L__BB0_185;
	cvt.u64.u32 	%rd216, %r161;
$L__BB0_193:
	and.b32  	%r618, %r251, 1;
	setp.eq.b32 	%p160, %r618, 1;
	not.pred 	%p161, %p160;
	@%p161 bra 	$L__BB0_198;
	shl.b64 	%rd165, %rd216, 3;
	add.s64 	%rd166, %rd224, %rd165;
	ld.local.f64 	%fd52, [%rd166];
	fma.rn.f64 	%fd331, %fd52, 0d3FF71547652B82FE, 0d4338000000000000;
	{
	.reg .b32 %temp; 
	mov.b64 	{%r175, %temp}, %fd331;
	}
	mov.f64 	%fd332, 0dC338000000000000;
	add.rn.f64 	%fd333, %fd331, %fd332;
	fma.rn.f64 	%fd334, %fd333, 0dBFE62E42FEFA39EF, %fd52;
	fma.rn.f64 	%fd335, %fd333, 0dBC7ABC9E3B39803F, %fd334;
	fma.rn.f64 	%fd336, %fd335, 0d3E5ADE1569CE2BDF, 0d3E928AF3FCA213EA;
	fma.rn.f64 	%fd337, %fd336, %fd335, 0d3EC71DEE62401315;
	fma.rn.f64 	%fd338, %fd337, %fd335, 0d3EFA01997C89EB71;
	fma.rn.f64 	%fd339, %fd338, %fd335, 0d3F2A01A014761F65;
	fma.rn.f64 	%fd340, %fd339, %fd335, 0d3F56C16C1852B7AF;
	fma.rn.f64 	%fd341, %fd340, %fd335, 0d3F81111111122322;
	fma.rn.f64 	%fd342, %fd341, %fd335, 0d3FA55555555502A1;
	fma.rn.f64 	%fd343, %fd342, %fd335, 0d3FC5555555555511;
	fma.rn.f64 	%fd344, %fd343, %fd335, 0d3FE000000000000B;
	fma.rn.f64 	%fd345, %fd344, %fd335, 0d3FF0000000000000;
	fma.rn.f64 	%fd346, %fd345, %fd335, 0d3FF0000000000000;
	{
	.reg .b32 %temp; 
	mov.b64 	{%r176, %temp}, %fd346;
	}
	{
	.reg .b32 %temp; 
	mov.b64 	{%temp, %r177}, %fd346;
	}
	shl.b32 	%r619, %r175, 20;
	add.s32 	%r620, %r619, %r177;
	mov.b64 	%fd604, {%r176, %r620};
	{
	.reg .b32 %temp; 
	mov.b64 	{%temp, %r621}, %fd52;
	}
	mov.b32 	%f6, %r621;
	abs.f32 	%f3, %f6;
	setp.lt.f32 	%p162, %f3, 0f4086232B;
	@%p162 bra 	$L__BB0_197;
	setp.lt.f64 	%p163, %fd52, 0d0000000000000000;
	add.f64 	%fd347, %fd52, 0d7FF0000000000000;
	selp.f64 	%fd604, 0d0000000000000000, %fd347, %p163;
	setp.geu.f32 	%p164, %f3, 0f40874800;
	@%p164 bra 	$L__BB0_197;
	shr.u32 	%r622, %r175, 31;
	add.s32 	%r623, %r175, %r622;
	shr.s32 	%r624, %r623, 1;
	shl.b32 	%r625, %r624, 20;
	add.s32 	%r626, %r177, %r625;
	mov.b64 	%fd348, {%r176, %r626};
	sub.s32 	%r627, %r175, %r624;
	shl.b32 	%r628, %r627, 20;
	add.s32 	%r629, %r628, 1072693248;
	mov.b32 	%r630, 0;
	mov.b64 	%fd349, {%r630, %r629};
	mul.f64 	%fd604, %fd349, %fd348;
$L__BB0_197:
	add.f64 	%fd350, %fd604, 0d3FF0000000000000;
	rcp.rn.f64 	%fd351, %fd350;
	add.s64 	%rd168, %rd222, %rd165;
	st.local.f64 	[%rd168], %fd351;
	mov.f64 	%fd352, 0d3FF0000000000000;
	sub.f64 	%fd353, %fd352, %fd351;
	add.s64 	%rd169, %rd220, %rd165;
	st.local.f64 	[%rd169], %fd353;
$L__BB0_198:
	mov.b64 	%rd170, 0;
	st.local.u64 	[%rd219], %rd170;
	st.local.u64 	[%rd219+8], %rd170;
	st.local.u64 	[%rd219+16], %rd170;
	st.local.u64 	[%rd219+24], %rd170;
	st.local.u64 	[%rd219+32], %rd170;
	st.local.u64 	[%rd219+40], %rd170;
	st.local.u64 	[%rd219+48], %rd170;
	st.local.u64 	[%rd219+56], %rd170;
	st.local.u64 	[%rd219+64], %rd170;
	st.local.u64 	[%rd219+72], %rd170;
	st.local.u64 	[%rd219+80], %rd170;
	st.local.u64 	[%rd219+88], %rd170;
	st.local.u64 	[%rd219+96], %rd170;
	st.local.u64 	[%rd219+104], %rd170;
	st.local.u64 	[%rd219+112], %rd170;
	st.local.u64 	[%rd219+120], %rd170;
	st.local.u64 	[%rd219+128], %rd170;
	st.local.u64 	[%rd219+136], %rd170;
	st.local.u64 	[%rd219+144], %rd170;
	st.local.u64 	[%rd219+152], %rd170;
	st.local.u64 	[%rd219+160], %rd170;
	st.local.u64 	[%rd219+168], %rd170;
	st.local.u64 	[%rd219+176], %rd170;
	st.local.u64 	[%rd219+184], %rd170;
	st.local.u64 	[%rd219+192], %rd170;
	st.local.u64 	[%rd219+200], %rd170;
	st.local.u64 	[%rd219+208], %rd170;
	st.local.u64 	[%rd219+216], %rd170;
	st.local.u64 	[%rd219+224], %rd170;
	st.local.u64 	[%rd219+232], %rd170;
	st.local.u64 	[%rd219+240], %rd170;
	st.local.u64 	[%rd221], %rd170;
	st.local.u64 	[%rd221+8], %rd170;
	st.local.u64 	[%rd221+16], %rd170;
	st.local.u64 	[%rd221+24], %rd170;
	st.local.u64 	[%rd221+32], %rd170;
	st.local.u64 	[%rd221+40], %rd170;
	st.local.u64 	[%rd221+48], %rd170;
	st.local.u64 	[%rd221+56], %rd170;
	st.local.u64 	[%rd221+64], %rd170;
	st.local.u64 	[%rd221+72], %rd170;
	st.local.u64 	[%rd221+80], %rd170;
	st.local.u64 	[%rd221+88], %rd170;
	st.local.u64 	[%rd221+96], %rd170;
	st.local.u64 	[%rd221+104], %rd170;
	st.local.u64 	[%rd221+112], %rd170;
	st.local.u64 	[%rd221+120], %rd170;
	st.local.u64 	[%rd221+128], %rd170;
	st.local.u64 	[%rd221+136], %rd170;
	st.local.u64 	[%rd221+144], %rd170;
	st.local.u64 	[%rd221+152], %rd170;
	st.local.u64 	[%rd221+160], %rd170;
	st.local.u64 	[%rd221+168], %rd170;
	st.local.u64 	[%rd221+176], %rd170;
	st.local.u64 	[%rd221+184], %rd170;
	st.local.u64 	[%rd221+192], %rd170;
	st.local.u64 	[%rd221+200], %rd170;
	st.local.u64 	[%rd221+208], %rd170;
	st.local.u64 	[%rd221+216], %rd170;
	st.local.u64 	[%rd221+224], %rd170;
	st.local.u64 	[%rd221+232], %rd170;
	st.local.u64 	[%rd221+240], %rd170;
	cvt.rn.f64.s32 	%fd354, %r737;
	rcp.rn.f64 	%fd57, %fd354;
	setp.lt.s32 	%p165, %r737, 1;
	@%p165 bra 	$L__BB0_270;
	setp.lt.s32 	%p166, %r251, 1;
	@%p166 bra 	$L__BB0_300;
	and.b32  	%r178, %r251, 7;
	mov.u32 	%r632, _ZZ18decode_rows_kernelPdS_S_diiiE6states;
	mad.lo.s32 	%r633, %r5, 1896, %r632;
	add.s32 	%r179, %r633, 776;
	mov.b32 	%r740, 0;
$L__BB0_201:
	setp.lt.u32 	%p167, %r51, 7;
	mul.lo.s32 	%r181, %r740, %r251;
	mov.b32 	%r744, 0;
	@%p167 bra 	$L__BB0_241;
	add.s64 	%rd218, %rd221, 32;
	add.s64 	%rd217, %rd219, 32;
	and.b32  	%r635, %r251, 2147483640;
	neg.s32 	%r742, %r635;
	mul.lo.s32 	%r636, %r251, %r740;
	shl.b32 	%r637, %r636, 3;
	add.s32 	%r741, %r179, %r637;
$L__BB0_203:
	.pragma "nounroll";
	ld.shared.f64 	%fd355, [%r741+-56];
	setp.eq.f64 	%p168, %fd355, 0d3FF0000000000000;
	@%p168 bra 	$L__BB0_218;
	ld.local.f64 	%fd356, [%rd217+-32];
	add.f64 	%fd357, %fd57, %fd356;
	st.local.f64 	[%rd217+-32], %fd357;
	bra.uni 	$L__BB0_219;
$L__BB0_205:
	setp.lt.s32 	%p201, %r251, 1;
	@%p201 bra 	$L__BB0_300;
	and.b32  	%r162, %r251, 15;
	setp.lt.u32 	%p202, %r51, 15;
	mov.b32 	%r756, 0;
	@%p202 bra 	$L__BB0_209;
	and.b32  	%r756, %r251, 2147483632;
	neg.s32 	%r738, %r756;
	add.s64 	%rd215, %rd224, 64;
	add.s64 	%rd214, %rd9, 64;
	add.s64 	%rd213, %rd10, 64;
$L__BB0_208:
	.pragma "nounroll";
	ld.local.f64 	%fd504, [%rd215+-64];
	st.local.f64 	[%rd214+-64], %fd504;
	mov.b64 	%rd181, 0;
	st.local.u64 	[%rd213+-64], %rd181;
	ld.local.f64 	%fd505, [%rd215+-56];
	st.local.f64 	[%rd214+-56], %fd505;
	st.local.u64 	[%rd213+-56], %rd181;
	ld.local.f64 	%fd506, [%rd215+-48];
	st.local.f64 	[%rd214+-48], %fd506;
	st.local.u64 	[%rd213+-48], %rd181;
	ld.local.f64 	%fd507, [%rd215+-40];
	st.local.f64 	[%rd214+-40], %fd507;
	st.local.u64 	[%rd213+-40], %rd181;
	ld.local.f64 	%fd508, [%rd215+-32];
	st.local.f64 	[%rd214+-32], %fd508;
	st.local.u64 	[%rd213+-32], %rd181;
	ld.local.f64 	%fd509, [%rd215+-24];
	st.local.f64 	[%rd214+-24], %fd509;
	st.local.u64 	[%rd213+-24], %rd181;
	ld.local.f64 	%fd510, [%rd215+-16];
	st.local.f64 	[%rd214+-16], %fd510;
	st.local.u64 	[%rd213+-16], %rd181;
	ld.local.f64 	%fd511, [%rd215+-8];
	st.local.f64 	[%rd214+-8], %fd511;
	st.local.u64 	[%rd213+-8], %rd181;
	ld.local.f64 	%fd512, [%rd215];
	st.local.f64 	[%rd214], %fd512;
	st.local.u64 	[%rd213], %rd181;
	ld.local.f64 	%fd513, [%rd215+8];
	st.local.f64 	[%rd214+8], %fd513;
	st.local.u64 	[%rd213+8], %rd181;
	ld.local.f64 	%fd514, [%rd215+16];
	st.local.f64 	[%rd214+16], %fd514;
	st.local.u64 	[%rd213+16], %rd181;
	ld.local.f64 	%fd515, [%rd215+24];
	st.local.f64 	[%rd214+24], %fd515;
	st.local.u64 	[%rd213+24], %rd181;
	ld.local.f64 	%fd516, [%rd215+32];
	st.local.f64 	[%rd214+32], %fd516;
	st.local.u64 	[%rd213+32], %rd181;
	ld.local.f64 	%fd517, [%rd215+40];
	st.local.f64 	[%rd214+40], %fd517;
	st.local.u64 	[%rd213+40], %rd181;
	ld.local.f64 	%fd518, [%rd215+48];
	st.local.f64 	[%rd214+48], %fd518;
	st.local.u64 	[%rd213+48], %rd181;
	ld.local.f64 	%fd519, [%rd215+56];
	st.local.f64 	[%rd214+56], %fd519;
	st.local.u64 	[%rd213+56], %rd181;
	add.s32 	%r738, %r738, 16;
	add.s64 	%rd215, %rd215, 128;
	add.s64 	%rd214, %rd214, 128;
	add.s64 	%rd213, %rd213, 128;
	setp.eq.s32 	%p203, %r738, 0;
	@%p203 bra 	$L__BB0_209;
	bra.uni 	$L__BB0_208;
$L__BB0_209:
	setp.eq.s32 	%p204, %r162, 0;
	@%p204 bra 	$L__BB0_287;
	and.b32  	%r221, %r251, 7;
	setp.lt.u32 	%p205, %r162, 8;
	@%p205 bra 	$L__BB0_212;
	mul.wide.u32 	%rd182, %r756, 8;
	add.s64 	%rd183, %rd224, %rd182;
	ld.local.f64 	%fd520, [%rd183];
	add.s64 	%rd184, %rd9, %rd182;
	st.local.f64 	[%rd184], %fd520;
	add.s64 	%rd185, %rd10, %rd182;
	mov.b64 	%rd186, 0;
	st.local.u64 	[%rd185], %rd186;
	ld.local.f64 	%fd521, [%rd183+8];
	st.local.f64 	[%rd184+8], %fd521;
	st.local.u64 	[%rd185+8], %rd186;
	ld.local.f64 	%fd522, [%rd183+16];
	st.local.f64 	[%rd184+16], %fd522;
	st.local.u64 	[%rd185+16], %rd186;
	ld.local.f64 	%fd523, [%rd183+24];
	st.local.f64 	[%rd184+24], %fd523;
	st.local.u64 	[%rd185+24], %rd186;
	ld.local.f64 	%fd524, [%rd183+32];
	st.local.f64 	[%rd184+32], %fd524;
	st.local.u64 	[%rd185+32], %rd186;
	ld.local.f64 	%fd525, [%rd183+40];
	st.local.f64 	[%rd184+40], %fd525;
	st.local.u64 	[%rd185+40], %rd186;
	ld.local.f64 	%fd526, [%rd183+48];
	st.local.f64 	[%rd184+48], %fd526;
	st.local.u64 	[%rd185+48], %rd186;
	ld.local.f64 	%fd527, [%rd183+56];
	st.local.f64 	[%rd184+56], %fd527;
	st.local.u64 	[%rd185+56], %rd186;
	add.s32 	%r756, %r756, 8;
$L__BB0_212:
	setp.eq.s32 	%p206, %r221, 0;
	@%p206 bra 	$L__BB0_287;
	and.b32  	%r224, %r251, 3;
	setp.lt.u32 	%p207, %r221, 4;
	@%p207 bra 	$L__BB0_215;
	mul.wide.u32 	%rd187, %r756, 8;
	add.s64 	%rd188, %rd224, %rd187;
	ld.local.f64 	%fd528, [%rd188];
	add.s64 	%rd189, %rd9, %rd187;
	st.local.f64 	[%rd189], %fd528;
	add.s64 	%rd190, %rd10, %rd187;
	mov.b64 	%rd191, 0;
	st.local.u64 	[%rd190], %rd191;
	ld.local.f64 	%fd529, [%rd188+8];
	st.local.f64 	[%rd189+8], %fd529;
	st.local.u64 	[%rd190+8], %rd191;
	ld.local.f64 	%fd530, [%rd188+16];
	st.local.f64 	[%rd189+16], %fd530;
	st.local.u64 	[%rd190+16], %rd191;
	ld.local.f64 	%fd531, [%rd188+24];
	st.local.f64 	[%rd189+24], %fd531;
	st.local.u64 	[%rd190+24], %rd191;
	add.s32 	%r756, %r756, 4;
$L__BB0_215:
	setp.eq.s32 	%p208, %r224, 0;
	@%p208 bra 	$L__BB0_287;
	mul.wide.u32 	%rd192, %r756, 8;
	add.s64 	%rd228, %rd10, %rd192;
	add.s64 	%rd227, %rd9, %rd192;
	add.s64 	%rd226, %rd224, %rd192;
	neg.s32 	%r758, %r224;
$L__BB0_217:
	.pragma "nounroll";
	ld.local.f64 	%fd532, [%rd226];
	st.local.f64 	[%rd227], %fd532;
	mov.b64 	%rd193, 0;
	st.local.u64 	[%rd228], %rd193;
	add.s64 	%rd228, %rd228, 8;
	add.s64 	%rd227, %rd227, 8;
	add.s64 	%rd226, %rd226, 8;
	add.s32 	%r758, %r758, 1;
	setp.ne.s32 	%p209, %r758, 0;
	@%p209 bra 	$L__BB0_217;
	bra.uni 	$L__BB0_287;
$L__BB0_218:
	ld.local.f64 	%fd358, [%rd218+-32];
	add.f64 	%fd359, %fd57, %fd358;
	st.local.f64 	[%rd218+-32], %fd359;
$L__BB0_219:
	ld.shared.f64 	%fd360, [%r741+-48];
	setp.eq.f64 	%p169, %fd360, 0d3FF0000000000000;
	@%p169 bra 	$L__BB0_221;
	ld.local.f64 	%fd361, [%rd217+-24];
	add.f64 	%fd362, %fd57, %fd361;
	st.local.f64 	[%rd217+-24], %fd362;
	bra.uni 	$L__BB0_222;
$L__BB0_221:
	ld.local.f64 	%fd363, [%rd218+-24];
	add.f64 	%fd364, %fd57, %fd363;
	st.local.f64 	[%rd218+-24], %fd364;
$L__BB0_222:
	ld.shared.f64 	%fd365, [%r741+-40];
	setp.eq.f64 	%p170, %fd365, 0d3FF0000000000000;
	@%p170 bra 	$L__BB0_224;
	ld.local.f64 	%fd366, [%rd217+-16];
	add.f64 	%fd367, %fd57, %fd366;
	st.local.f64 	[%rd217+-16], %fd367;
	bra.uni 	$L__BB0_225;
$L__BB0_224:
	ld.local.f64 	%fd368, [%rd218+-16];
	add.f64 	%fd369, %fd57, %fd368;
	st.local.f64 	[%rd218+-16], %fd369;
$L__BB0_225:
	ld.shared.f64 	%fd370, [%r741+-32];
	setp.eq.f64 	%p171, %fd370, 0d3FF0000000000000;
	@%p171 bra 	$L__BB0_227;
	ld.local.f64 	%fd371, [%rd217+-8];
	add.f64 	%fd372, %fd57, %fd371;
	st.local.f64 	[%rd217+-8], %fd372;
	bra.uni 	$L__BB0_228;
$L__BB0_227:
	ld.local.f64 	%fd373, [%rd218+-8];
	add.f64 	%fd374, %fd57, %fd373;
	st.local.f64 	[%rd218+-8], %fd374;
$L__BB0_228:
	ld.shared.f64 	%fd375, [%r741+-24];
	setp.eq.f64 	%p172, %fd375, 0d3FF0000000000000;
	@%p172 bra 	$L__BB0_230;
	ld.local.f64 	%fd376, [%rd217];
	add.f64 	%fd377, %fd57, %fd376;
	st.local.f64 	[%rd217], %fd377;
	bra.uni 	$L__BB0_231;
$L__BB0_230:
	ld.local.f64 	%fd378, [%rd218];
	add.f64 	%fd379, %fd57, %fd378;
	st.local.f64 	[%rd218], %fd379;
$L__BB0_231:
	ld.shared.f64 	%fd380, [%r741+-16];
	setp.eq.f64 	%p173, %fd380, 0d3FF0000000000000;
	@%p173 bra 	$L__BB0_233;
	ld.local.f64 	%fd381, [%rd217+8];
	add.f64 	%fd382, %fd57, %fd381;
	st.local.f64 	[%rd217+8], %fd382;
	bra.uni 	$L__BB0_234;
$L__BB0_233:
	ld.local.f64 	%fd383, [%rd218+8];
	add.f64 	%fd384, %fd57, %fd383;
	st.local.f64 	[%rd218+8], %fd384;
$L__BB0_234:
	ld.shared.f64 	%fd385, [%r741+-8];
	setp.eq.f64 	%p174, %fd385, 0d3FF0000000000000;
	@%p174 bra 	$L__BB0_236;
	ld.local.f64 	%fd386, [%rd217+16];
	add.f64 	%fd387, %fd57, %fd386;
	st.local.f64 	[%rd217+16], %fd387;
	bra.uni 	$L__BB0_237;
$L__BB0_236:
	ld.local.f64 	%fd388, [%rd218+16];
	add.f64 	%fd389, %fd57, %fd388;
	st.local.f64 	[%rd218+16], %fd389;
$L__BB0_237:
	ld.shared.f64 	%fd390, [%r741];
	setp.eq.f64 	%p175, %fd390, 0d3FF0000000000000;
	@%p175 bra 	$L__BB0_239;
	ld.local.f64 	%fd391, [%rd217+24];
	add.f64 	%fd392, %fd57, %fd391;
	st.local.f64 	[%rd217+24], %fd392;
	bra.uni 	$L__BB0_240;
$L__BB0_239:
	ld.local.f64 	%fd393, [%rd218+24];
	add.f64 	%fd394, %fd57, %fd393;
	st.local.f64 	[%rd218+24], %fd394;
$L__BB0_240:
	and.b32  	%r744, %r251, 2147483640;
	add.s32 	%r742, %r742, 8;
	add.s32 	%r741, %r741, 64;
	add.s64 	%rd218, %rd218, 64;
	add.s64 	%rd217, %rd217, 64;
	setp.ne.s32 	%p176, %r742, 0;
	@%p176 bra 	$L__BB0_203;
$L__BB0_241:
	setp.eq.s32 	%p177, %r178, 0;
	@%p177 bra 	$L__BB0_269;
	add.s32 	%r638, %r178, -1;
	setp.lt.u32 	%p178, %r638, 3;
	@%p178 bra 	$L__BB0_256;
	add.s32 	%r639, %r744, %r181;
	shl.b32 	%r640, %r639, 3;
	add.s32 	%r190, %r6, %r640;
	ld.shared.f64 	%fd395, [%r190+720];
	setp.eq.f64 	%p179, %fd395, 0d3FF0000000000000;
	mul.wide.u32 	%rd171, %r744, 8;
	add.s64 	%rd31, %rd221, %rd171;
	add.s64 	%rd32, %rd219, %rd171;
	@%p179 bra 	$L__BB0_245;
	ld.local.f64 	%fd396, [%rd32];
	add.f64 	%fd397, %fd57, %fd396;
	st.local.f64 	[%rd32], %fd397;
	bra.uni 	$L__BB0_246;
$L__BB0_245:
	ld.local.f64 	%fd398, [%rd31];
	add.f64 	%fd399, %fd57, %fd398;
	st.local.f64 	[%rd31], %fd399;
$L__BB0_246:
	ld.shared.f64 	%fd400, [%r190+728];
	setp.eq.f64 	%p180, %fd400, 0d3FF0000000000000;
	@%p180 bra 	$L__BB0_248;
	ld.local.f64 	%fd401, [%rd32+8];
	add.f64 	%fd402, %fd57, %fd401;
	st.local.f64 	[%rd32+8], %fd402;
	bra.uni 	$L__BB0_249;
$L__BB0_248:
	ld.local.f64 	%fd403, [%rd31+8];
	add.f64 	%fd404, %fd57, %fd403;
	st.local.f64 	[%rd31+8], %fd404;
$L__BB0_249:
	ld.shared.f64 	%fd405, [%r190+736];
	setp.eq.f64 	%p181, %fd405, 0d3FF0000000000000;
	@%p181 bra 	$L__BB0_251;
	ld.local.f64 	%fd406, [%rd32+16];
	add.f64 	%fd407, %fd57, %fd406;
	st.local.f64 	[%rd32+16], %fd407;
	bra.uni 	$L__BB0_252;
$L__BB0_251:
	ld.local.f64 	%fd408, [%rd31+16];
	add.f64 	%fd409, %fd57, %fd408;
	st.local.f64 	[%rd31+16], %fd409;
$L__BB0_252:
	ld.shared.f64 	%fd410, [%r190+744];
	setp.eq.f64 	%p182, %fd410, 0d3FF0000000000000;
	@%p182 bra 	$L__BB0_254;
	ld.local.f64 	%fd411, [%rd32+24];
	add.f64 	%fd412, %fd57, %fd411;
	st.local.f64 	[%rd32+24], %fd412;
	bra.uni 	$L__BB0_255;
$L__BB0_254:
	ld.local.f64 	%fd413, [%rd31+24];
	add.f64 	%fd414, %fd57, %fd413;
	st.local.f64 	[%rd31+24], %fd414;
$L__BB0_255:
	add.s32 	%r744, %r744, 4;
$L__BB0_256:
	and.b32  	%r641, %r251, 3;
	setp.eq.s32 	%p183, %r641, 0;
	@%p183 bra 	$L__BB0_269;
	setp.eq.s32 	%p184, %r641, 1;
	@%p184 bra 	$L__BB0_265;
	add.s32 	%r642, %r744, %r181;
	shl.b32 	%r643, %r642, 3;
	add.s32 	%r193, %r6, %r643;
	ld.shared.f64 	%fd415, [%r193+720];
	setp.eq.f64 	%p185, %fd415, 0d3FF0000000000000;
	mul.wide.u32 	%rd172, %r744, 8;
	add.s64 	%rd33, %rd219, %rd172;
	@%p185 bra 	$L__BB0_260;
	ld.local.f64 	%fd416, [%rd33];
	add.f64 	%fd417, %fd57, %fd416;
	st.local.f64 	[%rd33], %fd417;
	bra.uni 	$L__BB0_261;
$L__BB0_260:
	mul.wide.u32 	%rd173, %r744, 8;
	add.s64 	%rd174, %rd221, %rd173;
	ld.local.f64 	%fd418, [%rd174];
	add.f64 	%fd419, %fd57, %fd418;
	st.local.f64 	[%rd174], %fd419;
$L__BB0_261:
	ld.shared.f64 	%fd420, [%r193+728];
	setp.eq.f64 	%p186, %fd420, 0d3FF0000000000000;
	@%p186 bra 	$L__BB0_263;
	ld.local.f64 	%fd421, [%rd33+8];
	add.f64 	%fd422, %fd57, %fd421;
	st.local.f64 	[%rd33+8], %fd422;
	bra.uni 	$L__BB0_264;
$L__BB0_263:
	mul.wide.u32 	%rd175, %r744, 8;
	add.s64 	%rd176, %rd221, %rd175;
	ld.local.f64 	%fd423, [%rd176+8];
	add.f64 	%fd424, %fd57, %fd423;
	st.local.f64 	[%rd176+8], %fd424;
$L__BB0_264:
	add.s32 	%r744, %r744, 2;
$L__BB0_265:
	and.b32  	%r644, %r251, 1;
	setp.eq.b32 	%p187, %r644, 1;
	not.pred 	%p188, %p187;
	@%p188 bra 	$L__BB0_269;
	add.s32 	%r645, %r744, %r181;
	shl.b32 	%r646, %r645, 3;
	add.s32 	%r647, %r6, %r646;
	ld.shared.f64 	%fd425, [%r647+720];
	setp.eq.f64 	%p189, %fd425, 0d3FF0000000000000;
	@%p189 bra 	$L__BB0_268;
	mul.wide.u32 	%rd177, %r744, 8;
	add.s64 	%rd178, %rd219, %rd177;
	ld.local.f64 	%fd426, [%rd178];
	add.f64 	%fd427, %fd57, %fd426;
	st.local.f64 	[%rd178], %fd427;
	bra.uni 	$L__BB0_269;
$L__BB0_268:
	mul.wide.u32 	%rd179, %r744, 8;
	add.s64 	%rd180, %rd221, %rd179;
	ld.local.f64 	%fd428, [%rd180];
	add.f64 	%fd429, %fd57, %fd428;
	st.local.f64 	[%rd180], %fd429;
$L__BB0_269:
	add.s32 	%r740, %r740, 1;
	setp.ne.s32 	%p190, %r740, %r737;
	@%p190 bra 	$L__BB0_201;
$L__BB0_270:
	setp.lt.s32 	%p191, %r251, 1;
	@%p191 bra 	$L__BB0_300;
	mov.b32 	%r648, 1127219200;
	mov.b32 	%r649, -2147483648;
	mov.b64 	%fd58, {%r649, %r648};
	neg.s32 	%r746, %r251;
	mov.u64 	%rd223, %rd9;
	mov.u64 	%rd225, %rd10;
$L__BB0_272:
	ld.local.f64 	%fd430, [%rd219];
	ld.local.f64 	%fd431, [%rd220];
	mul.f64 	%fd432, %fd431, 0d3FB999999999999A;
	fma.rn.f64 	%fd433, %fd430, 0d3FECCCCCCCCCCCCD, %fd432;
	st.local.f64 	[%rd219], %fd433;
	ld.local.f64 	%fd434, [%rd221];
	ld.local.f64 	%fd435, [%rd222];
	mul.f64 	%fd436, %fd435, 0d3FB999999999999A;
	fma.rn.f64 	%fd59, %fd434, 0d3FECCCCCCCCCCCCD, %fd436;
	st.local.f64 	[%rd221], %fd59;
	max.f64 	%fd605, %fd433, 0d39B4484BFEEBC2A0;
	{
	.reg .b32 %temp; 
	mov.b64 	{%temp, %r747}, %fd605;
	}
	{
	.reg .b32 %temp; 
	mov.b64 	{%r748, %temp}, %fd605;
	}
	setp.gt.s32 	%p192, %r747, 1048575;
	mov.b32 	%r749, -1023;
	@%p192 bra 	$L__BB0_274;
	mul.f64 	%fd605, %fd605, 0d4350000000000000;
	{
	.reg .b32 %temp; 
	mov.b64 	{%temp, %r747}, %fd605;
	}
	{
	.reg .b32 %temp; 
	mov.b64 	{%r748, %temp}, %fd605;
	}
	mov.b32 	%r749, -1077;
$L__BB0_274:
	add.s32 	%r652, %r747, -1;
	setp.gt.u32 	%p193, %r652, 2146435070;
	@%p193 bra 	$L__BB0_278;
	shr.u32 	%r655, %r747, 20;
	add.s32 	%r750, %r749, %r655;
	and.b32  	%r656, %r747, 1048575;
	or.b32  	%r657, %r656, 1072693248;
	mov.b64 	%fd606, {%r748, %r657};
	setp.lt.u32 	%p195, %r657, 1073127583;
	@%p195 bra 	$L__BB0_277;
	{
	.reg .b32 %temp; 
	mov.b64 	{%r658, %temp}, %fd606;
	}
	{
	.reg .b32 %temp; 
	mov.b64 	{%temp, %r659}, %fd606;
	}
	add.s32 	%r660, %r659, -1048576;
	mov.b64 	%fd606, {%r658, %r660};
	add.s32 	%r750, %r750, 1;
$L__BB0_277:
	add.f64 	%fd438, %fd606, 0dBFF0000000000000;
	add.f64 	%fd439, %fd606, 0d3FF0000000000000;
	rcp.approx.ftz.f64 	%fd440, %fd439;
	neg.f64 	%fd441, %fd439;
	fma.rn.f64 	%fd442, %fd441, %fd440, 0d3FF0000000000000;
	fma.rn.f64 	%fd443, %fd442, %fd442, %fd442;
	fma.rn.f64 	%fd444, %fd443, %fd440, %fd440;
	mul.f64 	%fd445, %fd438, %fd444;
	fma.rn.f64 	%fd446, %fd438, %fd444, %fd445;
	mul.f64 	%fd447, %fd446, %fd446;
	fma.rn.f64 	%fd448, %fd447, 0d3EB1380B3AE80F1E, 0d3ED0EE258B7A8B04;
	fma.rn.f64 	%fd449, %fd448, %fd447, 0d3EF3B2669F02676F;
	fma.rn.f64 	%fd450, %fd449, %fd447, 0d3F1745CBA9AB0956;
	fma.rn.f64 	%fd451, %fd450, %fd447, 0d3F3C71C72D1B5154;
	fma.rn.f64 	%fd452, %fd451, %fd447, 0d3F624924923BE72D;
	fma.rn.f64 	%fd453, %fd452, %fd447, 0d3F8999999999A3C4;
	fma.rn.f64 	%fd454, %fd453, %fd447, 0d3FB5555555555554;
	sub.f64 	%fd455, %fd438, %fd446;
	add.f64 	%fd456, %fd455, %fd455;
	neg.f64 	%fd457, %fd446;
	fma.rn.f64 	%fd458, %fd457, %fd438, %fd456;
	mul.f64 	%fd459, %fd444, %fd458;
	mul.f64 	%fd460, %fd447, %fd454;
	fma.rn.f64 	%fd461, %fd460, %fd446, %fd459;
	xor.b32  	%r661, %r750, -2147483648;
	mov.b32 	%r662, 1127219200;
	mov.b64 	%fd462, {%r661, %r662};
	sub.f64 	%fd463, %fd462, %fd58;
	fma.rn.f64 	%fd464, %fd463, 0d3FE62E42FEFA39EF, %fd446;
	fma.rn.f64 	%fd465, %fd463, 0dBFE62E42FEFA39EF, %fd464;
	sub.f64 	%fd466, %fd465, %fd446;
	sub.f64 	%fd467, %fd461, %fd466;
	fma.rn.f64 	%fd468, %fd463, 0d3C7ABC9E3B39803F, %fd467;
	add.f64 	%fd607, %fd464, %fd468;
	bra.uni 	$L__BB0_279;
$L__BB0_278:
	fma.rn.f64 	%fd437, %fd605, 0d7FF0000000000000, 0d7FF0000000000000;
	{
	.reg .b32 %temp; 
	mov.b64 	{%temp, %r653}, %fd605;
	}
	and.b32  	%r654, %r653, 2147483647;
	setp.eq.s32 	%p194, %r654, 0;
	selp.f64 	%fd607, 0dFFF0000000000000, %fd437, %p194;
$L__BB0_279:
	max.f64 	%fd608, %fd59, 0d39B4484BFEEBC2A0;
	{
	.reg .b32 %temp; 
	mov.b64 	{%temp, %r751}, %fd608;
	}
	{
	.reg .b32 %temp; 
	mov.b64 	{%r752, %temp}, %fd608;
	}
	setp.gt.s32 	%p196, %r751, 1048575;
	mov.b32 	%r753, -1023;
	@%p196 bra 	$L__BB0_281;
	mul.f64 	%fd608, %fd608, 0d4350000000000000;
	{
	.reg .b32 %temp; 
	mov.b64 	{%temp, %r751}, %fd608;
	}
	{
	.reg .b32 %temp; 
	mov.b64 	{%r752, %temp}, %fd608;
	}
	mov.b32 	%r753, -1077;
$L__BB0_281:
	add.s32 	%r665, %r751, -1;
	setp.gt.u32 	%p197, %r665, 2146435070;
	@%p197 bra 	$L__BB0_285;
	shr.u32 	%r668, %r751, 20;
	add.s32 	%r754, %r753, %r668;
	and.b32  	%r669, %r751, 1048575;
	or.b32  	%r670, %r669, 1072693248;
	mov.b64 	%fd609, {%r752, %r670};
	setp.lt.u32 	%p199, %r670, 1073127583;
	@%p199 bra 	$L__BB0_284;
	{
	.reg .b32 %temp; 
	mov.b64 	{%r671, %temp}, %fd609;
	}
	{
	.reg .b32 %temp; 
	mov.b64 	{%temp, %r672}, %fd609;
	}
	add.s32 	%r673, %r672, -1048576;
	mov.b64 	%fd609, {%r671, %r673};
	add.s32 	%r754, %r754, 1;
$L__BB0_284:
	add.f64 	%fd470, %fd609, 0dBFF0000000000000;
	add.f64 	%fd471, %fd609, 0d3FF0000000000000;
	rcp.approx.ftz.f64 	%fd472, %fd471;
	neg.f64 	%fd473, %fd471;
	fma.rn.f64 	%fd474, %fd473, %fd472, 0d3FF0000000000000;
	fma.rn.f64 	%fd475, %fd474, %fd474, %fd474;
	fma.rn.f64 	%fd476, %fd475, %fd472, %fd472;
	mul.f64 	%fd477, %fd470, %fd476;
	fma.rn.f64 	%fd478, %fd470, %fd476, %fd477;
	mul.f64 	%fd479, %fd478, %fd478;
	fma.rn.f64 	%fd480, %fd479, 0d3EB1380B3AE80F1E, 0d3ED0EE258B7A8B04;
	fma.rn.f64 	%fd481, %fd480, %fd479, 0d3EF3B2669F02676F;
	fma.rn.f64 	%fd482, %fd481, %fd479, 0d3F1745CBA9AB0956;
	fma.rn.f64 	%fd483, %fd482, %fd479, 0d3F3C71C72D1B5154;
	fma.rn.f64 	%fd484, %fd483, %fd479, 0d3F624924923BE72D;
	fma.rn.f64 	%fd485, %fd484, %fd479, 0d3F8999999999A3C4;
	fma.rn.f64 	%fd486, %fd485, %fd479, 0d3FB5555555555554;
	sub.f64 	%fd487, %fd470, %fd478;
	add.f64 	%fd488, %fd487, %fd487;
	neg.f64 	%fd489, %fd478;
	fma.rn.f64 	%fd490, %fd489, %fd470, %fd488;
	mul.f64 	%fd491, %fd476, %fd490;
	mul.f64 	%fd492, %fd479, %fd486;
	fma.rn.f64 	%fd493, %fd492, %fd478, %fd491;
	xor.b32  	%r674, %r754, -2147483648;
	mov.b32 	%r675, 1127219200;
	mov.b64 	%fd494, {%r674, %r675};
	sub.f64 	%fd495, %fd494, %fd58;
	fma.rn.f64 	%fd496, %fd495, 0d3FE62E42FEFA39EF, %fd478;
	fma.rn.f64 	%fd497, %fd495, 0dBFE62E42FEFA39EF, %fd496;
	sub.f64 	%fd498, %fd497, %fd478;
	sub.f64 	%fd499, %fd493, %fd498;
	fma.rn.f64 	%fd500, %fd495, 0d3C7ABC9E3B39803F, %fd499;
	add.f64 	%fd610, %fd496, %fd500;
	bra.uni 	$L__BB0_286;
$L__BB0_285:
	fma.rn.f64 	%fd469, %fd608, 0d7FF0000000000000, 0d7FF0000000000000;
	{
	.reg .b32 %temp; 
	mov.b64 	{%temp, %r666}, %fd608;
	}
	and.b32  	%r667, %r666, 2147483647;
	setp.eq.s32 	%p198, %r667, 0;
	selp.f64 	%fd610, 0dFFF0000000000000, %fd469, %p198;
$L__BB0_286:
	sub.f64 	%fd501, %fd607, %fd610;
	st.local.f64 	[%rd223], %fd501;
	ld.local.f64 	%fd502, [%rd224];
	sub.f64 	%fd503, %fd501, %fd502;
	st.local.f64 	[%rd225], %fd503;
	add.s32 	%r746, %r746, 1;
	setp.eq.s32 	%p200, %r746, 0;
	add.s64 	%rd225, %rd225, 8;
	add.s64 	%rd224, %rd224, 8;
	add.s64 	%rd223, %rd223, 8;
	add.s64 	%rd222, %rd222, 8;
	add.s64 	%rd221, %rd221, 8;
	add.s64 	%rd220, %rd220, 8;
	add.s64 	%rd219, %rd219, 8;
	@%p200 bra 	$L__BB0_287;
	bra.uni 	$L__BB0_272;
$L__BB0_287:
	setp.lt.s32 	%p210, %r251, 1;
	@%p210 bra 	$L__BB0_300;
	mad.lo.s32 	%r230, %r251, %r3, %r4;
	and.b32  	%r231, %r251, 15;
	setp.lt.u32 	%p211, %r51, 15;
	mov.b32 	%r762, 0;
	@%p211 bra 	$L__BB0_291;
	and.b32  	%r762, %r251, 2147483632;
	neg.s32 	%r760, %r762;
	add.s64 	%rd57, %rd3, 64;
	add.s64 	%rd58, %rd2, 64;
	add.s64 	%rd230, %rd9, 64;
	add.s64 	%rd229, %rd10, 64;
	mov.u32 	%r759, %r230;
$L__BB0_290:
	.pragma "nounroll";
	mul.wide.s32 	%rd194, %r759, 8;
	add.s64 	%rd195, %rd57, %rd194;
	add.s64 	%rd196, %rd58, %rd194;
	ld.local.f64 	%fd533, [%rd230+-64];
	st.global.f64 	[%rd195+-64], %fd533;
	ld.local.f64 	%fd534, [%rd229+-64];
	st.global.f64 	[%rd196+-64], %fd534;
	ld.local.f64 	%fd535, [%rd230+-56];
	st.global.f64 	[%rd195+-56], %fd535;
	ld.local.f64 	%fd536, [%rd229+-56];
	st.global.f64 	[%rd196+-56], %fd536;
	ld.local.f64 	%fd537, [%rd230+-48];
	st.global.f64 	[%rd195+-48], %fd537;
	ld.local.f64 	%fd538, [%rd229+-48];
	st.global.f64 	[%rd196+-48], %fd538;
	ld.local.f64 	%fd539, [%rd230+-40];
	st.global.f64 	[%rd195+-40], %fd539;
	ld.local.f64 	%fd540, [%rd229+-40];
	st.global.f64 	[%rd196+-40], %fd540;
	ld.local.f64 	%fd541, [%rd230+-32];
	st.global.f64 	[%rd195+-32], %fd541;
	ld.local.f64 	%fd542, [%rd229+-32];
	st.global.f64 	[%rd196+-32], %fd542;
	ld.local.f64 	%fd543, [%rd230+-24];
	st.global.f64 	[%rd195+-24], %fd543;
	ld.local.f64 	%fd544, [%rd229+-24];
	st.global.f64 	[%rd196+-24], %fd544;
	ld.local.f64 	%fd545, [%rd230+-16];
	st.global.f64 	[%rd195+-16], %fd545;
	ld.local.f64 	%fd546, [%rd229+-16];
	st.global.f64 	[%rd196+-16], %fd546;
	ld.local.f64 	%fd547, [%rd230+-8];
	st.global.f64 	[%rd195+-8], %fd547;
	ld.local.f64 	%fd548, [%rd229+-8];
	st.global.f64 	[%rd196+-8], %fd548;
	ld.local.f64 	%fd549, [%rd230];
	st.global.f64 	[%rd195], %fd549;
	ld.local.f64 	%fd550, [%rd229];
	st.global.f64 	[%rd196], %fd550;
	ld.local.f64 	%fd551, [%rd230+8];
	st.global.f64 	[%rd195+8], %fd551;
	ld.local.f64 	%fd552, [%rd229+8];
	st.global.f64 	[%rd196+8], %fd552;
	ld.local.f64 	%fd553, [%rd230+16];
	st.global.f64 	[%rd195+16], %fd553;
	ld.local.f64 	%fd554, [%rd229+16];
	st.global.f64 	[%rd196+16], %fd554;
	ld.local.f64 	%fd555, [%rd230+24];
	st.global.f64 	[%rd195+24], %fd555;
	ld.local.f64 	%fd556, [%rd229+24];
	st.global.f64 	[%rd196+24], %fd556;
	ld.local.f64 	%fd557, [%rd230+32];
	st.global.f64 	[%rd195+32], %fd557;
	ld.local.f64 	%fd558, [%rd229+32];
	st.global.f64 	[%rd196+32], %fd558;
	ld.local.f64 	%fd559, [%rd230+40];
	st.global.f64 	[%rd195+40], %fd559;
	ld.local.f64 	%fd560, [%rd229+40];
	st.global.f64 	[%rd196+40], %fd560;
	ld.local.f64 	%fd561, [%rd230+48];
	st.global.f64 	[%rd195+48], %fd561;
	ld.local.f64 	%fd562, [%rd229+48];
	st.global.f64 	[%rd196+48], %fd562;
	ld.local.f64 	%fd563, [%rd230+56];
	st.global.f64 	[%rd195+56], %fd563;
	ld.local.f64 	%fd564, [%rd229+56];
	st.global.f64 	[%rd196+56], %fd564;
	add.s32 	%r760, %r760, 16;
	add.s32 	%r759, %r759, 16;
	add.s64 	%rd230, %rd230, 128;
	add.s64 	%rd229, %rd229, 128;
	setp.ne.s32 	%p212, %r760, 0;
	@%p212 bra 	$L__BB0_290;
$L__BB0_291:
	setp.eq.s32 	%p213, %r231, 0;
	@%p213 bra 	$L__BB0_300;
	and.b32  	%r239, %r251, 7;
	setp.lt.u32 	%p214, %r231, 8;
	@%p214 bra 	$L__BB0_294;
	add.s32 	%r678, %r230, %r762;
	mul.wide.u32 	%rd197, %r762, 8;
	add.s64 	%rd198, %rd9, %rd197;
	ld.local.f64 	%fd565, [%rd198];
	mul.wide.s32 	%rd199, %r678, 8;
	add.s64 	%rd200, %rd3, %rd199;
	st.global.f64 	[%rd200], %fd565;
	add.s64 	%rd201, %rd10, %rd197;
	ld.local.f64 	%fd566, [%rd201];
	add.s64 	%rd202, %rd2, %rd199;
	st.global.f64 	[%rd202], %fd566;
	ld.local.f64 	%fd567, [%rd198+8];
	st.global.f64 	[%rd200+8], %fd567;
	ld.local.f64 	%fd568, [%rd201+8];
	st.global.f64 	[%rd202+8], %fd568;
	ld.local.f64 	%fd569, [%rd198+16];
	st.global.f64 	[%rd200+16], %fd569;
	ld.local.f64 	%fd570, [%rd201+16];
	st.global.f64 	[%rd202+16], %fd570;
	ld.local.f64 	%fd571, [%rd198+24];
	st.global.f64 	[%rd200+24], %fd571;
	ld.local.f64 	%fd572, [%rd201+24];
	st.global.f64 	[%rd202+24], %fd572;
	ld.local.f64 	%fd573, [%rd198+32];
	st.global.f64 	[%rd200+32], %fd573;
	ld.local.f64 	%fd574, [%rd201+32];
	st.global.f64 	[%rd202+32], %fd574;
	ld.local.f64 	%fd575, [%rd198+40];
	st.global.f64 	[%rd200+40], %fd575;
	ld.local.f64 	%fd576, [%rd201+40];
	st.global.f64 	[%rd202+40], %fd576;
	ld.local.f64 	%fd577, [%rd198+48];
	st.global.f64 	[%rd200+48], %fd577;
	ld.local.f64 	%fd578, [%rd201+48];
	st.global.f64 	[%rd202+48], %fd578;
	ld.local.f64 	%fd579, [%rd198+56];
	st.global.f64 	[%rd200+56], %fd579;
	ld.local.f64 	%fd580, [%rd201+56];
	st.global.f64 	[%rd202+56], %fd580;
	add.s32 	%r762, %r762, 8;
$L__BB0_294:
	setp.eq.s32 	%p215, %r239, 0;
	@%p215 bra 	$L__BB0_300;
	and.b32  	%r242, %r251, 3;
	setp.lt.u32 	%p216, %r239, 4;
	@%p216 bra 	$L__BB0_297;
	add.s32 	%r679, %r230, %r762;
	mul.wide.u32 	%rd203, %r762, 8;
	add.s64 	%rd204, %rd9, %rd203;
	ld.local.f64 	%fd581, [%rd204];
	mul.wide.s32 	%rd205, %r679, 8;
	add.s64 	%rd206, %rd3, %rd205;
	st.global.f64 	[%rd206], %fd581;
	add.s64 	%rd207, %rd10, %rd203;
	ld.local.f64 	%fd582, [%rd207];
	add.s64 	%rd208, %rd2, %rd205;
	st.global.f64 	[%rd208], %fd582;
	ld.local.f64 	%fd583, [%rd204+8];
	st.global.f64 	[%rd206+8], %fd583;
	ld.local.f64 	%fd584, [%rd207+8];
	st.global.f64 	[%rd208+8], %fd584;
	ld.local.f64 	%fd585, [%rd204+16];
	st.global.f64 	[%rd206+16], %fd585;
	ld.local.f64 	%fd586, [%rd207+16];
	st.global.f64 	[%rd208+16], %fd586;
	ld.local.f64 	%fd587, [%rd204+24];
	st.global.f64 	[%rd206+24], %fd587;
	ld.local.f64 	%fd588, [%rd207+24];
	st.global.f64 	[%rd208+24], %fd588;
	add.s32 	%r762, %r762, 4;
$L__BB0_297:
	setp.eq.s32 	%p217, %r242, 0;
	@%p217 bra 	$L__BB0_300;
	mul.wide.u32 	%rd209, %r762, 8;
	add.s64 	%rd232, %rd10, %rd209;
	add.s64 	%rd231, %rd9, %rd209;
	add.s32 	%r765, %r762, %r230;
	neg.s32 	%r764, %r242;
$L__BB0_299:
	.pragma "nounroll";
	mul.wide.s32 	%rd210, %r765, 8;
	add.s64 	%rd211, %rd2, %rd210;
	add.s64 	%rd212, %rd3, %rd210;
	ld.local.f64 	%fd589, [%rd231];
	st.global.f64 	[%rd212], %fd589;
	ld.local.f64 	%fd590, [%rd232];
	st.global.f64 	[%rd211], %fd590;
	add.s64 	%rd232, %rd232, 8;
	add.s64 	%rd231, %rd231, 8;
	add.s32 	%r765, %r765, 1;
	add.s32 	%r764, %r764, 1;
	setp.eq.s32 	%p218, %r764, 0;
	@%p218 bra 	$L__BB0_300;
	bra.uni 	$L__BB0_299;
$L__BB0_300:
	ret;

}
	// .globl	_Z21decode_columns_kernelPdS_S_diii
.visible .entry _Z21decode_columns_kernelPdS_S_diii(
	.param .u64 .ptr .align 1 _Z21decode_columns_kernelPdS_S_diii_param_0,
	.param .u64 .ptr .align 1 _Z21decode_columns_kernelPdS_S_diii_param_1,
	.param .u64 .ptr .align 1 _Z21decode_columns_kernelPdS_S_diii_param_2,
	.param .f64 _Z21decode_columns_kernelPdS_S_diii_param_3,
	.param .u32 _Z21decode_columns_kernelPdS_S_diii_param_4,
	.param .u32 _Z21decode_columns_kernelPdS_S_diii_param_5,
	.param .u32 _Z21decode_columns_kernelPdS_S_diii_param_6
)
{
	.local .align 8 .b8 	__local_depot1[1736];
	.reg .b64 	%SP;
	.reg .b64 	%SPL;
	.reg .pred 	%p<219>;
	.reg .b16 	%rs<308>;
	.reg .b32 	%r<770>;
	.reg .b32 	%f<7>;
	.reg .b64 	%rd<320>;
	.reg .b64 	%fd<569>;
	// demoted variable
	.shared .align 8 .b8 _ZZ21decode_columns_kernelPdS_S_diiiE6states[15168];
	mov.u64 	%SPL, __local_depot1;
	ld.param.u64 	%rd78, [_Z21decode_columns_kernelPdS_S_diii_param_0];
	ld.param.u64 	%rd79, [_Z21decode_columns_kernelPdS_S_diii_param_1];
	ld.param.u64 	%rd80, [_Z21decode_columns_kernelPdS_S_diii_param_2];
	ld.param.f64 	%fd78, [_Z21decode_columns_kernelPdS_S_diii_param_3];
	ld.param.u32 	%r244, [_Z21decode_columns_kernelPdS_S_diii_param_4];
	ld.param.u32 	%r246, [_Z21decode_columns_kernelPdS_S_diii_param_6];
	cvta.to.global.u64 	%rd1, %rd78;
	cvta.to.global.u64 	%rd2, %rd80;
	cvta.to.global.u64 	%rd3, %rd79;
	add.u64 	%rd307, %SPL, 0;
	add.u64 	%rd309, %SPL, 248;
	add.u64 	%rd306, %SPL, 496;
	add.u64 	%rd308, %SPL, 744;
	add.u64 	%rd311, %SPL, 992;
	add.u64 	%rd9, %SPL, 1240;
	add.u64 	%rd10, %SPL, 1488;
	mov.u32 	%r1, %ctaid.y;
	mov.u32 	%r247, %ctaid.x;
	mov.u32 	%r248, %ntid.x;
	mul.lo.s32 	%r2, %r247, %r248;
	mov.u32 	%r3, %tid.x;
	add.s32 	%r4, %r2, %r3;
	setp.ge.s32 	%p1, %r1, %r246;
	setp.ge.s32 	%p2, %r4, %r244;
	or.pred  	%p3, %p2, %p1;
	@%p3 bra 	$L__BB1_299;
	mul.lo.s32 	%r5, %r244, %r1;
	and.b32  	%r249, %r3, 7;
	mov.u32 	%r250, _ZZ21decode_columns_kernelPdS_S_diiiE6states;
	mad.lo.s32 	%r6, %r249, 1896, %r250;
	setp.lt.s32 	%p4, %r244, 1;
	@%p4 bra 	$L__BB1_25;
	add.s32 	%r7, %r244, -1;
	and.b32  	%r8, %r244, 7;
	setp.lt.u32 	%p5, %r7, 7;
	mov.b32 	%r688, 0;
	@%p5 bra 	$L__BB1_5;
	mov.b32 	%r686, 0;
	mad.lo.s32 	%r253, %r5, %r244, %r4;
	mul.wide.u32 	%rd93, %r244, 8;
$L__BB1_4:
	.pragma "nounroll";
	mad.lo.s32 	%r254, %r686, %r244, %r253;
	mul.wide.s32 	%rd88, %r254, 8;
	add.s64 	%rd89, %rd1, %rd88;
	ld.global.f64 	%fd79, [%rd89];
	add.s64 	%rd90, %rd2, %rd88;
	ld.global.f64 	%fd80, [%rd90];
	fma.rn.f64 	%fd81, %fd78, %fd80, %fd79;
	mul.wide.u32 	%rd91, %r686, 8;
	add.s64 	%rd92, %rd311, %rd91;
	st.local.f64 	[%rd92], %fd81;
	add.s64 	%rd94, %rd89, %rd93;
	ld.global.f64 	%fd82, [%rd94];
	add.s64 	%rd95, %rd90, %rd93;
	ld.global.f64 	%fd83, [%rd95];
	fma.rn.f64 	%fd84, %fd78, %fd83, %fd82;
	st.local.f64 	[%rd92+8], %fd84;
	add.s64 	%rd96, %rd94, %rd93;
	ld.global.f64 	%fd85, [%rd96];
	add.s64 	%rd97, %rd95, %rd93;
	ld.global.f64 	%fd86, [%rd97];
	fma.rn.f64 	%fd87, %fd78, %fd86, %fd85;
	st.local.f64 	[%rd92+16], %fd87;
	add.s64 	%rd98, %rd96, %rd93;
	ld.global.f64 	%fd88, [%rd98];
	add.s64 	%rd99, %rd97, %rd93;
	ld.global.f64 	%fd89, [%rd99];
	fma.rn.f64 	%fd90, %fd78, %fd89, %fd88;
	st.local.f64 	[%rd92+24], %fd90;
	add.s64 	%rd100, %rd98, %rd93;
	ld.global.f64 	%fd91, [%rd100];
	add.s64 	%rd101, %rd99, %rd93;
	ld.global.f64 	%fd92, [%rd101];
	fma.rn.f64 	%fd93, %fd78, %fd92, %fd91;
	st.local.f64 	[%rd92+32], %fd93;
	add.s64 	%rd102, %rd100, %rd93;
	ld.global.f64 	%fd94, [%rd102];
	add.s64 	%rd103, %rd101, %rd93;
	ld.global.f64 	%fd95, [%rd103];
	fma.rn.f64 	%fd96, %fd78, %fd95, %fd94;
	st.local.f64 	[%rd92+40], %fd96;
	add.s64 	%rd104, %rd102, %rd93;
	ld.global.f64 	%fd97, [%rd104];
	add.s64 	%rd105, %rd103, %rd93;
	ld.global.f64 	%fd98, [%rd105];
	fma.rn.f64 	%fd99, %fd78, %fd98, %fd97;
	st.local.f64 	[%rd92+48], %fd99;
	add.s64 	%rd106, %rd104, %rd93;
	ld.global.f64 	%fd100, [%rd106];
	add.s64 	%rd107, %rd105, %rd93;
	ld.global.f64 	%fd101, [%rd107];
	fma.rn.f64 	%fd102, %fd78, %fd101, %fd100;
	st.local.f64 	[%rd92+56], %fd102;
	add.s32 	%r686, %r686, 8;
	and.b32  	%r688, %r244, 2147483640;
	setp.ne.s32 	%p6, %r686, %r688;
	@%p6 bra 	$L__BB1_4;
$L__BB1_5:
	setp.eq.s32 	%p7, %r8, 0;
	@%p7 bra 	$L__BB1_13;
	setp.lt.u32 	%p8, %r8, 4;
	@%p8 bra 	$L__BB1_8;
	mad.lo.s32 	%r255, %r5, %r244, %r4;
	mad.lo.s32 	%r256, %r688, %r244, %r255;
	mul.wide.s32 	%rd108, %r256, 8;
	add.s64 	%rd109, %rd1, %rd108;
	ld.global.f64 	%fd103, [%rd109];
	add.s64 	%rd110, %rd2, %rd108;
	ld.global.f64 	%fd104, [%rd110];
	fma.rn.f64 	%fd105, %fd78, %fd104, %fd103;
	mul.wide.u32 	%rd111, %r688, 8;
	add.s64 	%rd112, %rd311, %rd111;
	st.local.f64 	[%rd112], %fd105;
	mul.wide.u32 	%rd113, %r244, 8;
	add.s64 	%rd114, %rd109, %rd113;
	ld.global.f64 	%fd106, [%rd114];
	add.s64 	%rd115, %rd110, %rd113;
	ld.global.f64 	%fd107, [%rd115];
	fma.rn.f64 	%fd108, %fd78, %fd107, %fd106;
	st.local.f64 	[%rd112+8], %fd108;
	add.s64 	%rd116, %rd114, %rd113;
	ld.global.f64 	%fd109, [%rd116];
	add.s64 	%rd117, %rd115, %rd113;
	ld.global.f64 	%fd110, [%rd117];
	fma.rn.f64 	%fd111, %fd78, %fd110, %fd109;
	st.local.f64 	[%rd112+16], %fd111;
	add.s64 	%rd118, %rd116, %rd113;
	ld.global.f64 	%fd112, [%rd118];
	add.s64 	%rd119, %rd117, %rd113;
	ld.global.f64 	%fd113, [%rd119];
	fma.rn.f64 	%fd114, %fd78, %fd113, %fd112;
	st.local.f64 	[%rd112+24], %fd114;
	add.s32 	%r688, %r688, 4;
$L__BB1_8:
	and.b32  	%r15, %r244, 3;
	setp.eq.s32 	%p9, %r15, 0;
	@%p9 bra 	$L__BB1_13;
	mad.lo.s32 	%r16, %r5, %r244, %r4;
	setp.eq.s32 	%p10, %r15, 1;
	@%p10 bra 	$L__BB1_11;
	mad.lo.s32 	%r257, %r688, %r244, %r16;
	mul.wide.s32 	%rd120, %r257, 8;
	add.s64 	%rd121, %rd1, %rd120;
	ld.global.f64 	%fd115, [%rd121];
	add.s64 	%rd122, %rd2, %rd120;
	ld.global.f64 	%fd116, [%rd122];
	fma.rn.f64 	%fd117, %fd78, %fd116, %fd115;
	mul.wide.u32 	%rd123, %r688, 8;
	add.s64 	%rd124, %rd311, %rd123;
	st.local.f64 	[%rd124], %fd117;
	mul.wide.u32 	%rd125, %r244, 8;
	add.s64 	%rd126, %rd121, %rd125;
	ld.global.f64 	%fd118, [%rd126];
	add.s64 	%rd127, %rd122, %rd125;
	ld.global.f64 	%fd119, [%rd127];
	fma.rn.f64 	%fd120, %fd78, %fd119, %fd118;
	st.local.f64 	[%rd124+8], %fd120;
	add.s32 	%r688, %r688, 2;
$L__BB1_11:
	and.b32  	%r258, %r244, 1;
	setp.eq.b32 	%p11, %r258, 1;
	not.pred 	%p12, %p11;
	@%p12 bra 	$L__BB1_13;
	mad.lo.s32 	%r259, %r688, %r244, %r16;
	mul.wide.s32 	%rd128, %r259, 8;
	add.s64 	%rd129, %rd1, %rd128;
	ld.global.f64 	%fd121, [%rd129];
	add.s64 	%rd130, %rd2, %rd128;
	ld.global.f64 	%fd122, [%rd130];
	fma.rn.f64 	%fd123, %fd78, %fd122, %fd121;
	mul.wide.u32 	%rd131, %r688, 8;
	add.s64 	%rd132, %rd311, %rd131;
	st.local.f64 	[%rd132], %fd123;
$L__BB1_13:
	and.b32  	%r19, %r244, 15;
	setp.lt.u32 	%p13, %r7, 15;
	mov.b32 	%r690, 0;
	@%p13 bra 	$L__BB1_16;
	and.b32  	%r690, %r244, 2147483632;
	mov.b32 	%r695, 0;
$L__BB1_15:
	.pragma "nounroll";
	mul.wide.u32 	%rd133, %r695, 8;
	add.s64 	%rd134, %rd311, %rd133;
	ld.local.f64 	%fd124, [%rd134];
	setp.leu.f64 	%p14, %fd124, 0d0000000000000000;
	add.s32 	%r262, %r6, %r695;
	ld.local.f64 	%fd125, [%rd134+8];
	setp.leu.f64 	%p15, %fd125, 0d0000000000000000;
	ld.local.f64 	%fd126, [%rd134+16];
	setp.leu.f64 	%p16, %fd126, 0d0000000000000000;
	ld.local.f64 	%fd127, [%rd134+24];
	setp.leu.f64 	%p17, %fd127, 0d0000000000000000;
	selp.u32 	%r263, 1, 0, %p17;
	selp.u32 	%r264, 1, 0, %p16;
	prmt.b32 	%r265, %r264, %r263, 0x3340U;
	selp.u32 	%r266, 1, 0, %p15;
	selp.u32 	%r267, 1, 0, %p14;
	prmt.b32 	%r268, %r267, %r266, 0x3340U;
	prmt.b32 	%r269, %r268, %r265, 0x5410U;
	st.shared.u32 	[%r262+620], %r269;
	ld.local.f64 	%fd128, [%rd134+32];
	setp.leu.f64 	%p18, %fd128, 0d0000000000000000;
	ld.local.f64 	%fd129, [%rd134+40];
	setp.leu.f64 	%p19, %fd129, 0d0000000000000000;
	ld.local.f64 	%fd130, [%rd134+48];
	setp.leu.f64 	%p20, %fd130, 0d0000000000000000;
	ld.local.f64 	%fd131, [%rd134+56];
	setp.leu.f64 	%p21, %fd131, 0d0000000000000000;
	ld.local.f64 	%fd132, [%rd134+64];
	setp.leu.f64 	%p22, %fd132, 0d0000000000000000;
	ld.local.f64 	%fd133, [%rd134+72];
	setp.leu.f64 	%p23, %fd133, 0d0000000000000000;
	ld.local.f64 	%fd134, [%rd134+80];
	setp.leu.f64 	%p24, %fd134, 0d0000000000000000;
	ld.local.f64 	%fd135, [%rd134+88];
	setp.leu.f64 	%p25, %fd135, 0d0000000000000000;
	selp.u32 	%r270, 1, 0, %p25;
	selp.u32 	%r271, 1, 0, %p24;
	prmt.b32 	%r272, %r271, %r270, 0x3340U;
	selp.u32 	%r273, 1, 0, %p23;
	selp.u32 	%r274, 1, 0, %p22;
	prmt.b32 	%r275, %r274, %r273, 0x3340U;
	prmt.b32 	%r276, %r275, %r272, 0x5410U;
	selp.u32 	%r277, 1, 0, %p21;
	selp.u32 	%r278, 1, 0, %p20;
	prmt.b32 	%r279, %r278, %r277, 0x3340U;
	selp.u32 	%r280, 1, 0, %p19;
	selp.u32 	%r281, 1, 0, %p18;
	prmt.b32 	%r282, %r281, %r280, 0x3340U;
	prmt.b32 	%r283, %r282, %r279, 0x5410U;
	st.shared.v2.b32 	[%r262+624], {%r283, %r276};
	ld.local.f64 	%fd136, [%rd134+96];
	setp.leu.f64 	%p26, %fd136, 0d0000000000000000;
	ld.local.f64 	%fd137, [%rd134+104];
	setp.leu.f64 	%p27, %fd137, 0d0000000000000000;
	ld.local.f64 	%fd138, [%rd134+112];
	setp.leu.f64 	%p28, %fd138, 0d0000000000000000;
	ld.local.f64 	%fd139, [%rd134+120];
	setp.leu.f64 	%p29, %fd139, 0d0000000000000000;
	selp.u32 	%r284, 1, 0, %p29;
	selp.u32 	%r285, 1, 0, %p28;
	prmt.b32 	%r286, %r285, %r284, 0x3340U;
	selp.u32 	%r287, 1, 0, %p27;
	selp.u32 	%r288, 1, 0, %p26;
	prmt.b32 	%r289, %r288, %r287, 0x3340U;
	prmt.b32 	%r290, %r289, %r286, 0x5410U;
	st.shared.u32 	[%r262+632], %r290;
	add.s32 	%r695, %r695, 16;
	setp.eq.s32 	%p30, %r695, %r690;
	@%p30 bra 	$L__BB1_16;
	bra.uni 	$L__BB1_15;
$L__BB1_16:
	setp.eq.s32 	%p31, %r19, 0;
	@%p31 bra 	$L__BB1_25;
	setp.lt.u32 	%p32, %r19, 8;
	@%p32 bra 	$L__BB1_19;
	mul.wide.u32 	%rd135, %r690, 8;
	add.s64 	%rd136, %rd311, %rd135;
	ld.local.f64 	%fd140, [%rd136];
	setp.leu.f64 	%p33, %fd140, 0d0000000000000000;
	selp.u16 	%rs52, 1, 0, %p33;
	add.s32 	%r291, %r6, %r690;
	st.shared.u8 	[%r291+620], %rs52;
	ld.local.f64 	%fd141, [%rd136+8];
	setp.leu.f64 	%p34, %fd141, 0d0000000000000000;
	selp.u16 	%rs53, 1, 0, %p34;
	st.shared.u8 	[%r291+621], %rs53;
	ld.local.f64 	%fd142, [%rd136+16];
	setp.leu.f64 	%p35, %fd142, 0d0000000000000000;
	selp.u16 	%rs54, 1, 0, %p35;
	st.shared.u8 	[%r291+622], %rs54;
	ld.local.f64 	%fd143, [%rd136+24];
	setp.leu.f64 	%p36, %fd143, 0d0000000000000000;
	selp.u16 	%rs55, 1, 0, %p36;
	st.shared.u8 	[%r291+623], %rs55;
	ld.local.f64 	%fd144, [%rd136+32];
	setp.leu.f64 	%p37, %fd144, 0d0000000000000000;
	selp.u16 	%rs56, 1, 0, %p37;
	st.shared.u8 	[%r291+624], %rs56;
	ld.local.f64 	%fd145, [%rd136+40];
	setp.leu.f64 	%p38, %fd145, 0d0000000000000000;
	selp.u16 	%rs57, 1, 0, %p38;
	st.shared.u8 	[%r291+625], %rs57;
	ld.local.f64 	%fd146, [%rd136+48];
	setp.leu.f64 	%p39, %fd146, 0d0000000000000000;
	selp.u16 	%rs58, 1, 0, %p39;
	st.shared.u8 	[%r291+626], %rs58;
	ld.local.f64 	%fd147, [%rd136+56];
	setp.leu.f64 	%p40, %fd147, 0d0000000000000000;
	selp.u16 	%rs59, 1, 0, %p40;
	st.shared.u8 	[%r291+627], %rs59;
	add.s32 	%r690, %r690, 8;
$L__BB1_19:
	setp.eq.s32 	%p41, %r8, 0;
	@%p41 bra 	$L__BB1_25;
	and.b32  	%r24, %r244, 3;
	setp.lt.u32 	%p42, %r8, 4;
	@%p42 bra 	$L__BB1_22;
	mul.wide.u32 	%rd137, %r690, 8;
	add.s64 	%rd138, %rd311, %rd137;
	ld.local.f64 	%fd148, [%rd138];
	setp.leu.f64 	%p43, %fd148, 0d0000000000000000;
	selp.u16 	%rs60, 1, 0, %p43;
	add.s32 	%r292, %r6, %r690;
	st.shared.u8 	[%r292+620], %rs60;
	ld.local.f64 	%fd149, [%rd138+8];
	setp.leu.f64 	%p44, %fd149, 0d0000000000000000;
	selp.u16 	%rs61, 1, 0, %p44;
	st.shared.u8 	[%r292+621], %rs61;
	ld.local.f64 	%fd150, [%rd138+16];
	setp.leu.f64 	%p45, %fd150, 0d0000000000000000;
	selp.u16 	%rs62, 1, 0, %p45;
	st.shared.u8 	[%r292+622], %rs62;
	ld.local.f64 	%fd151, [%rd138+24];
	setp.leu.f64 	%p46, %fd151, 0d0000000000000000;
	selp.u16 	%rs63, 1, 0, %p46;
	st.shared.u8 	[%r292+623], %rs63;
	add.s32 	%r690, %r690, 4;
$L__BB1_22:
	setp.eq.s32 	%p47, %r24, 0;
	@%p47 bra 	$L__BB1_25;
	mov.b32 	%r694, 0;
$L__BB1_24:
	.pragma "nounroll";
	mul.wide.u32 	%rd139, %r690, 8;
	add.s64 	%rd140, %rd311, %rd139;
	ld.local.f64 	%fd152, [%rd140];
	setp.leu.f64 	%p48, %fd152, 0d0000000000000000;
	selp.u16 	%rs64, 1, 0, %p48;
	add.s32 	%r294, %r6, %r690;
	st.shared.u8 	[%r294+620], %rs64;
	add.s32 	%r690, %r690, 1;
	add.s32 	%r694, %r694, 1;
	setp.eq.s32 	%p49, %r694, %r24;
	@%p49 bra 	$L__BB1_25;
	bra.uni 	$L__BB1_24;
$L__BB1_25:
	setp.lt.s32 	%p50, %r244, 1;
	@%p50 bra 	$L__BB1_38;
	add.s32 	%r296, %r244, -1;
	and.b32  	%r31, %r244, 15;
	setp.lt.u32 	%p51, %r296, 15;
	mov.b32 	%r696, 0;
	@%p51 bra 	$L__BB1_29;
	and.b32  	%r696, %r244, 2147483632;
	mov.b32 	%r701, 0;
$L__BB1_28:
	.pragma "nounroll";
	mul.wide.u32 	%rd141, %r701, 8;
	add.s64 	%rd142, %rd311, %rd141;
	ld.local.f64 	%fd153, [%rd142];
	abs.f64 	%fd154, %fd153;
	shl.b32 	%r298, %r701, 3;
	add.s32 	%r299, %r6, %r298;
	st.shared.f64 	[%r299+248], %fd154;
	shl.b32 	%r300, %r701, 2;
	sub.s32 	%r301, %r299, %r300;
	st.shared.u32 	[%r301+496], %r701;
	add.s32 	%r302, %r701, 1;
	ld.local.f64 	%fd155, [%rd142+8];
	abs.f64 	%fd156, %fd155;
	st.shared.f64 	[%r299+256], %fd156;
	st.shared.u32 	[%r301+500], %r302;
	add.s32 	%r303, %r701, 2;
	ld.local.f64 	%fd157, [%rd142+16];
	abs.f64 	%fd158, %fd157;
	st.shared.f64 	[%r299+264], %fd158;
	st.shared.u32 	[%r301+504], %r303;
	add.s32 	%r304, %r701, 3;
	ld.local.f64 	%fd159, [%rd142+24];
	abs.f64 	%fd160, %fd159;
	st.shared.f64 	[%r299+272], %fd160;
	st.shared.u32 	[%r301+508], %r304;
	add.s32 	%r305, %r701, 4;
	ld.local.f64 	%fd161, [%rd142+32];
	abs.f64 	%fd162, %fd161;
	st.shared.f64 	[%r299+280], %fd162;
	st.shared.u32 	[%r301+512], %r305;
	add.s32 	%r306, %r701, 5;
	ld.local.f64 	%fd163, [%rd142+40];
	abs.f64 	%fd164, %fd163;
	st.shared.f64 	[%r299+288], %fd164;
	st.shared.u32 	[%r301+516], %r306;
	add.s32 	%r307, %r701, 6;
	ld.local.f64 	%fd165, [%rd142+48];
	abs.f64 	%fd166, %fd165;
	st.shared.f64 	[%r299+296], %fd166;
	st.shared.u32 	[%r301+520], %r307;
	add.s32 	%r308, %r701, 7;
	ld.local.f64 	%fd167, [%rd142+56];
	abs.f64 	%fd168, %fd167;
	st.shared.f64 	[%r299+304], %fd168;
	st.shared.u32 	[%r301+524], %r308;
	add.s32 	%r309, %r701, 8;
	ld.local.f64 	%fd169, [%rd142+64];
	abs.f64 	%fd170, %fd169;
	st.shared.f64 	[%r299+312], %fd170;
	st.shared.u32 	[%r301+528], %r309;
	add.s32 	%r310, %r701, 9;
	ld.local.f64 	%fd171, [%rd142+72];
	abs.f64 	%fd172, %fd171;
	st.shared.f64 	[%r299+320], %fd172;
	st.shared.u32 	[%r301+532], %r310;
	add.s32 	%r311, %r701, 10;
	ld.local.f64 	%fd173, [%rd142+80];
	abs.f64 	%fd174, %fd173;
	st.shared.f64 	[%r299+328], %fd174;
	st.shared.u32 	[%r301+536], %r311;
	add.s32 	%r312, %r701, 11;
	ld.local.f64 	%fd175, [%rd142+88];
	abs.f64 	%fd176, %fd175;
	st.shared.f64 	[%r299+336], %fd176;
	st.shared.u32 	[%r301+540], %r312;
	add.s32 	%r313, %r701, 12;
	ld.local.f64 	%fd177, [%rd142+96];
	abs.f64 	%fd178, %fd177;
	st.shared.f64 	[%r299+344], %fd178;
	st.shared.u32 	[%r301+544], %r313;
	add.s32 	%r314, %r701, 13;
	ld.local.f64 	%fd179, [%rd142+104];
	abs.f64 	%fd180, %fd179;
	st.shared.f64 	[%r299+352], %fd180;
	st.shared.u32 	[%r301+548], %r314;
	add.s32 	%r315, %r701, 14;
	ld.local.f64 	%fd181, [%rd142+112];
	abs.f64 	%fd182, %fd181;
	st.shared.f64 	[%r299+360], %fd182;
	st.shared.u32 	[%r301+552], %r315;
	add.s32 	%r316, %r701, 15;
	ld.local.f64 	%fd183, [%rd142+120];
	abs.f64 	%fd184, %fd183;
	st.shared.f64 	[%r299+368], %fd184;
	st.shared.u32 	[%r301+556], %r316;
	add.s32 	%r701, %r701, 16;
	setp.eq.s32 	%p52, %r701, %r696;
	@%p52 bra 	$L__BB1_29;
	bra.uni 	$L__BB1_28;
$L__BB1_29:
	setp.eq.s32 	%p53, %r31, 0;
	@%p53 bra 	$L__BB1_38;
	and.b32  	%r36, %r244, 7;
	setp.lt.u32 	%p54, %r31, 8;
	@%p54 bra 	$L__BB1_32;
	mul.wide.u32 	%rd143, %r696, 8;
	add.s64 	%rd144, %rd311, %rd143;
	ld.local.f64 	%fd185, [%rd144];
	abs.f64 	%fd186, %fd185;
	shl.b32 	%r317, %r696, 3;
	add.s32 	%r318, %r6, %r317;
	st.shared.f64 	[%r318+248], %fd186;
	shl.b32 	%r319, %r696, 2;
	sub.s32 	%r320, %r318, %r319;
	st.shared.u32 	[%r320+496], %r696;
	add.s32 	%r321, %r696, 1;
	ld.local.f64 	%fd187, [%rd144+8];
	abs.f64 	%fd188, %fd187;
	st.shared.f64 	[%r318+256], %fd188;
	st.shared.u32 	[%r320+500], %r321;
	add.s32 	%r322, %r696, 2;
	ld.local.f64 	%fd189, [%rd144+16];
	abs.f64 	%fd190, %fd189;
	st.shared.f64 	[%r318+264], %fd190;
	st.shared.u32 	[%r320+504], %r322;
	add.s32 	%r323, %r696, 3;
	ld.local.f64 	%fd191, [%rd144+24];
	abs.f64 	%fd192, %fd191;
	st.shared.f64 	[%r318+272], %fd192;
	st.shared.u32 	[%r320+508], %r323;
	add.s32 	%r324, %r696, 4;
	ld.local.f64 	%fd193, [%rd144+32];
	abs.f64 	%fd194, %fd193;
	st.shared.f64 	[%r318+280], %fd194;
	st.shared.u32 	[%r320+512], %r324;
	add.s32 	%r325, %r696, 5;
	ld.local.f64 	%fd195, [%rd144+40];
	abs.f64 	%fd196, %fd195;
	st.shared.f64 	[%r318+288], %fd196;
	st.shared.u32 	[%r320+516], %r325;
	add.s32 	%r326, %r696, 6;
	ld.local.f64 	%fd197, [%rd144+48];
	abs.f64 	%fd198, %fd197;
	st.shared.f64 	[%r318+296], %fd198;
	st.shared.u32 	[%r320+520], %r326;
	add.s32 	%r327, %r696, 7;
	ld.local.f64 	%fd199, [%rd144+56];
	abs.f64 	%fd200, %fd199;
	st.shared.f64 	[%r318+304], %fd200;
	st.shared.u32 	[%r320+524], %r327;
	add.s32 	%r696, %r696, 8;
$L__BB1_32:
	setp.eq.s32 	%p55, %r36, 0;
	@%p55 bra 	$L__BB1_38;
	and.b32  	%r39, %r244, 3;
	setp.lt.u32 	%p56, %r36, 4;
	@%p56 bra 	$L__BB1_35;
	mul.wide.u32 	%rd145, %r696, 8;
	add.s64 	%rd146, %rd311, %rd145;
	ld.local.f64 	%fd201, [%rd146];
	abs.f64 	%fd202, %fd201;
	shl.b32 	%r328, %r696, 3;
	add.s32 	%r329, %r6, %r328;
	st.shared.f64 	[%r329+248], %fd202;
	shl.b32 	%r330, %r696, 2;
	sub.s32 	%r331, %r329, %r330;
	st.shared.u32 	[%r331+496], %r696;
	add.s32 	%r332, %r696, 1;
	ld.local.f64 	%fd203, [%rd146+8];
	abs.f64 	%fd204, %fd203;
	st.shared.f64 	[%r329+256], %fd204;
	st.shared.u32 	[%r331+500], %r332;
	add.s32 	%r333, %r696, 2;
	ld.local.f64 	%fd205, [%rd146+16];
	abs.f64 	%fd206, %fd205;
	st.shared.f64 	[%r329+264], %fd206;
	st.shared.u32 	[%r331+504], %r333;
	add.s32 	%r334, %r696, 3;
	ld.local.f64 	%fd207, [%rd146+24];
	abs.f64 	%fd208, %fd207;
	st.shared.f64 	[%r329+272], %fd208;
	st.shared.u32 	[%r331+508], %r334;
	add.s32 	%r696, %r696, 4;
$L__BB1_35:
	setp.eq.s32 	%p57, %r39, 0;
	@%p57 bra 	$L__BB1_38;
	mov.b32 	%r700, 0;
$L__BB1_37:
	.pragma "nounroll";
	mul.wide.u32 	%rd147, %r696, 8;
	add.s64 	%rd148, %rd311, %rd147;
	ld.local.f64 	%fd209, [%rd148];
	abs.f64 	%fd210, %fd209;
	shl.b32 	%r336, %r696, 3;
	add.s32 	%r337, %r6, %r336;
	st.shared.f64 	[%r337+248], %fd210;
	shl.b32 	%r338, %r696, 2;
	sub.s32 	%r339, %r337, %r338;
	st.shared.u32 	[%r339+496], %r696;
	add.s32 	%r696, %r696, 1;
	add.s32 	%r700, %r700, 1;
	setp.ne.s32 	%p58, %r700, %r39;
	@%p58 bra 	$L__BB1_37;
$L__BB1_38:
	add.s32 	%r46, %r244, -1;
	setp.lt.s32 	%p59, %r244, 2;
	@%p59 bra 	$L__BB1_82;
	add.s32 	%r47, %r244, -2;
	cvt.u16.u32 	%rs1, %r244;
	mov.b32 	%r703, 0;
	mov.b16 	%rs282, 0;
	mov.u16 	%rs283, %rs282;
	mov.u32 	%r702, %r46;
$L__BB1_40:
	sub.s32 	%r341, %r703, %r244;
	setp.gt.s32 	%p60, %r341, -2;
	@%p60 bra 	$L__BB1_81;
	sub.s32 	%r343, %r47, %r703;
	setp.lt.u32 	%p61, %r343, 7;
	mov.b32 	%r705, 0;
	@%p61 bra 	$L__BB1_60;
	and.b32  	%r705, %r702, -8;
	mov.b32 	%r704, 0;
$L__BB1_43:
	.pragma "nounroll";
	shl.b32 	%r345, %r704, 3;
	add.s32 	%r56, %r6, %r345;
	ld.shared.f64 	%fd1, [%r56+248];
	ld.shared.f64 	%fd549, [%r56+256];
	setp.leu.f64 	%p62, %fd1, %fd549;
	shl.b32 	%r346, %r704, 2;
	sub.s32 	%r57, %r56, %r346;
	@%p62 bra 	$L__BB1_45;
	st.shared.f64 	[%r56+248], %fd549;
	st.shared.f64 	[%r56+256], %fd1;
	ld.shared.v2.u32 	{%r347, %r348}, [%r57+496];
	st.shared.v2.u32 	[%r57+496], {%r348, %r347};
	ld.shared.f64 	%fd549, [%r56+256];
$L__BB1_45:
	ld.shared.f64 	%fd550, [%r56+264];
	setp.leu.f64 	%p63, %fd549, %fd550;
	@%p63 bra 	$L__BB1_47;
	st.shared.f64 	[%r56+256], %fd550;
	st.shared.f64 	[%r56+264], %fd549;
	ld.shared.u32 	%r349, [%r57+500];
	ld.shared.u32 	%r350, [%r57+504];
	st.shared.u32 	[%r57+500], %r350;
	st.shared.u32 	[%r57+504], %r349;
	ld.shared.f64 	%fd550, [%r56+264];
$L__BB1_47:
	ld.shared.f64 	%fd551, [%r56+272];
	setp.leu.f64 	%p64, %fd550, %fd551;
	@%p64 bra 	$L__BB1_49;
	st.shared.f64 	[%r56+264], %fd551;
	st.shared.f64 	[%r56+272], %fd550;
	ld.shared.v2.u32 	{%r351, %r352}, [%r57+504];
	st.shared.v2.u32 	[%r57+504], {%r352, %r351};
	ld.shared.f64 	%fd551, [%r56+272];
$L__BB1_49:
	ld.shared.f64 	%fd552, [%r56+280];
	setp.leu.f64 	%p65, %fd551, %fd552;
	@%p65 bra 	$L__BB1_51;
	st.shared.f64 	[%r56+272], %fd552;
	st.shared.f64 	[%r56+280], %fd551;
	ld.shared.u32 	%r353, [%r57+508];
	ld.shared.u32 	%r354, [%r57+512];
	st.shared.u32 	[%r57+508], %r354;
	st.shared.u32 	[%r57+512], %r353;
	ld.shared.f64 	%fd552, [%r56+280];
$L__BB1_51:
	ld.shared.f64 	%fd553, [%r56+288];
	setp.leu.f64 	%p66, %fd552, %fd553;
	@%p66 bra 	$L__BB1_53;
	st.shared.f64 	[%r56+280], %fd553;
	st.shared.f64 	[%r56+288], %fd552;
	ld.shared.v2.u32 	{%r355, %r356}, [%r57+512];
	st.shared.v2.u32 	[%r57+512], {%r356, %r355};
	ld.shared.f64 	%fd553, [%r56+288];
$L__BB1_53:
	ld.shared.f64 	%fd554, [%r56+296];
	setp.leu.f64 	%p67, %fd553, %fd554;
	@%p67 bra 	$L__BB1_55;
	st.shared.f64 	[%r56+288], %fd554;
	st.shared.f64 	[%r56+296], %fd553;
	ld.shared.u32 	%r357, [%r57+516];
	ld.shared.u32 	%r358, [%r57+520];
	st.shared.u32 	[%r57+516], %r358;
	st.shared.u32 	[%r57+520], %r357;
	ld.shared.f64 	%fd554, [%r56+296];
$L__BB1_55:
	ld.shared.f64 	%fd555, [%r56+304];
	setp.leu.f64 	%p68, %fd554, %fd555;
	@%p68 bra 	$L__BB1_57;
	st.shared.f64 	[%r56+296], %fd555;
	st.shared.f64 	[%r56+304], %fd554;
	ld.shared.v2.u32 	{%r359, %r360}, [%r57+520];
	st.shared.v2.u32 	[%r57+520], {%r360, %r359};
	ld.shared.f64 	%fd555, [%r56+304];
$L__BB1_57:
	ld.shared.f64 	%fd23, [%r56+312];
	setp.leu.f64 	%p69, %fd555, %fd23;
	@%p69 bra 	$L__BB1_59;
	st.shared.f64 	[%r56+304], %fd23;
	st.shared.f64 	[%r56+312], %fd555;
	ld.shared.u32 	%r361, [%r57+524];
	ld.shared.u32 	%r362, [%r57+528];
	st.shared.u32 	[%r57+524], %r362;
	st.shared.u32 	[%r57+528], %r361;
$L__BB1_59:
	add.s32 	%r704, %r704, 8;
	setp.ne.s32 	%p70, %r704, %r705;
	@%p70 bra 	$L__BB1_43;
$L__BB1_60:
	and.b32  	%r363, %r702, 7;
	setp.eq.s32 	%p71, %r363, 0;
	@%p71 bra 	$L__BB1_81;
	not.b16 	%rs67, %rs283;
	add.s16 	%rs68, %rs67, %rs1;
	cvt.u32.u16 	%r364, %rs68;
	and.b32  	%r60, %r364, 7;
	add.s32 	%r365, %r60, -1;
	setp.lt.u32 	%p72, %r365, 3;
	@%p72 bra 	$L__BB1_71;
	shl.b32 	%r366, %r705, 3;
	add.s32 	%r61, %r6, %r366;
	ld.shared.f64 	%fd24, [%r61+248];
	ld.shared.f64 	%fd556, [%r61+256];
	setp.leu.f64 	%p73, %fd24, %fd556;
	shl.b32 	%r367, %r705, 2;
	sub.s32 	%r62, %r61, %r367;
	@%p73 bra 	$L__BB1_64;
	st.shared.f64 	[%r61+248], %fd556;
	st.shared.f64 	[%r61+256], %fd24;
	ld.shared.u32 	%r368, [%r62+496];
	ld.shared.u32 	%r369, [%r62+500];
	st.shared.u32 	[%r62+496], %r369;
	st.shared.u32 	[%r62+500], %r368;
	ld.shared.f64 	%fd556, [%r61+256];
$L__BB1_64:
	ld.shared.f64 	%fd557, [%r61+264];
	setp.leu.f64 	%p74, %fd556, %fd557;
	@%p74 bra 	$L__BB1_66;
	st.shared.f64 	[%r61+256], %fd557;
	st.shared.f64 	[%r61+264], %fd556;
	ld.shared.u32 	%r370, [%r62+500];
	ld.shared.u32 	%r371, [%r62+504];
	st.shared.u32 	[%r62+500], %r371;
	st.shared.u32 	[%r62+504], %r370;
	ld.shared.f64 	%fd557, [%r61+264];
$L__BB1_66:
	ld.shared.f64 	%fd558, [%r61+272];
	setp.leu.f64 	%p75, %fd557, %fd558;
	@%p75 bra 	$L__BB1_68;
	st.shared.f64 	[%r61+264], %fd558;
	st.shared.f64 	[%r61+272], %fd557;
	ld.shared.u32 	%r372, [%r62+504];
	ld.shared.u32 	%r373, [%r62+508];
	st.shared.u32 	[%r62+504], %r373;
	st.shared.u32 	[%r62+508], %r372;
	ld.shared.f64 	%fd558, [%r61+272];
$L__BB1_68:
	ld.shared.f64 	%fd34, [%r61+280];
	setp.leu.f64 	%p76, %fd558, %fd34;
	@%p76 bra 	$L__BB1_70;
	st.shared.f64 	[%r61+272], %fd34;
	st.shared.f64 	[%r61+280], %fd558;
	ld.shared.u32 	%r374, [%r62+508];
	ld.shared.u32 	%r375, [%r62+512];
	st.shared.u32 	[%r62+508], %r375;
	st.shared.u32 	[%r62+512], %r374;
$L__BB1_70:
	add.s32 	%r705, %r705, 4;
$L__BB1_71:
	and.b32  	%r376, %r60, 3;
	setp.eq.s32 	%p77, %r376, 0;
	@%p77 bra 	$L__BB1_81;
	xor.b16  	%rs69, %rs282, 3;
	add.s16 	%rs5, %rs69, %rs1;
	and.b16  	%rs70, %rs5, 3;
	setp.eq.s16 	%p78, %rs70, 1;
	@%p78 bra 	$L__BB1_78;
	shl.b32 	%r377, %r705, 3;
	add.s32 	%r65, %r6, %r377;
	ld.shared.f64 	%fd35, [%r65+248];
	ld.shared.f64 	%fd559, [%r65+256];
	setp.leu.f64 	%p79, %fd35, %fd559;
	shl.b32 	%r378, %r705, 2;
	sub.s32 	%r66, %r65, %r378;
	@%p79 bra 	$L__BB1_75;
	st.shared.f64 	[%r65+248], %fd559;
	st.shared.f64 	[%r65+256], %fd35;
	ld.shared.u32 	%r379, [%r66+496];
	ld.shared.u32 	%r380, [%r66+500];
	st.shared.u32 	[%r66+496], %r380;
	st.shared.u32 	[%r66+500], %r379;
	ld.shared.f64 	%fd559, [%r65+256];
$L__BB1_75:
	ld.shared.f64 	%fd39, [%r65+264];
	setp.leu.f64 	%p80, %fd559, %fd39;
	@%p80 bra 	$L__BB1_77;
	st.shared.f64 	[%r65+256], %fd39;
	st.shared.f64 	[%r65+264], %fd559;
	ld.shared.u32 	%r381, [%r66+500];
	ld.shared.u32 	%r382, [%r66+504];
	st.shared.u32 	[%r66+500], %r382;
	st.shared.u32 	[%r66+504], %r381;
$L__BB1_77:
	add.s32 	%r705, %r705, 2;
$L__BB1_78:
	and.b16  	%rs71, %rs5, 1;
	setp.eq.b16 	%p81, %rs71, 1;
	not.pred 	%p82, %p81;
	@%p82 bra 	$L__BB1_81;
	shl.b32 	%r383, %r705, 3;
	add.s32 	%r69, %r6, %r383;
	ld.shared.f64 	%fd40, [%r69+248];
	ld.shared.f64 	%fd41, [%r69+256];
	setp.leu.f64 	%p83, %fd40, %fd41;
	@%p83 bra 	$L__BB1_81;
	st.shared.f64 	[%r69+248], %fd41;
	st.shared.f64 	[%r69+256], %fd40;
	shl.b32 	%r384, %r705, 2;
	sub.s32 	%r385, %r69, %r384;
	ld.shared.u32 	%r386, [%r385+496];
	ld.shared.u32 	%r387, [%r385+500];
	st.shared.u32 	[%r385+496], %r387;
	st.shared.u32 	[%r385+500], %r386;
$L__BB1_81:
	add.s32 	%r703, %r703, 1;
	add.s32 	%r702, %r702, -1;
	setp.eq.s32 	%p84, %r703, %r46;
	add.s16 	%rs283, %rs283, 1;
	add.s16 	%rs282, %rs282, 1;
	@%p84 bra 	$L__BB1_82;
	bra.uni 	$L__BB1_40;
$L__BB1_82:
	setp.lt.s32 	%p85, %r244, 1;
	@%p85 bra 	$L__BB1_94;
	and.b32  	%r53, %r244, 7;
	setp.lt.u32 	%p86, %r46, 7;
	mov.b32 	%r709, 0;
	@%p86 bra 	$L__BB1_86;
	and.b32  	%r709, %r244, 2147483640;
	mov.b32 	%r708, 0;
$L__BB1_85:
	.pragma "nounroll";
	add.s32 	%r390, %r6, %r708;
	ld.shared.u32 	%r391, [%r390+620];
	bfe.u32 	%r392, %r391, 0, 8;
	st.shared.u8 	[%r390+651], %r392;
	ld.shared.u32 	%r393, [%r390+624];
	bfe.u32 	%r394, %r393, 24, 8;
	prmt.b32 	%r395, %r391, %r393, 0x4321U;
	st.shared.u32 	[%r390+652], %r395;
	bfe.u32 	%r396, %r393, 16, 8;
	cvt.u16.u32 	%rs72, %r396;
	bfe.u32 	%r397, %r393, 8, 8;
	cvt.u16.u32 	%rs73, %r397;
	st.shared.v2.u8 	[%r390+656], {%rs73, %rs72};
	st.shared.u8 	[%r390+658], %r394;
	add.s32 	%r708, %r708, 8;
	setp.ne.s32 	%p87, %r708, %r709;
	@%p87 bra 	$L__BB1_85;
$L__BB1_86:
	setp.eq.s32 	%p88, %r53, 0;
	@%p88 bra 	$L__BB1_94;
	and.b32  	%r75, %r244, 3;
	setp.lt.u32 	%p89, %r53, 4;
	@%p89 bra 	$L__BB1_89;
	add.s32 	%r398, %r6, %r709;
	ld.shared.u8 	%rs74, [%r398+620];
	st.shared.u8 	[%r398+651], %rs74;
	ld.shared.u8 	%rs75, [%r398+621];
	st.shared.u8 	[%r398+652], %rs75;
	ld.shared.u8 	%rs76, [%r398+622];
	st.shared.u8 	[%r398+653], %rs76;
	ld.shared.u8 	%rs77, [%r398+623];
	st.shared.u8 	[%r398+654], %rs77;
	add.s32 	%r709, %r709, 4;
$L__BB1_89:
	setp.eq.s32 	%p90, %r75, 0;
	@%p90 bra 	$L__BB1_94;
	setp.eq.s32 	%p91, %r75, 1;
	@%p91 bra 	$L__BB1_92;
	add.s32 	%r399, %r6, %r709;
	ld.shared.u8 	%rs78, [%r399+620];
	st.shared.u8 	[%r399+651], %rs78;
	ld.shared.u8 	%rs79, [%r399+621];
	st.shared.u8 	[%r399+652], %rs79;
	add.s32 	%r709, %r709, 2;
$L__BB1_92:
	and.b32  	%r400, %r244, 1;
	setp.eq.b32 	%p92, %r400, 1;
	not.pred 	%p93, %p92;
	@%p93 bra 	$L__BB1_94;
	add.s32 	%r401, %r6, %r709;
	ld.shared.u8 	%rs80, [%r401+620];
	st.shared.u8 	[%r401+651], %rs80;
$L__BB1_94:
	ld.param.u32 	%r685, [_Z21decode_columns_kernelPdS_S_diii_param_5];
	mov.b32 	%r402, 0;
	st.shared.u32 	[%r6+1872], %r402;
	mov.b64 	%rd149, 4607182418800017408;
	st.shared.u64 	[%r6+1880], %rd149;
	sub.s32 	%r80, %r244, %r685;
	min.s32 	%r403, %r80, %r244;
	setp.lt.s32 	%p94, %r403, 1;
	@%p94 bra 	$L__BB1_109;
	and.b32  	%r81, %r244, 7;
	add.s32 	%r82, %r81, -1;
	and.b32  	%r83, %r244, 3;
	and.b32  	%r84, %r244, 2147483640;
	and.b32  	%r85, %r244, 1;
	mov.b32 	%r712, 0;
	mov.u64 	%rd170, d_H;
$L__BB1_96:
	setp.lt.u32 	%p95, %r244, 8;
	mul.lo.s32 	%r87, %r712, %r244;
	mov.b16 	%rs287, 0;
	mov.b32 	%r715, 0;
	@%p95 bra 	$L__BB1_99;
	mov.b16 	%rs287, 0;
	mov.b32 	%r713, 0;
$L__BB1_98:
	.pragma "nounroll";
	add.s32 	%r407, %r6, %r713;
	ld.shared.u8 	%rs84, [%r407+651];
	add.s32 	%r408, %r713, %r87;
	mul.wide.u32 	%rd150, %r408, 4;
	add.s64 	%rd152, %rd170, %rd150;
	ld.const.u8 	%rs85, [%rd152];
	mul.lo.s16 	%rs86, %rs84, %rs85;
	xor.b16  	%rs87, %rs86, %rs287;
	ld.shared.u32 	%r409, [%r407+652];
	bfe.u32 	%r410, %r409, 0, 8;
	cvt.u16.u32 	%rs88, %r410;
	bfe.u32 	%r411, %r409, 8, 8;
	cvt.u16.u32 	%rs89, %r411;
	bfe.u32 	%r412, %r409, 16, 8;
	cvt.u16.u32 	%rs90, %r412;
	bfe.u32 	%r413, %r409, 24, 8;
	cvt.u16.u32 	%rs91, %r413;
	ld.const.u8 	%rs92, [%rd152+4];
	mul.lo.s16 	%rs93, %rs88, %rs92;
	xor.b16  	%rs94, %rs93, %rs87;
	ld.const.u8 	%rs95, [%rd152+8];
	mul.lo.s16 	%rs96, %rs89, %rs95;
	xor.b16  	%rs97, %rs96, %rs94;
	ld.const.u8 	%rs98, [%rd152+12];
	mul.lo.s16 	%rs99, %rs90, %rs98;
	xor.b16  	%rs100, %rs99, %rs97;
	ld.const.u8 	%rs101, [%rd152+16];
	mul.lo.s16 	%rs102, %rs91, %rs101;
	xor.b16  	%rs103, %rs102, %rs100;
	.pragma "used_bytes_mask 7";
	ld.shared.u32 	%r414, [%r407+656];
	bfe.u32 	%r415, %r414, 0, 8;
	cvt.u16.u32 	%rs104, %r415;
	bfe.u32 	%r416, %r414, 8, 8;
	cvt.u16.u32 	%rs105, %r416;
	bfe.u32 	%r417, %r414, 16, 8;
	cvt.u16.u32 	%rs106, %r417;
	ld.const.u8 	%rs107, [%rd152+20];
	mul.lo.s16 	%rs108, %rs104, %rs107;
	xor.b16  	%rs109, %rs108, %rs103;
	ld.const.u8 	%rs110, [%rd152+24];
	mul.lo.s16 	%rs111, %rs105, %rs110;
	xor.b16  	%rs294, %rs111, %rs109;
	ld.const.u8 	%rs112, [%rd152+28];
	mul.lo.s16 	%rs295, %rs106, %rs112;
	xor.b16  	%rs287, %rs295, %rs294;
	add.s32 	%r713, %r713, 8;
	setp.ne.s32 	%p96, %r713, %r84;
	mov.u32 	%r715, %r84;
	@%p96 bra 	$L__BB1_98;
$L__BB1_99:
	setp.eq.s32 	%p97, %r81, 0;
	@%p97 bra 	$L__BB1_107;
	setp.lt.u32 	%p98, %r82, 3;
	@%p98 bra 	$L__BB1_102;
	add.s32 	%r418, %r6, %r715;
	ld.shared.u8 	%rs114, [%r418+651];
	add.s32 	%r419, %r715, %r87;
	mul.wide.u32 	%rd153, %r419, 4;
	add.s64 	%rd155, %rd170, %rd153;
	ld.const.u8 	%rs115, [%rd155];
	mul.lo.s16 	%rs116, %rs114, %rs115;
	ld.shared.u8 	%rs117, [%r418+652];
	cvt.u64.u32 	%rd156, %r87;
	cvt.u64.u32 	%rd157, %r715;
	add.s64 	%rd158, %rd157, %rd156;
	shl.b64 	%rd159, %rd158, 2;
	add.s64 	%rd160, %rd170, %rd159;
	ld.const.u8 	%rs118, [%rd160+4];
	mul.lo.s16 	%rs119, %rs117, %rs118;
	xor.b16  	%rs120, %rs116, %rs119;
	ld.shared.u8 	%rs121, [%r418+653];
	ld.const.u8 	%rs122, [%rd160+8];
	mul.lo.s16 	%rs123, %rs121, %rs122;
	xor.b16  	%rs124, %rs120, %rs123;
	xor.b16  	%rs294, %rs124, %rs287;
	ld.shared.u8 	%rs125, [%r418+654];
	ld.const.u8 	%rs126, [%rd160+12];
	mul.lo.s16 	%rs295, %rs125, %rs126;
	xor.b16  	%rs287, %rs295, %rs294;
	add.s32 	%r715, %r715, 4;
$L__BB1_102:
	setp.eq.s32 	%p99, %r83, 0;
	@%p99 bra 	$L__BB1_107;
	setp.eq.s32 	%p100, %r83, 1;
	@%p100 bra 	$L__BB1_105;
	add.s32 	%r420, %r6, %r715;
	ld.shared.u8 	%rs128, [%r420+651];
	add.s32 	%r421, %r715, %r87;
	mul.wide.u32 	%rd161, %r421, 4;
	add.s64 	%rd163, %rd170, %rd161;
	ld.const.u8 	%rs129, [%rd163];
	mul.lo.s16 	%rs130, %rs128, %rs129;
	xor.b16  	%rs294, %rs130, %rs287;
	ld.shared.u8 	%rs131, [%r420+652];
	cvt.u64.u32 	%rd164, %r87;
	cvt.u64.u32 	%rd165, %r715;
	add.s64 	%rd166, %rd165, %rd164;
	shl.b64 	%rd167, %rd166, 2;
	add.s64 	%rd168, %rd170, %rd167;
	ld.const.u8 	%rs132, [%rd168+4];
	mul.lo.s16 	%rs295, %rs131, %rs132;
	xor.b16  	%rs287, %rs295, %rs294;
	add.s32 	%r715, %r715, 2;
$L__BB1_105:
	setp.eq.s32 	%p101, %r85, 0;
	@%p101 bra 	$L__BB1_107;
	add.s32 	%r422, %r6, %r715;
	ld.shared.u8 	%rs133, [%r422+651];
	add.s32 	%r423, %r715, %r87;
	mul.wide.u32 	%rd169, %r423, 4;
	add.s64 	%rd171, %rd170, %rd169;
	ld.const.u8 	%rs134, [%rd171];
	mul.lo.s16 	%rs295, %rs133, %rs134;
	mov.u16 	%rs294, %rs287;
$L__BB1_107:
	and.b16  	%rs135, %rs294, 255;
	and.b16  	%rs136, %rs295, 255;
	setp.ne.s16 	%p102, %rs136, %rs135;
	mov.b32 	%r741, 0;
	@%p102 bra 	$L__BB1_122;
	add.s32 	%r712, %r712, 1;
	setp.eq.s32 	%p103, %r712, %r80;
	@%p103 bra 	$L__BB1_109;
	bra.uni 	$L__BB1_96;
$L__BB1_109:
	setp.lt.s32 	%p104, %r244, 1;
	@%p104 bra 	$L__BB1_121;
	and.b32  	%r96, %r244, 7;
	setp.lt.u32 	%p105, %r46, 7;
	mov.b32 	%r719, 0;
	@%p105 bra 	$L__BB1_113;
	and.b32  	%r719, %r244, 2147483640;
	mov.b32 	%r717, 0;
$L__BB1_112:
	.pragma "nounroll";
	add.s32 	%r427, %r6, %r717;
	ld.shared.u8 	%rs137, [%r427+651];
	cvt.rn.f64.u16 	%fd211, %rs137;
	mad.lo.s32 	%r428, %r717, 7, %r427;
	st.shared.f64 	[%r428+720], %fd211;
	ld.shared.u32 	%r429, [%r427+652];
	bfe.u32 	%r430, %r429, 0, 8;
	cvt.u16.u32 	%rs138, %r430;
	and.b16  	%rs139, %rs138, 255;
	bfe.u32 	%r431, %r429, 8, 8;
	cvt.u16.u32 	%rs140, %r431;
	and.b16  	%rs141, %rs140, 255;
	bfe.u32 	%r432, %r429, 16, 8;
	cvt.u16.u32 	%rs142, %r432;
	and.b16  	%rs143, %rs142, 255;
	bfe.u32 	%r433, %r429, 24, 8;
	cvt.u16.u32 	%rs144, %r433;
	and.b16  	%rs145, %rs144, 255;
	cvt.rn.f64.u16 	%fd212, %rs139;
	st.shared.f64 	[%r428+728], %fd212;
	cvt.rn.f64.u16 	%fd213, %rs141;
	st.shared.f64 	[%r428+736], %fd213;
	cvt.rn.f64.u16 	%fd214, %rs143;
	st.shared.f64 	[%r428+744], %fd214;
	cvt.rn.f64.u16 	%fd215, %rs145;
	st.shared.f64 	[%r428+752], %fd215;
	.pragma "used_bytes_mask 7";
	ld.shared.u32 	%r434, [%r427+656];
	bfe.u32 	%r435, %r434, 0, 8;
	cvt.u16.u32 	%rs146, %r435;
	and.b16  	%rs147, %rs146, 255;
	bfe.u32 	%r436, %r434, 8, 8;
	cvt.u16.u32 	%rs148, %r436;
	and.b16  	%rs149, %rs148, 255;
	bfe.u32 	%r437, %r434, 16, 8;
	cvt.u16.u32 	%rs150, %r437;
	and.b16  	%rs151, %rs150, 255;
	cvt.rn.f64.u16 	%fd216, %rs147;
	st.shared.f64 	[%r428+760], %fd216;
	cvt.rn.f64.u16 	%fd217, %rs149;
	st.shared.f64 	[%r428+768], %fd217;
	cvt.rn.f64.u16 	%fd218, %rs151;
	st.shared.f64 	[%r428+776], %fd218;
	add.s32 	%r717, %r717, 8;
	setp.ne.s32 	%p106, %r717, %r719;
	@%p106 bra 	$L__BB1_112;
$L__BB1_113:
	setp.eq.s32 	%p107, %r96, 0;
	@%p107 bra 	$L__BB1_121;
	and.b32  	%r101, %r244, 3;
	setp.lt.u32 	%p108, %r96, 4;
	@%p108 bra 	$L__BB1_116;
	add.s32 	%r438, %r6, %r719;
	ld.shared.u8 	%rs152, [%r438+651];
	cvt.rn.f64.u16 	%fd219, %rs152;
	mad.lo.s32 	%r439, %r719, 7, %r438;
	st.shared.f64 	[%r439+720], %fd219;
	ld.shared.u8 	%rs153, [%r438+652];
	cvt.rn.f64.u16 	%fd220, %rs153;
	st.shared.f64 	[%r439+728], %fd220;
	ld.shared.u8 	%rs154, [%r438+653];
	cvt.rn.f64.u16 	%fd221, %rs154;
	st.shared.f64 	[%r439+736], %fd221;
	ld.shared.u8 	%rs155, [%r438+654];
	cvt.rn.f64.u16 	%fd222, %rs155;
	st.shared.f64 	[%r439+744], %fd222;
	add.s32 	%r719, %r719, 4;
$L__BB1_116:
	setp.eq.s32 	%p109, %r101, 0;
	@%p109 bra 	$L__BB1_121;
	setp.eq.s32 	%p110, %r101, 1;
	@%p110 bra 	$L__BB1_119;
	add.s32 	%r440, %r6, %r719;
	ld.shared.u8 	%rs156, [%r440+651];
	cvt.rn.f64.u16 	%fd223, %rs156;
	mad.lo.s32 	%r441, %r719, 7, %r440;
	st.shared.f64 	[%r441+720], %fd223;
	ld.shared.u8 	%rs157, [%r440+652];
	cvt.rn.f64.u16 	%fd224, %rs157;
	st.shared.f64 	[%r441+728], %fd224;
	add.s32 	%r719, %r719, 2;
$L__BB1_119:
	and.b32  	%r442, %r244, 1;
	setp.eq.b32 	%p111, %r442, 1;
	not.pred 	%p112, %p111;
	@%p112 bra 	$L__BB1_121;
	add.s32 	%r443, %r6, %r719;
	ld.shared.u8 	%rs158, [%r443+651];
	cvt.rn.f64.u16 	%fd225, %rs158;
	mad.lo.s32 	%r444, %r719, 7, %r443;
	st.shared.f64 	[%r444+720], %fd225;
$L__BB1_121:
	mov.b32 	%r741, 1;
	st.shared.u32 	[%r6+1872], %r741;
$L__BB1_122:
	setp.lt.s32 	%p113, %r244, 1;
	@%p113 bra 	$L__BB1_180;
	min.u32 	%r107, %r244, 4;
	and.b32  	%r108, %r244, 15;
	and.b32  	%r109, %r244, 7;
	and.b32  	%r110, %r244, 3;
	and.b32  	%r111, %r244, 2147483640;
	and.b32  	%r112, %r244, 1;
	mov.b32 	%r722, 1;
	mov.u64 	%rd192, d_H;
$L__BB1_124:
	ld.shared.u32 	%r741, [%r6+1872];
	setp.gt.s32 	%p114, %r741, 3;
	@%p114 bra 	$L__BB1_180;
	setp.lt.u32 	%p115, %r46, 15;
	mov.b32 	%r725, 0;
	@%p115 bra 	$L__BB1_128;
	mov.b32 	%r723, 0;
$L__BB1_127:
	.pragma "nounroll";
	add.s32 	%r449, %r6, %r723;
	mov.b16 	%rs159, 0;
	st.shared.v2.u8 	[%r449+682], {%rs159, %rs159};
	mov.b32 	%r450, 0;
	st.shared.u32 	[%r449+684], %r450;
	st.shared.v2.b32 	[%r449+688], {%r450, %r450};
	st.shared.v2.u8 	[%r449+696], {%rs159, %rs159};
	add.s32 	%r723, %r723, 16;
	and.b32  	%r725, %r244, 2147483632;
	setp.ne.s32 	%p116, %r723, %r725;
	@%p116 bra 	$L__BB1_127;
$L__BB1_128:
	add.s32 	%r119, %r109, -1;
	setp.eq.s32 	%p117, %r108, 0;
	@%p117 bra 	$L__BB1_138;
	add.s32 	%r451, %r108, -1;
	setp.lt.u32 	%p118, %r451, 7;
	@%p118 bra 	$L__BB1_131;
	add.s32 	%r452, %r6, %r725;
	mov.b16 	%rs160, 0;
	st.shared.u8 	[%r452+682], %rs160;
	st.shared.u8 	[%r452+683], %rs160;
	st.shared.u8 	[%r452+684], %rs160;
	st.shared.u8 	[%r452+685], %rs160;
	st.shared.u8 	[%r452+686], %rs160;
	st.shared.u8 	[%r452+687], %rs160;
	st.shared.u8 	[%r452+688], %rs160;
	st.shared.u8 	[%r452+689], %rs160;
	add.s32 	%r725, %r725, 8;
$L__BB1_131:
	setp.eq.s32 	%p119, %r109, 0;
	@%p119 bra 	$L__BB1_138;
	setp.lt.u32 	%p120, %r119, 3;
	@%p120 bra 	$L__BB1_134;
	add.s32 	%r453, %r6, %r725;
	mov.b16 	%rs161, 0;
	st.shared.u8 	[%r453+682], %rs161;
	st.shared.u8 	[%r453+683], %rs161;
	st.shared.u8 	[%r453+684], %rs161;
	st.shared.u8 	[%r453+685], %rs161;
	add.s32 	%r725, %r725, 4;
$L__BB1_134:
	setp.eq.s32 	%p121, %r110, 0;
	@%p121 bra 	$L__BB1_138;
	setp.eq.s32 	%p122, %r110, 1;
	add.s32 	%r124, %r6, %r725;
	mov.b16 	%rs162, 0;
	st.shared.u8 	[%r124+682], %rs162;
	@%p122 bra 	$L__BB1_138;
	setp.eq.s32 	%p123, %r110, 2;
	mov.b16 	%rs163, 0;
	st.shared.u8 	[%r124+683], %rs163;
	@%p123 bra 	$L__BB1_138;
	mov.b16 	%rs164, 0;
	st.shared.u8 	[%r124+684], %rs164;
$L__BB1_138:
	mov.b32 	%r727, 0;
$L__BB1_139:
	add.s32 	%r455, %r6, %r727;
	mov.b16 	%rs165, 1;
	st.shared.u8 	[%r455+682], %rs165;
	add.s32 	%r727, %r727, 1;
	setp.ne.s32 	%p124, %r727, %r722;
	@%p124 bra 	$L__BB1_139;
	setp.lt.u32 	%p125, %r46, 7;
	mov.b32 	%r730, 0;
	@%p125 bra 	$L__BB1_143;
	mov.b32 	%r728, 0;
$L__BB1_142:
	.pragma "nounroll";
	shl.b32 	%r458, %r728, 2;
	add.s32 	%r459, %r6, %r458;
	ld.shared.u32 	%r460, [%r459+496];
	add.s32 	%r461, %r6, %r460;
	ld.shared.u8 	%rs166, [%r461+620];
	mad.lo.s32 	%r462, %r728, -3, %r459;
	ld.shared.u8 	%rs167, [%r462+682];
	xor.b16  	%rs168, %rs167, %rs166;
	st.shared.u8 	[%r461+651], %rs168;
	ld.shared.u32 	%r463, [%r459+500];
	add.s32 	%r464, %r6, %r463;
	ld.shared.u8 	%rs169, [%r464+620];
	ld.shared.u8 	%rs170, [%r462+683];
	xor.b16  	%rs171, %rs170, %rs169;
	st.shared.u8 	[%r464+651], %rs171;
	ld.shared.u32 	%r465, [%r459+504];
	add.s32 	%r466, %r6, %r465;
	ld.shared.u8 	%rs172, [%r466+620];
	ld.shared.u8 	%rs173, [%r462+684];
	xor.b16  	%rs174, %rs173, %rs172;
	st.shared.u8 	[%r466+651], %rs174;
	ld.shared.u32 	%r467, [%r459+508];
	add.s32 	%r468, %r6, %r467;
	ld.shared.u8 	%rs175, [%r468+620];
	ld.shared.u8 	%rs176, [%r462+685];
	xor.b16  	%rs177, %rs176, %rs175;
	st.shared.u8 	[%r468+651], %rs177;
	ld.shared.u32 	%r469, [%r459+512];
	add.s32 	%r470, %r6, %r469;
	ld.shared.u8 	%rs178, [%r470+620];
	ld.shared.u8 	%rs179, [%r462+686];
	xor.b16  	%rs180, %rs179, %rs178;
	st.shared.u8 	[%r470+651], %rs180;
	ld.shared.u32 	%r471, [%r459+516];
	add.s32 	%r472, %r6, %r471;
	ld.shared.u8 	%rs181, [%r472+620];
	ld.shared.u8 	%rs182, [%r462+687];
	xor.b16  	%rs183, %rs182, %rs181;
	st.shared.u8 	[%r472+651], %rs183;
	ld.shared.u32 	%r473, [%r459+520];
	add.s32 	%r474, %r6, %r473;
	ld.shared.u8 	%rs184, [%r474+620];
	ld.shared.u8 	%rs185, [%r462+688];
	xor.b16  	%rs186, %rs185, %rs184;
	st.shared.u8 	[%r474+651], %rs186;
	ld.shared.u32 	%r475, [%r459+524];
	add.s32 	%r476, %r6, %r475;
	ld.shared.u8 	%rs187, [%r476+620];
	ld.shared.u8 	%rs188, [%r462+689];
	xor.b16  	%rs189, %rs188, %rs187;
	st.shared.u8 	[%r476+651], %rs189;
	add.s32 	%r728, %r728, 8;
	setp.ne.s32 	%p126, %r728, %r111;
	mov.u32 	%r730, %r111;
	@%p126 bra 	$L__BB1_142;
$L__BB1_143:
	setp.eq.s32 	%p127, %r109, 0;
	@%p127 bra 	$L__BB1_151;
	setp.lt.u32 	%p128, %r119, 3;
	@%p128 bra 	$L__BB1_146;
	shl.b32 	%r477, %r730, 2;
	add.s32 	%r478, %r6, %r477;
	ld.shared.u32 	%r479, [%r478+496];
	add.s32 	%r480, %r6, %r479;
	ld.shared.u8 	%rs190, [%r480+620];
	mad.lo.s32 	%r481, %r730, -3, %r478;
	ld.shared.u8 	%rs191, [%r481+682];
	xor.b16  	%rs192, %rs191, %rs190;
	st.shared.u8 	[%r480+651], %rs192;
	ld.shared.u32 	%r482, [%r478+500];
	add.s32 	%r483, %r6, %r482;
	ld.shared.u8 	%rs193, [%r483+620];
	ld.shared.u8 	%rs194, [%r481+683];
	xor.b16  	%rs195, %rs194, %rs193;
	st.shared.u8 	[%r483+651], %rs195;
	ld.shared.u32 	%r484, [%r478+504];
	add.s32 	%r485, %r6, %r484;
	ld.shared.u8 	%rs196, [%r485+620];
	ld.shared.u8 	%rs197, [%r481+684];
	xor.b16  	%rs198, %rs197, %rs196;
	st.shared.u8 	[%r485+651], %rs198;
	ld.shared.u32 	%r486, [%r478+508];
	add.s32 	%r487, %r6, %r486;
	ld.shared.u8 	%rs199, [%r487+620];
	ld.shared.u8 	%rs200, [%r481+685];
	xor.b16  	%rs201, %rs200, %rs199;
	st.shared.u8 	[%r487+651], %rs201;
	add.s32 	%r730, %r730, 4;
$L__BB1_146:
	setp.eq.s32 	%p129, %r110, 0;
	@%p129 bra 	$L__BB1_151;
	setp.eq.s32 	%p130, %r110, 1;
	@%p130 bra 	$L__BB1_149;
	shl.b32 	%r488, %r730, 2;
	add.s32 	%r489, %r6, %r488;
	ld.shared.u32 	%r490, [%r489+496];
	add.s32 	%r491, %r6, %r490;
	ld.shared.u8 	%rs202, [%r491+620];
	mad.lo.s32 	%r492, %r730, -3, %r489;
	ld.shared.u8 	%rs203, [%r492+682];
	xor.b16  	%rs204, %rs203, %rs202;
	st.shared.u8 	[%r491+651], %rs204;
	ld.shared.u32 	%r493, [%r489+500];
	add.s32 	%r494, %r6, %r493;
	ld.shared.u8 	%rs205, [%r494+620];
	ld.shared.u8 	%rs206, [%r492+683];
	xor.b16  	%rs207, %rs206, %rs205;
	st.shared.u8 	[%r494+651], %rs207;
	add.s32 	%r730, %r730, 2;
$L__BB1_149:
	setp.eq.s32 	%p131, %r112, 0;
	@%p131 bra 	$L__BB1_151;
	shl.b32 	%r495, %r730, 2;
	add.s32 	%r496, %r6, %r495;
	ld.shared.u32 	%r497, [%r496+496];
	add.s32 	%r498, %r6, %r497;
	ld.shared.u8 	%rs208, [%r498+620];
	mad.lo.s32 	%r499, %r730, -3, %r496;
	ld.shared.u8 	%rs209, [%r499+682];
	xor.b16  	%rs210, %rs209, %rs208;
	st.shared.u8 	[%r498+651], %rs210;
$L__BB1_151:
	setp.lt.s32 	%p132, %r80, 1;
	ld.shared.f64 	%fd226, [%r6+1880];
	add.f64 	%fd227, %fd226, 0d3FF0000000000000;
	st.shared.f64 	[%r6+1880], %fd227;
	@%p132 bra 	$L__BB1_166;
	mov.b32 	%r732, 0;
$L__BB1_153:
	mul.lo.s32 	%r136, %r732, %r244;
	mov.b16 	%rs299, 0;
	mov.b32 	%r735, 0;
	@%p125 bra 	$L__BB1_156;
	mov.b16 	%rs299, 0;
	mov.b32 	%r733, 0;
$L__BB1_155:
	.pragma "nounroll";
	add.s32 	%r503, %r6, %r733;
	ld.shared.u8 	%rs214, [%r503+651];
	add.s32 	%r504, %r733, %r136;
	mul.wide.u32 	%rd172, %r504, 4;
	add.s64 	%rd174, %rd192, %rd172;
	ld.const.u8 	%rs215, [%rd174];
	mul.lo.s16 	%rs216, %rs214, %rs215;
	xor.b16  	%rs217, %rs216, %rs299;
	ld.shared.u32 	%r505, [%r503+652];
	bfe.u32 	%r506, %r505, 0, 8;
	cvt.u16.u32 	%rs218, %r506;
	bfe.u32 	%r507, %r505, 8, 8;
	cvt.u16.u32 	%rs219, %r507;
	bfe.u32 	%r508, %r505, 16, 8;
	cvt.u16.u32 	%rs220, %r508;
	bfe.u32 	%r509, %r505, 24, 8;
	cvt.u16.u32 	%rs221, %r509;
	ld.const.u8 	%rs222, [%rd174+4];
	mul.lo.s16 	%rs223, %rs218, %rs222;
	xor.b16  	%rs224, %rs223, %rs217;
	ld.const.u8 	%rs225, [%rd174+8];
	mul.lo.s16 	%rs226, %rs219, %rs225;
	xor.b16  	%rs227, %rs226, %rs224;
	ld.const.u8 	%rs228, [%rd174+12];
	mul.lo.s16 	%rs229, %rs220, %rs228;
	xor.b16  	%rs230, %rs229, %rs227;
	ld.const.u8 	%rs231, [%rd174+16];
	mul.lo.s16 	%rs232, %rs221, %rs231;
	xor.b16  	%rs233, %rs232, %rs230;
	.pragma "used_bytes_mask 7";
	ld.shared.u32 	%r510, [%r503+656];
	bfe.u32 	%r511, %r510, 0, 8;
	cvt.u16.u32 	%rs234, %r511;
	bfe.u32 	%r512, %r510, 8, 8;
	cvt.u16.u32 	%rs235, %r512;
	bfe.u32 	%r513, %r510, 16, 8;
	cvt.u16.u32 	%rs236, %r513;
	ld.const.u8 	%rs237, [%rd174+20];
	mul.lo.s16 	%rs238, %rs234, %rs237;
	xor.b16  	%rs239, %rs238, %rs233;
	ld.const.u8 	%rs240, [%rd174+24];
	mul.lo.s16 	%rs241, %rs235, %rs240;
	xor.b16  	%rs306, %rs241, %rs239;
	ld.const.u8 	%rs242, [%rd174+28];
	mul.lo.s16 	%rs307, %rs236, %rs242;
	xor.b16  	%rs299, %rs307, %rs306;
	add.s32 	%r733, %r733, 8;
	setp.ne.s32 	%p134, %r733, %r111;
	mov.u32 	%r735, %r111;
	@%p134 bra 	$L__BB1_155;
$L__BB1_156:
	@%p127 bra 	$L__BB1_164;
	add.s32 	%r514, %r109, -1;
	setp.lt.u32 	%p136, %r514, 3;
	@%p136 bra 	$L__BB1_159;
	add.s32 	%r515, %r6, %r735;
	ld.shared.u8 	%rs244, [%r515+651];
	add.s32 	%r516, %r735, %r136;
	mul.wide.u32 	%rd175, %r516, 4;
	add.s64 	%rd177, %rd192, %rd175;
	ld.const.u8 	%rs245, [%rd177];
	mul.lo.s16 	%rs246, %rs244, %rs245;
	ld.shared.u8 	%rs247, [%r515+652];
	cvt.u64.u32 	%rd178, %r136;
	cvt.u64.u32 	%rd179, %r735;
	add.s64 	%rd180, %rd179, %rd178;
	shl.b64 	%rd181, %rd180, 2;
	add.s64 	%rd182, %rd192, %rd181;
	ld.const.u8 	%rs248, [%rd182+4];
	mul.lo.s16 	%rs249, %rs247, %rs248;
	xor.b16  	%rs250, %rs246, %rs249;
	ld.shared.u8 	%rs251, [%r515+653];
	ld.const.u8 	%rs252, [%rd182+8];
	mul.lo.s16 	%rs253, %rs251, %rs252;
	xor.b16  	%rs254, %rs250, %rs253;
	xor.b16  	%rs306, %rs254, %rs299;
	ld.shared.u8 	%rs255, [%r515+654];
	ld.const.u8 	%rs256, [%rd182+12];
	mul.lo.s16 	%rs307, %rs255, %rs256;
	xor.b16  	%rs299, %rs307, %rs306;
	add.s32 	%r735, %r735, 4;
$L__BB1_159:
	setp.eq.s32 	%p137, %r110, 0;
	@%p137 bra 	$L__BB1_164;
	setp.eq.s32 	%p138, %r110, 1;
	@%p138 bra 	$L__BB1_162;
	add.s32 	%r517, %r6, %r735;
	ld.shared.u8 	%rs258, [%r517+651];
	add.s32 	%r518, %r735, %r136;
	mul.wide.u32 	%rd183, %r518, 4;
	add.s64 	%rd185, %rd192, %rd183;
	ld.const.u8 	%rs259, [%rd185];
	mul.lo.s16 	%rs260, %rs258, %rs259;
	xor.b16  	%rs306, %rs260, %rs299;
	ld.shared.u8 	%rs261, [%r517+652];
	cvt.u64.u32 	%rd186, %r136;
	cvt.u64.u32 	%rd187, %r735;
	add.s64 	%rd188, %rd187, %rd186;
	shl.b64 	%rd189, %rd188, 2;
	add.s64 	%rd190, %rd192, %rd189;
	ld.const.u8 	%rs262, [%rd190+4];
	mul.lo.s16 	%rs307, %rs261, %rs262;
	xor.b16  	%rs299, %rs307, %rs306;
	add.s32 	%r735, %r735, 2;
$L__BB1_162:
	setp.eq.s32 	%p139, %r112, 0;
	@%p139 bra 	$L__BB1_164;
	add.s32 	%r519, %r6, %r735;
	ld.shared.u8 	%rs263, [%r519+651];
	add.s32 	%r520, %r735, %r136;
	mul.wide.u32 	%rd191, %r520, 4;
	add.s64 	%rd193, %rd192, %rd191;
	ld.const.u8 	%rs264, [%rd193];
	mul.lo.s16 	%rs307, %rs263, %rs264;
	mov.u16 	%rs306, %rs299;
$L__BB1_164:
	and.b16  	%rs265, %rs306, 255;
	and.b16  	%rs266, %rs307, 255;
	setp.eq.s16 	%p140, %rs266, %rs265;
	@%p140 bra 	$L__BB1_165;
	bra.uni 	$L__BB1_178;
$L__BB1_165:
	add.s32 	%r732, %r732, 1;
	setp.ne.s32 	%p141, %r732, %r80;
	@%p141 bra 	$L__BB1_153;
$L__BB1_166:
	mov.b32 	%r739, 0;
	@%p125 bra 	$L__BB1_169;
	mov.b32 	%r737, 0;
$L__BB1_168:
	.pragma "nounroll";
	add.s32 	%r523, %r6, %r737;
	ld.shared.u8 	%rs267, [%r523+651];
	cvt.rn.f64.u16 	%fd228, %rs267;
	ld.shared.u32 	%r524, [%r6+1872];
	mad.lo.s32 	%r525, %r524, %r244, %r737;
	shl.b32 	%r526, %r525, 3;
	add.s32 	%r527, %r6, %r526;
	st.shared.f64 	[%r527+720], %fd228;
	ld.shared.u8 	%rs268, [%r523+652];
	cvt.rn.f64.u16 	%fd229, %rs268;
	ld.shared.u32 	%r528, [%r6+1872];
	mad.lo.s32 	%r529, %r528, %r244, %r737;
	add.s32 	%r530, %r6, 720;
	shl.b32 	%r531, %r529, 3;
	add.s32 	%r532, %r530, %r531;
	st.shared.f64 	[%r532+8], %fd229;
	ld.shared.u8 	%rs269, [%r523+653];
	cvt.rn.f64.u16 	%fd230, %rs269;
	ld.shared.u32 	%r533, [%r6+1872];
	mad.lo.s32 	%r534, %r533, %r244, %r737;
	shl.b32 	%r535, %r534, 3;
	add.s32 	%r536, %r530, %r535;
	st.shared.f64 	[%r536+16], %fd230;
	ld.shared.u8 	%rs270, [%r523+654];
	cvt.rn.f64.u16 	%fd231, %rs270;
	ld.shared.u32 	%r537, [%r6+1872];
	mad.lo.s32 	%r538, %r537, %r244, %r737;
	shl.b32 	%r539, %r538, 3;
	add.s32 	%r540, %r530, %r539;
	st.shared.f64 	[%r540+24], %fd231;
	ld.shared.u8 	%rs271, [%r523+655];
	cvt.rn.f64.u16 	%fd232, %rs271;
	ld.shared.u32 	%r541, [%r6+1872];
	mad.lo.s32 	%r542, %r541, %r244, %r737;
	shl.b32 	%r543, %r542, 3;
	add.s32 	%r544, %r530, %r543;
	st.shared.f64 	[%r544+32], %fd232;
	ld.shared.u8 	%rs272, [%r523+656];
	cvt.rn.f64.u16 	%fd233, %rs272;
	ld.shared.u32 	%r545, [%r6+1872];
	mad.lo.s32 	%r546, %r545, %r244, %r737;
	shl.b32 	%r547, %r546, 3;
	add.s32 	%r548, %r530, %r547;
	st.shared.f64 	[%r548+40], %fd233;
	ld.shared.u8 	%rs273, [%r523+657];
	cvt.rn.f64.u16 	%fd234, %rs273;
	ld.shared.u32 	%r549, [%r6+1872];
	mad.lo.s32 	%r550, %r549, %r244, %r737;
	shl.b32 	%r551, %r550, 3;
	add.s32 	%r552, %r530, %r551;
	st.shared.f64 	[%r552+48], %fd234;
	ld.shared.u8 	%rs274, [%r523+658];
	cvt.rn.f64.u16 	%fd235, %rs274;
	ld.shared.u32 	%r553, [%r6+1872];
	mad.lo.s32 	%r554, %r553, %r244, %r737;
	shl.b32 	%r555, %r554, 3;
	add.s32 	%r556, %r530, %r555;
	st.shared.f64 	[%r556+56], %fd235;
	add.s32 	%r737, %r737, 8;
	setp.ne.s32 	%p143, %r737, %r111;
	mov.u32 	%r739, %r111;
	@%p143 bra 	$L__BB1_168;
$L__BB1_169:
	@%p127 bra 	$L__BB1_177;
	add.s32 	%r557, %r109, -1;
	setp.lt.u32 	%p145, %r557, 3;
	@%p145 bra 	$L__BB1_172;
	add.s32 	%r558, %r6, %r739;
	ld.shared.u8 	%rs275, [%r558+651];
	cvt.rn.f64.u16 	%fd236, %rs275;
	ld.shared.u32 	%r559, [%r6+1872];
	mad.lo.s32 	%r560, %r559, %r244, %r739;
	shl.b32 	%r561, %r560, 3;
	add.s32 	%r562, %r6, %r561;
	st.shared.f64 	[%r562+720], %fd236;
	ld.shared.u8 	%rs276, [%r558+652];
	cvt.rn.f64.u16 	%fd237, %rs276;
	ld.shared.u32 	%r563, [%r6+1872];
	mad.lo.s32 	%r564, %r563, %r244, %r739;
	add.s32 	%r565, %r6, 720;
	shl.b32 	%r566, %r564, 3;
	add.s32 	%r567, %r565, %r566;
	st.shared.f64 	[%r567+8], %fd237;
	ld.shared.u8 	%rs277, [%r558+653];
	cvt.rn.f64.u16 	%fd238, %rs277;
	ld.shared.u32 	%r568, [%r6+1872];
	mad.lo.s32 	%r569, %r568, %r244, %r739;
	shl.b32 	%r570, %r569, 3;
	add.s32 	%r571, %r565, %r570;
	st.shared.f64 	[%r571+16], %fd238;
	ld.shared.u8 	%rs278, [%r558+654];
	cvt.rn.f64.u16 	%fd239, %rs278;
	ld.shared.u32 	%r572, [%r6+1872];
	mad.lo.s32 	%r573, %r572, %r244, %r739;
	shl.b32 	%r574, %r573, 3;
	add.s32 	%r575, %r565, %r574;
	st.shared.f64 	[%r575+24], %fd239;
	add.s32 	%r739, %r739, 4;
$L__BB1_172:
	setp.eq.s32 	%p146, %r110, 0;
	@%p146 bra 	$L__BB1_177;
	setp.eq.s32 	%p147, %r110, 1;
	@%p147 bra 	$L__BB1_175;
	add.s32 	%r576, %r6, %r739;
	ld.shared.u8 	%rs279, [%r576+651];
	cvt.rn.f64.u16 	%fd240, %rs279;
	ld.shared.u32 	%r577, [%r6+1872];
	mad.lo.s32 	%r578, %r577, %r244, %r739;
	shl.b32 	%r579, %r578, 3;
	add.s32 	%r580, %r6, %r579;
	st.shared.f64 	[%r580+720], %fd240;
	ld.shared.u8 	%rs280, [%r576+652];
	cvt.rn.f64.u16 	%fd241, %rs280;
	ld.shared.u32 	%r581, [%r6+1872];
	mad.lo.s32 	%r582, %r581, %r244, %r739;
	shl.b32 	%r583, %r582, 3;
	add.s32 	%r584, %r6, %r583;
	st.shared.f64 	[%r584+728], %fd241;
	add.s32 	%r739, %r739, 2;
$L__BB1_175:
	setp.eq.s32 	%p148, %r112, 0;
	@%p148 bra 	$L__BB1_177;
	add.s32 	%r585, %r6, %r739;
	ld.shared.u8 	%rs281, [%r585+651];
	cvt.rn.f64.u16 	%fd242, %rs281;
	ld.shared.u32 	%r586, [%r6+1872];
	mad.lo.s32 	%r587, %r586, %r244, %r739;
	shl.b32 	%r588, %r587, 3;
	add.s32 	%r589, %r6, %r588;
	st.shared.f64 	[%r589+720], %fd242;
$L__BB1_177:
	ld.shared.u32 	%r590, [%r6+1872];
	add.s32 	%r591, %r590, 1;
	st.shared.u32 	[%r6+1872], %r591;
$L__BB1_178:
	add.s32 	%r151, %r722, 1;
	setp.ne.s32 	%p149, %r722, %r107;
	mov.u32 	%r722, %r151;
	@%p149 bra 	$L__BB1_124;
	ld.shared.u32 	%r741, [%r6+1872];
$L__BB1_180:
	setp.eq.s32 	%p150, %r741, 0;
	@%p150 bra 	$L__BB1_204;
	setp.lt.s32 	%p151, %r244, 1;
	@%p151 bra 	$L__BB1_197;
	setp.eq.s32 	%p152, %r46, 0;
	mov.b64 	%rd303, 0;
	@%p152 bra 	$L__BB1_192;
	and.b32  	%r154, %r244, 2147483646;
	mov.b32 	%r743, 0;
$L__BB1_184:
	mul.wide.u32 	%rd195, %r743, 8;
	add.s64 	%rd20, %rd311, %rd195;
	ld.local.f64 	%fd42, [%rd20];
	fma.rn.f64 	%fd243, %fd42, 0d3FF71547652B82FE, 0d4338000000000000;
	{
	.reg .b32 %temp; 
	mov.b64 	{%r161, %temp}, %fd243;
	}
	mov.f64 	%fd244, 0dC338000000000000;
	add.rn.f64 	%fd245, %fd243, %fd244;
	fma.rn.f64 	%fd246, %fd245, 0dBFE62E42FEFA39EF, %fd42;
	fma.rn.f64 	%fd247, %fd245, 0dBC7ABC9E3B39803F, %fd246;
	fma.rn.f64 	%fd248, %fd247, 0d3E5ADE1569CE2BDF, 0d3E928AF3FCA213EA;
	fma.rn.f64 	%fd249, %fd248, %fd247, 0d3EC71DEE62401315;
	fma.rn.f64 	%fd250, %fd249, %fd247, 0d3EFA01997C89EB71;
	fma.rn.f64 	%fd251, %fd250, %fd247, 0d3F2A01A014761F65;
	fma.rn.f64 	%fd252, %fd251, %fd247, 0d3F56C16C1852B7AF;
	fma.rn.f64 	%fd253, %fd252, %fd247, 0d3F81111111122322;
	fma.rn.f64 	%fd254, %fd253, %fd247, 0d3FA55555555502A1;
	fma.rn.f64 	%fd255, %fd254, %fd247, 0d3FC5555555555511;
	fma.rn.f64 	%fd256, %fd255, %fd247, 0d3FE000000000000B;
	fma.rn.f64 	%fd257, %fd256, %fd247, 0d3FF0000000000000;
	fma.rn.f64 	%fd258, %fd257, %fd247, 0d3FF0000000000000;
	{
	.reg .b32 %temp; 
	mov.b64 	{%r162, %temp}, %fd258;
	}
	{
	.reg .b32 %temp; 
	mov.b64 	{%temp, %r163}, %fd258;
	}
	shl.b32 	%r593, %r161, 20;
	add.s32 	%r594, %r593, %r163;
	mov.b64 	%fd560, {%r162, %r594};
	{
	.reg .b32 %temp; 
	mov.b64 	{%temp, %r595}, %fd42;
	}
	mov.b32 	%f4, %r595;
	abs.f32 	%f1, %f4;
	setp.lt.f32 	%p153, %f1, 0f4086232B;
	@%p153 bra 	$L__BB1_187;
	setp.lt.f64 	%p154, %fd42, 0d0000000000000000;
	add.f64 	%fd259, %fd42, 0d7FF0000000000000;
	selp.f64 	%fd560, 0d0000000000000000, %fd259, %p154;
	setp.geu.f32 	%p155, %f1, 0f40874800;
	@%p155 bra 	$L__BB1_187;
	shr.u32 	%r596, %r161, 31;
	add.s32 	%r597, %r161, %r596;
	shr.s32 	%r598, %r597, 1;
	shl.b32 	%r599, %r598, 20;
	add.s32 	%r600, %r163, %r599;
	mov.b64 	%fd260, {%r162, %r600};
	sub.s32 	%r601, %r161, %r598;
	shl.b32 	%r602, %r601, 20;
	add.s32 	%r603, %r602, 1072693248;
	mov.b32 	%r604, 0;
	mov.b64 	%fd261, {%r604, %r603};
	mul.f64 	%fd560, %fd261, %fd260;
$L__BB1_187:
	add.f64 	%fd262, %fd560, 0d3FF0000000000000;
	rcp.rn.f64 	%fd263, %fd262;
	mul.wide.u32 	%rd196, %r743, 8;
	add.s64 	%rd21, %rd309, %rd196;
	st.local.f64 	[%rd21], %fd263;
	mov.f64 	%fd264, 0d3FF0000000000000;
	sub.f64 	%fd265, %fd264, %fd263;
	add.s64 	%rd22, %rd307, %rd196;
	st.local.f64 	[%rd22], %fd265;
	ld.local.f64 	%fd47, [%rd20+8];
	fma.rn.f64 	%fd266, %fd47, 0d3FF71547652B82FE, 0d4338000000000000;
	{
	.reg .b32 %temp; 
	mov.b64 	{%r164, %temp}, %fd266;
	}
	mov.f64 	%fd267, 0dC338000000000000;
	add.rn.f64 	%fd268, %fd266, %fd267;
	fma.rn.f64 	%fd269, %fd268, 0dBFE62E42FEFA39EF, %fd47;
	fma.rn.f64 	%fd270, %fd268, 0dBC7ABC9E3B39803F, %fd269;
	fma.rn.f64 	%fd271, %fd270, 0d3E5ADE1569CE2BDF, 0d3E928AF3FCA213EA;
	fma.rn.f64 	%fd272, %fd271, %fd270, 0d3EC71DEE62401315;
	fma.rn.f64 	%fd273, %fd272, %fd270, 0d3EFA01997C89EB71;
	fma.rn.f64 	%fd274, %fd273, %fd270, 0d3F2A01A014761F65;
	fma.rn.f64 	%fd275, %fd274, %fd270, 0d3F56C16C1852B7AF;
	fma.rn.f64 	%fd276, %fd275, %fd270, 0d3F81111111122322;
	fma.rn.f64 	%fd277, %fd276, %fd270, 0d3FA55555555502A1;
	fma.rn.f64 	%fd278, %fd277, %fd270, 0d3FC5555555555511;
	fma.rn.f64 	%fd279, %fd278, %fd270, 0d3FE000000000000B;
	fma.rn.f64 	%fd280, %fd279, %fd270, 0d3FF0000000000000;
	fma.rn.f64 	%fd281, %fd280, %fd270, 0d3FF0000000000000;
	{
	.reg .b32 %temp; 
	mov.b64 	{%r165, %temp}, %fd281;
	}
	{
	.reg .b32 %temp; 
	mov.b64 	{%temp, %r166}, %fd281;
	}
	shl.b32 	%r605, %r164, 20;
	add.s32 	%r606, %r605, %r166;
	mov.b64 	%fd561, {%r165, %r606};
	{
	.reg .b32 %temp; 
	mov.b64 	{%temp, %r607}, %fd47;
	}
	mov.b32 	%f5, %r607;
	abs.f32 	%f2, %f5;
	setp.lt.f32 	%p156, %f2, 0f4086232B;
	@%p156 bra 	$L__BB1_190;
	setp.lt.f64 	%p157, %fd47, 0d0000000000000000;
	add.f64 	%fd282, %fd47, 0d7FF0000000000000;
	selp.f64 	%fd561, 0d0000000000000000, %fd282, %p157;
	setp.geu.f32 	%p158, %f2, 0f40874800;
	@%p158 bra 	$L__BB1_190;
	shr.u32 	%r608, %r164, 31;
	add.s32 	%r609, %r164, %r608;
	shr.s32 	%r610, %r609, 1;
	shl.b32 	%r611, %r610, 20;
	add.s32 	%r612, %r166, %r611;
	mov.b64 	%fd283, {%r165, %r612};
	sub.s32 	%r613, %r164, %r610;
	shl.b32 	%r614, %r613, 20;
	add.s32 	%r615, %r614, 1072693248;
	mov.b32 	%r616, 0;
	mov.b64 	%fd284, {%r616, %r615};
	mul.f64 	%fd561, %fd284, %fd283;
$L__BB1_190:
	add.f64 	%fd285, %fd561, 0d3FF0000000000000;
	rcp.rn.f64 	%fd286, %fd285;
	st.local.f64 	[%rd21+8], %fd286;
	mov.f64 	%fd287, 0d3FF0000000000000;
	sub.f64 	%fd288, %fd287, %fd286;
	st.local.f64 	[%rd22+8], %fd288;
	add.s32 	%r743, %r743, 2;
	setp.ne.s32 	%p159, %r743, %r154;
	@%p159 bra 	$L__BB1_184;
	cvt.u64.u32 	%rd303, %r154;
$L__BB1_192:
	and.b32  	%r617, %r244, 1;
	setp.eq.b32 	%p160, %r617, 1;
	not.pred 	%p161, %p160;
	@%p161 bra 	$L__BB1_197;
	shl.b64 	%rd197, %rd303, 3;
	add.s64 	%rd198, %rd311, %rd197;
	ld.local.f64 	%fd52, [%rd198];
	fma.rn.f64 	%fd289, %fd52, 0d3FF71547652B82FE, 0d4338000000000000;
	{
	.reg .b32 %temp; 
	mov.b64 	{%r168, %temp}, %fd289;
	}
	mov.f64 	%fd290, 0dC338000000000000;
	add.rn.f64 	%fd291, %fd289, %fd290;
	fma.rn.f64 	%fd292, %fd291, 0dBFE62E42FEFA39EF, %fd52;
	fma.rn.f64 	%fd293, %fd291, 0dBC7ABC9E3B39803F, %fd292;
	fma.rn.f64 	%fd294, %fd293, 0d3E5ADE1569CE2BDF, 0d3E928AF3FCA213EA;
	fma.rn.f64 	%fd295, %fd294, %fd293, 0d3EC71DEE62401315;
	fma.rn.f64 	%fd296, %fd295, %fd293, 0d3EFA01997C89EB71;
	fma.rn.f64 	%fd297, %fd296, %fd293, 0d3F2A01A014761F65;
	fma.rn.f64 	%fd298, %fd297, %fd293, 0d3F56C16C1852B7AF;
	fma.rn.f64 	%fd299, %fd298, %fd293, 0d3F81111111122322;
	fma.rn.f64 	%fd300, %fd299, %fd293, 0d3FA55555555502A1;
	fma.rn.f64 	%fd301, %fd300, %fd293, 0d3FC5555555555511;
	fma.rn.f64 	%fd302, %fd301, %fd293, 0d3FE000000000000B;
	fma.rn.f64 	%fd303, %fd302, %fd293, 0d3FF0000000000000;
	fma.rn.f64 	%fd304, %fd303, %fd293, 0d3FF0000000000000;
	{
	.reg .b32 %temp; 
	mov.b64 	{%r169, %temp}, %fd304;
	}
	{
	.reg .b32 %temp; 
	mov.b64 	{%temp, %r170}, %fd304;
	}
	shl.b32 	%r618, %r168, 20;
	add.s32 	%r619, %r618, %r170;
	mov.b64 	%fd562, {%r169, %r619};
	{
	.reg .b32 %temp; 
	mov.b64 	{%temp, %r620}, %fd52;
	}
	mov.b32 	%f6, %r620;
	abs.f32 	%f3, %f6;
	setp.lt.f32 	%p162, %f3, 0f4086232B;
	@%p162 bra 	$L__BB1_196;
	setp.lt.f64 	%p163, %fd52, 0d0000000000000000;
	add.f64 	%fd305, %fd52, 0d7FF0000000000000;
	selp.f64 	%fd562, 0d0000000000000000, %fd305, %p163;
	setp.geu.f32 	%p164, %f3, 0f40874800;
	@%p164 bra 	$L__BB1_196;
	shr.u32 	%r621, %r168, 31;
	add.s32 	%r622, %r168, %r621;
	shr.s32 	%r623, %r622, 1;
	shl.b32 	%r624, %r623, 20;
	add.s32 	%r625, %r170, %r624;
	mov.b64 	%fd306, {%r169, %r625};
	sub.s32 	%r626, %r168, %r623;
	shl.b32 	%r627, %r626, 20;
	add.s32 	%r628, %r627, 1072693248;
	mov.b32 	%r629, 0;
	mov.b64 	%fd307, {%r629, %r628};
	mul.f64 	%fd562, %fd307, %fd306;
$L__BB1_196:
	add.f64 	%fd308, %fd562, 0d3FF0000000000000;
	rcp.rn.f64 	%fd309, %fd308;
	add.s64 	%rd200, %rd309, %rd197;
	st.local.f64 	[%rd200], %fd309;
	mov.f64 	%fd310, 0d3FF0000000000000;
	sub.f64 	%fd311, %fd310, %fd309;
	add.s64 	%rd201, %rd307, %rd197;
	st.local.f64 	[%rd201], %fd311;
$L__BB1_197:
	mov.b64 	%rd202, 0;
	st.local.u64 	[%rd306], %rd202;
	st.local.u64 	[%rd306+8], %rd202;
	st.local.u64 	[%rd306+16], %rd202;
	st.local.u64 	[%rd306+24], %rd202;
	st.local.u64 	[%rd306+32], %rd202;
	st.local.u64 	[%rd306+40], %rd202;
	st.local.u64 	[%rd306+48], %rd202;
	st.local.u64 	[%rd306+56], %rd202;
	st.local.u64 	[%rd306+64], %rd202;
	st.local.u64 	[%rd306+72], %rd202;
	st.local.u64 	[%rd306+80], %rd202;
	st.local.u64 	[%rd306+88], %rd202;
	st.local.u64 	[%rd306+96], %rd202;
	st.local.u64 	[%rd306+104], %rd202;
	st.local.u64 	[%rd306+112], %rd202;
	st.local.u64 	[%rd306+120], %rd202;
	st.local.u64 	[%rd306+128], %rd202;
	st.local.u64 	[%rd306+136], %rd202;
	st.local.u64 	[%rd306+144], %rd202;
	st.local.u64 	[%rd306+152], %rd202;
	st.local.u64 	[%rd306+160], %rd202;
	st.local.u64 	[%rd306+168], %rd202;
	st.local.u64 	[%rd306+176], %rd202;
	st.local.u64 	[%rd306+184], %rd202;
	st.local.u64 	[%rd306+192], %rd202;
	st.local.u64 	[%rd306+200], %rd202;
	st.local.u64 	[%rd306+208], %rd202;
	st.local.u64 	[%rd306+216], %rd202;
	st.local.u64 	[%rd306+224], %rd202;
	st.local.u64 	[%rd306+232], %rd202;
	st.local.u64 	[%rd306+240], %rd202;
	st.local.u64 	[%rd308], %rd202;
	st.local.u64 	[%rd308+8], %rd202;
	st.local.u64 	[%rd308+16], %rd202;
	st.local.u64 	[%rd308+24], %rd202;
	st.local.u64 	[%rd308+32], %rd202;
	st.local.u64 	[%rd308+40], %rd202;
	st.local.u64 	[%rd308+48], %rd202;
	st.local.u64 	[%rd308+56], %rd202;
	st.local.u64 	[%rd308+64], %rd202;
	st.local.u64 	[%rd308+72], %rd202;
	st.local.u64 	[%rd308+80], %rd202;
	st.local.u64 	[%rd308+88], %rd202;
	st.local.u64 	[%rd308+96], %rd202;
	st.local.u64 	[%rd308+104], %rd202;
	st.local.u64 	[%rd308+112], %rd202;
	st.local.u64 	[%rd308+120], %rd202;
	st.local.u64 	[%rd308+128], %rd202;
	st.local.u64 	[%rd308+136], %rd202;
	st.local.u64 	[%rd308+144], %rd202;
	st.local.u64 	[%rd308+152], %rd202;
	st.local.u64 	[%rd308+160], %rd202;
	st.local.u64 	[%rd308+168], %rd202;
	st.local.u64 	[%rd308+176], %rd202;
	st.local.u64 	[%rd308+184], %rd202;
	st.local.u64 	[%rd308+192], %rd202;
	st.local.u64 	[%rd308+200], %rd202;
	st.local.u64 	[%rd308+208], %rd202;
	st.local.u64 	[%rd308+216], %rd202;
	st.local.u64 	[%rd308+224], %rd202;
	st.local.u64 	[%rd308+232], %rd202;
	st.local.u64 	[%rd308+240], %rd202;
	cvt.rn.f64.s32 	%fd312, %r741;
	rcp.rn.f64 	%fd57, %fd312;
	setp.lt.s32 	%p165, %r741, 1;
	@%p165 bra 	$L__BB1_269;
	setp.lt.s32 	%p166, %r244, 1;
	@%p166 bra 	$L__BB1_299;
	and.b32  	%r171, %r244, 7;
	mov.b32 	%r744, 0;
$L__BB1_200:
	setp.lt.u32 	%p167, %r46, 7;
	mul.lo.s32 	%r173, %r744, %r244;
	mov.b32 	%r748, 0;
	@%p167 bra 	$L__BB1_240;
	and.b32  	%r632, %r244, 2147483640;
	neg.s32 	%r746, %r632;
	add.s64 	%rd305, %rd308, 32;
	add.s64 	%rd304, %rd306, 32;
	mul.lo.s32 	%r633, %r244, %r744;
	shl.b32 	%r634, %r633, 3;
	and.b32  	%r635, %r3, 7;
	mov.u32 	%r636, _ZZ21decode_columns_kernelPdS_S_diiiE6states;
	mad.lo.s32 	%r637, %r635, 1896, %r636;
	add.s32 	%r638, %r637, %r634;
	add.s32 	%r745, %r638, 776;
$L__BB1_202:
	.pragma "nounroll";
	ld.shared.f64 	%fd313, [%r745+-56];
	setp.eq.f64 	%p168, %fd313, 0d3FF0000000000000;
	@%p168 bra 	$L__BB1_217;
	ld.local.f64 	%fd314, [%rd304+-32];
	add.f64 	%fd315, %fd57, %fd314;
	st.local.f64 	[%rd304+-32], %fd315;
	bra.uni 	$L__BB1_218;
$L__BB1_204:
	setp.lt.s32 	%p201, %r244, 1;
	@%p201 bra 	$L__BB1_299;
	and.b32  	%r155, %r244, 15;
	setp.lt.u32 	%p202, %r46, 15;
	mov.b32 	%r760, 0;
	@%p202 bra 	$L__BB1_208;
	and.b32  	%r760, %r244, 2147483632;
	neg.s32 	%r742, %r760;
	add.s64 	%rd302, %rd311, 64;
	add.s64 	%rd301, %rd9, 64;
	add.s64 	%rd300, %rd10, 64;
$L__BB1_207:
	.pragma "nounroll";
	ld.local.f64 	%fd462, [%rd302+-64];
	st.local.f64 	[%rd301+-64], %fd462;
	mov.b64 	%rd209, 0;
	st.local.u64 	[%rd300+-64], %rd209;
	ld.local.f64 	%fd463, [%rd302+-56];
	st.local.f64 	[%rd301+-56], %fd463;
	st.local.u64 	[%rd300+-56], %rd209;
	ld.local.f64 	%fd464, [%rd302+-48];
	st.local.f64 	[%rd301+-48], %fd464;
	st.local.u64 	[%rd300+-48], %rd209;
	ld.local.f64 	%fd465, [%rd302+-40];
	st.local.f64 	[%rd301+-40], %fd465;
	st.local.u64 	[%rd300+-40], %rd209;
	ld.local.f64 	%fd466, [%rd302+-32];
	st.local.f64 	[%rd301+-32], %fd466;
	st.local.u64 	[%rd300+-32], %rd209;
	ld.local.f64 	%fd467, [%rd302+-24];
	st.local.f64 	[%rd301+-24], %fd467;
	st.local.u64 	[%rd300+-24], %rd209;
	ld.local.f64 	%fd468, [%rd302+-16];
	st.local.f64 	[%rd301+-16], %fd468;
	st.local.u64 	[%rd300+-16], %rd209;
	ld.local.f64 	%fd469, [%rd302+-8];
	st.local.f64 	[%rd301+-8], %fd469;
	st.local.u64 	[%rd300+-8], %rd209;
	ld.local.f64 	%fd470, [%rd302];
	st.local.f64 	[%rd301], %fd470;
	st.local.u64 	[%rd300], %rd209;
	ld.local.f64 	%fd471, [%rd302+8];
	st.local.f64 	[%rd301+8], %fd471;
	st.local.u64 	[%rd300+8], %rd209;
	ld.local.f64 	%fd472, [%rd302+16];
	st.local.f64 	[%rd301+16], %fd472;
	st.local.u64 	[%rd300+16], %rd209;
	ld.local.f64 	%fd473, [%rd302+24];
	st.local.f64 	[%rd301+24], %fd473;
	st.local.u64 	[%rd300+24], %rd209;
	ld.local.f64 	%fd474, [%rd302+32];
	st.local.f64 	[%rd301+32], %fd474;
	st.local.u64 	[%rd300+32], %rd209;
	ld.local.f64 	%fd475, [%rd302+40];
	st.local.f64 	[%rd301+40], %fd475;
	st.local.u64 	[%rd300+40], %rd209;
	ld.local.f64 	%fd476, [%rd302+48];
	st.local.f64 	[%rd301+48], %fd476;
	st.local.u64 	[%rd300+48], %rd209;
	ld.local.f64 	%fd477, [%rd302+56];
	st.local.f64 	[%rd301+56], %fd477;
	st.local.u64 	[%rd300+56], %rd209;
	add.s32 	%r742, %r742, 16;
	add.s64 	%rd302, %rd302, 128;
	add.s64 	%rd301, %rd301, 128;
	add.s64 	%rd300, %rd300, 128;
	setp.eq.s32 	%p203, %r742, 0;
	@%p203 bra 	$L__BB1_208;
	bra.uni 	$L__BB1_207;
$L__BB1_208:
	setp.eq.s32 	%p204, %r155, 0;
	@%p204 bra 	$L__BB1_286;
	and.b32  	%r213, %r244, 7;
	setp.lt.u32 	%p205, %r155, 8;
	@%p205 bra 	$L__BB1_211;
	mul.wide.u32 	%rd210, %r760, 8;
	add.s64 	%rd211, %rd311, %rd210;
	ld.local.f64 	%fd478, [%rd211];
	add.s64 	%rd212, %rd9, %rd210;
	st.local.f64 	[%rd212], %fd478;
	add.s64 	%rd213, %rd10, %rd210;
	mov.b64 	%rd214, 0;
	st.local.u64 	[%rd213], %rd214;
	ld.local.f64 	%fd479, [%rd211+8];
	st.local.f64 	[%rd212+8], %fd479;
	st.local.u64 	[%rd213+8], %rd214;
	ld.local.f64 	%fd480, [%rd211+16];
	st.local.f64 	[%rd212+16], %fd480;
	st.local.u64 	[%rd213+16], %rd214;
	ld.local.f64 	%fd481, [%rd211+24];
	st.local.f64 	[%rd212+24], %fd481;
	st.local.u64 	[%rd213+24], %rd214;
	ld.local.f64 	%fd482, [%rd211+32];
	st.local.f64 	[%rd212+32], %fd482;
	st.local.u64 	[%rd213+32], %rd214;
	ld.local.f64 	%fd483, [%rd211+40];
	st.local.f64 	[%rd212+40], %fd483;
	st.local.u64 	[%rd213+40], %rd214;
	ld.local.f64 	%fd484, [%rd211+48];
	st.local.f64 	[%rd212+48], %fd484;
	st.local.u64 	[%rd213+48], %rd214;
	ld.local.f64 	%fd485, [%rd211+56];
	st.local.f64 	[%rd212+56], %fd485;
	st.local.u64 	[%rd213+56], %rd214;
	add.s32 	%r760, %r760, 8;
$L__BB1_211:
	setp.eq.s32 	%p206, %r213, 0;
	@%p206 bra 	$L__BB1_286;
	and.b32  	%r216, %r244, 3;
	setp.lt.u32 	%p207, %r213, 4;
	@%p207 bra 	$L__BB1_214;
	mul.wide.u32 	%rd215, %r760, 8;
	add.s64 	%rd216, %rd311, %rd215;
	ld.local.f64 	%fd486, [%rd216];
	add.s64 	%rd217, %rd9, %rd215;
	st.local.f64 	[%rd217], %fd486;
	add.s64 	%rd218, %rd10, %rd215;
	mov.b64 	%rd219, 0;
	st.local.u64 	[%rd218], %rd219;
	ld.local.f64 	%fd487, [%rd216+8];
	st.local.f64 	[%rd217+8], %fd487;
	st.local.u64 	[%rd218+8], %rd219;
	ld.local.f64 	%fd488, [%rd216+16];
	st.local.f64 	[%rd217+16], %fd488;
	st.local.u64 	[%rd218+16], %rd219;
	ld.local.f64 	%fd489, [%rd216+24];
	st.local.f64 	[%rd217+24], %fd489;
	st.local.u64 	[%rd218+24], %rd219;
	add.s32 	%r760, %r760, 4;
$L__BB1_214:
	setp.eq.s32 	%p208, %r216, 0;
	@%p208 bra 	$L__BB1_286;
	mul.wide.u32 	%rd220, %r760, 8;
	add.s64 	%rd315, %rd10, %rd220;
	add.s64 	%rd314, %rd9, %rd220;
	add.s64 	%rd313, %rd311, %rd220;
	neg.s32 	%r762, %r216;
$L__BB1_216:
	.pragma "nounroll";
	ld.local.f64 	%fd490, [%rd313];
	st.local.f64 	[%rd314], %fd490;
	mov.b64 	%rd221, 0;
	st.local.u64 	[%rd315], %rd221;
	add.s64 	%rd315, %rd315, 8;
	add.s64 	%rd314, %rd314, 8;
	add.s64 	%rd313, %rd313, 8;
	add.s32 	%r762, %r762, 1;
	setp.ne.s32 	%p209, %r762, 0;
	@%p209 bra 	$L__BB1_216;
	bra.uni 	$L__BB1_286;
$L__BB1_217:
	ld.local.f64 	%fd316, [%rd305+-32];
	add.f64 	%fd317, %fd57, %fd316;
	st.local.f64 	[%rd305+-32], %fd317;
$L__BB1_218:
	ld.shared.f64 	%fd318, [%r745+-48];
	setp.eq.f64 	%p169, %fd318, 0d3FF0000000000000;
	@%p169 bra 	$L__BB1_220;
	ld.local.f64 	%fd319, [%rd304+-24];
	add.f64 	%fd320, %fd57, %fd319;
	st.local.f64 	[%rd304+-24], %fd320;
	bra.uni 	$L__BB1_221;
$L__BB1_220:
	ld.local.f64 	%fd321, [%rd305+-24];
	add.f64 	%fd322, %fd57, %fd321;
	st.local.f64 	[%rd305+-24], %fd322;
$L__BB1_221:
	ld.shared.f64 	%fd323, [%r745+-40];
	setp.eq.f64 	%p170, %fd323, 0d3FF0000000000000;
	@%p170 bra 	$L__BB1_223;
	ld.local.f64 	%fd324, [%rd304+-16];
	add.f64 	%fd325, %fd57, %fd324;
	st.local.f64 	[%rd304+-16], %fd325;
	bra.uni 	$L__BB1_224;
$L__BB1_223:
	ld.local.f64 	%fd326, [%rd305+-16];
	add.f64 	%fd327, %fd57, %fd326;
	st.local.f64 	[%rd305+-16], %fd327;
$L__BB1_224:
	ld.shared.f64 	%fd328, [%r745+-32];
	setp.eq.f64 	%p171, %fd328, 0d3FF0000000000000;
	@%p171 bra 	$L__BB1_226;
	ld.local.f64 	%fd329, [%rd304+-8];
	add.f64 	%fd330, %fd57, %fd329;
	st.local.f64 	[%rd304+-8], %fd330;
	bra.uni 	$L__BB1_227;
$L__BB1_226:
	ld.local.f64 	%fd331, [%rd305+-8];
	add.f64 	%fd332, %fd57, %fd331;
	st.local.f64 	[%rd305+-8], %fd332;
$L__BB1_227:
	ld.shared.f64 	%fd333, [%r745+-24];
	setp.eq.f64 	%p172, %fd333, 0d3FF0000000000000;
	@%p172 bra 	$L__BB1_229;
	ld.local.f64 	%fd334, [%rd304];
	add.f64 	%fd335, %fd57, %fd334;
	st.local.f64 	[%rd304], %fd335;
	bra.uni 	$L__BB1_230;
$L__BB1_229:
	ld.local.f64 	%fd336, [%rd305];
	add.f64 	%fd337, %fd57, %fd336;
	st.local.f64 	[%rd305], %fd337;
$L__BB1_230:
	ld.shared.f64 	%fd338, [%r745+-16];
	setp.eq.f64 	%p173, %fd338, 0d3FF0000000000000;
	@%p173 bra 	$L__BB1_232;
	ld.local.f64 	%fd339, [%rd304+8];
	add.f64 	%fd340, %fd57, %fd339;
	st.local.f64 	[%rd304+8], %fd340;
	bra.uni 	$L__BB1_233;
$L__BB1_232:
	ld.local.f64 	%fd341, [%rd305+8];
	add.f64 	%fd342, %fd57, %fd341;
	st.local.f64 	[%rd305+8], %fd342;
$L__BB1_233:
	ld.shared.f64 	%fd343, [%r745+-8];
	setp.eq.f64 	%p174, %fd343, 0d3FF0000000000000;
	@%p174 bra 	$L__BB1_235;
	ld.local.f64 	%fd344, [%rd304+16];
	add.f64 	%fd345, %fd57, %fd344;
	st.local.f64 	[%rd304+16], %fd345;
	bra.uni 	$L__BB1_236;
$L__BB1_235:
	ld.local.f64 	%fd346, [%rd305+16];
	add.f64 	%fd347, %fd57, %fd346;
	st.local.f64 	[%rd305+16], %fd347;
$L__BB1_236:
	ld.shared.f64 	%fd348, [%r745];
	setp.eq.f64 	%p175, %fd348, 0d3FF0000000000000;
	@%p175 bra 	$L__BB1_238;
	ld.local.f64 	%fd349, [%rd304+24];
	add.f64 	%fd350, %fd57, %fd349;
	st.local.f64 	[%rd304+24], %fd350;
	bra.uni 	$L__BB1_239;
$L__BB1_238:
	ld.local.f64 	%fd351, [%rd305+24];
	add.f64 	%fd352, %fd57, %fd351;
	st.local.f64 	[%rd305+24], %fd352;
$L__BB1_239:
	and.b32  	%r748, %r244, 2147483640;
	add.s32 	%r746, %r746, 8;
	add.s32 	%r745, %r745, 64;
	add.s64 	%rd305, %rd305, 64;
	add.s64 	%rd304, %rd304, 64;
	setp.ne.s32 	%p176, %r746, 0;
	@%p176 bra 	$L__BB1_202;
$L__BB1_240:
	setp.eq.s32 	%p177, %r171, 0;
	@%p177 bra 	$L__BB1_268;
	add.s32 	%r639, %r171, -1;
	setp.lt.u32 	%p178, %r639, 3;
	@%p178 bra 	$L__BB1_255;
	add.s32 	%r640, %r748, %r173;
	shl.b32 	%r641, %r640, 3;
	add.s32 	%r182, %r6, %r641;
	ld.shared.f64 	%fd353, [%r182+720];
	setp.eq.f64 	%p179, %fd353, 0d3FF0000000000000;
	mul.wide.u32 	%rd203, %r748, 8;
	add.s64 	%rd31, %rd308, %rd203;
	add.s64 	%rd32, %rd306, %rd203;
	@%p179 bra 	$L__BB1_244;
	ld.local.f64 	%fd354, [%rd32];
	add.f64 	%fd355, %fd57, %fd354;
	st.local.f64 	[%rd32], %fd355;
	bra.uni 	$L__BB1_245;
$L__BB1_244:
	ld.local.f64 	%fd356, [%rd31];
	add.f64 	%fd357, %fd57, %fd356;
	st.local.f64 	[%rd31], %fd357;
$L__BB1_245:
	ld.shared.f64 	%fd358, [%r182+728];
	setp.eq.f64 	%p180, %fd358, 0d3FF0000000000000;
	@%p180 bra 	$L__BB1_247;
	ld.local.f64 	%fd359, [%rd32+8];
	add.f64 	%fd360, %fd57, %fd359;
	st.local.f64 	[%rd32+8], %fd360;
	bra.uni 	$L__BB1_248;
$L__BB1_247:
	ld.local.f64 	%fd361, [%rd31+8];
	add.f64 	%fd362, %fd57, %fd361;
	st.local.f64 	[%rd31+8], %fd362;
$L__BB1_248:
	ld.shared.f64 	%fd363, [%r182+736];
	setp.eq.f64 	%p181, %fd363, 0d3FF0000000000000;
	@%p181 bra 	$L__BB1_250;
	ld.local.f64 	%fd364, [%rd32+16];
	add.f64 	%fd365, %fd57, %fd364;
	st.local.f64 	[%rd32+16], %fd365;
	bra.uni 	$L__BB1_251;
$L__BB1_250:
	ld.local.f64 	%fd366, [%rd31+16];
	add.f64 	%fd367, %fd57, %fd366;
	st.local.f64 	[%rd31+16], %fd367;
$L__BB1_251:
	ld.shared.f64 	%fd368, [%r182+744];
	setp.eq.f64 	%p182, %fd368, 0d3FF0000000000000;
	@%p182 bra 	$L__BB1_253;
	ld.local.f64 	%fd369, [%rd32+24];
	add.f64 	%fd370, %fd57, %fd369;
	st.local.f64 	[%rd32+24], %fd370;
	bra.uni 	$L__BB1_254;
$L__BB1_253:
	ld.local.f64 	%fd371, [%rd31+24];
	add.f64 	%fd372, %fd57, %fd371;
	st.local.f64 	[%rd31+24], %fd372;
$L__BB1_254:
	add.s32 	%r748, %r748, 4;
$L__BB1_255:
	and.b32  	%r642, %r244, 3;
	setp.eq.s32 	%p183, %r642, 0;
	@%p183 bra 	$L__BB1_268;
	setp.eq.s32 	%p184, %r642, 1;
	@%p184 bra 	$L__BB1_264;
	add.s32 	%r643, %r748, %r173;
	shl.b32 	%r644, %r643, 3;
	add.s32 	%r185, %r6, %r644;
	ld.shared.f64 	%fd373, [%r185+720];
	setp.eq.f64 	%p185, %fd373, 0d3FF0000000000000;
	mul.wide.u32 	%rd204, %r748, 8;
	add.s64 	%rd33, %rd308, %rd204;
	add.s64 	%rd34, %rd306, %rd204;
	@%p185 bra 	$L__BB1_259;
	ld.local.f64 	%fd374, [%rd34];
	add.f64 	%fd375, %fd57, %fd374;
	st.local.f64 	[%rd34], %fd375;
	bra.uni 	$L__BB1_260;
$L__BB1_259:
	ld.local.f64 	%fd376, [%rd33];
	add.f64 	%fd377, %fd57, %fd376;
	st.local.f64 	[%rd33], %fd377;
$L__BB1_260:
	ld.shared.f64 	%fd378, [%r185+728];
	setp.eq.f64 	%p186, %fd378, 0d3FF0000000000000;
	@%p186 bra 	$L__BB1_262;
	ld.local.f64 	%fd379, [%rd34+8];
	add.f64 	%fd380, %fd57, %fd379;
	st.local.f64 	[%rd34+8], %fd380;
	bra.uni 	$L__BB1_263;
$L__BB1_262:
	ld.local.f64 	%fd381, [%rd33+8];
	add.f64 	%fd382, %fd57, %fd381;
	st.local.f64 	[%rd33+8], %fd382;
$L__BB1_263:
	add.s32 	%r748, %r748, 2;
$L__BB1_264:
	and.b32  	%r645, %r244, 1;
	setp.eq.b32 	%p187, %r645, 1;
	not.pred 	%p188, %p187;
	@%p188 bra 	$L__BB1_268;
	add.s32 	%r646, %r748, %r173;
	shl.b32 	%r647, %r646, 3;
	add.s32 	%r648, %r6, %r647;
	ld.shared.f64 	%fd383, [%r648+720];
	setp.eq.f64 	%p189, %fd383, 0d3FF0000000000000;
	@%p189 bra 	$L__BB1_267;
	mul.wide.u32 	%rd205, %r748, 8;
	add.s64 	%rd206, %rd306, %rd205;
	ld.local.f64 	%fd384, [%rd206];
	add.f64 	%fd385, %fd57, %fd384;
	st.local.f64 	[%rd206], %fd385;
	bra.uni 	$L__BB1_268;
$L__BB1_267:
	mul.wide.u32 	%rd207, %r748, 8;
	add.s64 	%rd208, %rd308, %rd207;
	ld.local.f64 	%fd386, [%rd208];
	add.f64 	%fd387, %fd57, %fd386;
	st.local.f64 	[%rd208], %fd387;
$L__BB1_268:
	add.s32 	%r744, %r744, 1;
	setp.ne.s32 	%p190, %r744, %r741;
	@%p190 bra 	$L__BB1_200;
$L__BB1_269:
	setp.lt.s32 	%p191, %r244, 1;
	@%p191 bra 	$L__BB1_299;
	mov.b32 	%r649, 1127219200;
	mov.b32 	%r650, -2147483648;
	mov.b64 	%fd58, {%r650, %r649};
	neg.s32 	%r750, %r244;
	mov.u64 	%rd310, %rd9;
	mov.u64 	%rd312, %rd10;
$L__BB1_271:
	ld.local.f64 	%fd388, [%rd306];
	ld.local.f64 	%fd389, [%rd307];
	mul.f64 	%fd390, %fd389, 0d3FB999999999999A;
	fma.rn.f64 	%fd391, %fd388, 0d3FECCCCCCCCCCCCD, %fd390;
	st.local.f64 	[%rd306], %fd391;
	ld.local.f64 	%fd392, [%rd308];
	ld.local.f64 	%fd393, [%rd309];
	mul.f64 	%fd394, %fd393, 0d3FB999999999999A;
	fma.rn.f64 	%fd59, %fd392, 0d3FECCCCCCCCCCCCD, %fd394;
	st.local.f64 	[%rd308], %fd59;
	max.f64 	%fd563, %fd391, 0d39B4484BFEEBC2A0;
	{
	.reg .b32 %temp; 
	mov.b64 	{%temp, %r751}, %fd563;
	}
	{
	.reg .b32 %temp; 
	mov.b64 	{%r752, %temp}, %fd563;
	}
	setp.gt.s32 	%p192, %r751, 1048575;
	mov.b32 	%r753, -1023;
	@%p192 bra 	$L__BB1_273;
	mul.f64 	%fd563, %fd563, 0d4350000000000000;
	{
	.reg .b32 %temp; 
	mov.b64 	{%temp, %r751}, %fd563;
	}
	{
	.reg .b32 %temp; 
	mov.b64 	{%r752, %temp}, %fd563;
	}
	mov.b32 	%r753, -1077;
$L__BB1_273:
	add.s32 	%r653, %r751, -1;
	setp.gt.u32 	%p193, %r653, 2146435070;
	@%p193 bra 	$L__BB1_277;
	shr.u32 	%r656, %r751, 20;
	add.s32 	%r754, %r753, %r656;
	and.b32  	%r657, %r751, 1048575;
	or.b32  	%r658, %r657, 1072693248;
	mov.b64 	%fd564, {%r752, %r658};
	setp.lt.u32 	%p195, %r658, 1073127583;
	@%p195 bra 	$L__BB1_276;
	{
	.reg .b32 %temp; 
	mov.b64 	{%r659, %temp}, %fd564;
	}
	{
	.reg .b32 %temp; 
	mov.b64 	{%temp, %r660}, %fd564;
	}
	add.s32 	%r661, %r660, -1048576;
	mov.b64 	%fd564, {%r659, %r661};
	add.s32 	%r754, %r754, 1;
$L__BB1_276:
	add.f64 	%fd396, %fd564, 0dBFF0000000000000;
	add.f64 	%fd397, %fd564, 0d3FF0000000000000;
	rcp.approx.ftz.f64 	%fd398, %fd397;
	neg.f64 	%fd399, %fd397;
	fma.rn.f64 	%fd400, %fd399, %fd398, 0d3FF0000000000000;
	fma.rn.f64 	%fd401, %fd400, %fd400, %fd400;
	fma.rn.f64 	%fd402, %fd401, %fd398, %fd398;
	mul.f64 	%fd403, %fd396, %fd402;
	fma.rn.f64 	%fd404, %fd396, %fd402, %fd403;
	mul.f64 	%fd405, %fd404, %fd404;
	fma.rn.f64 	%fd406, %fd405, 0d3EB1380B3AE80F1E, 0d3ED0EE258B7A8B04;
	fma.rn.f64 	%fd407, %fd406, %fd405, 0d3EF3B2669F02676F;
	fma.rn.f64 	%fd408, %fd407, %fd405, 0d3F1745CBA9AB0956;
	fma.rn.f64 	%fd409, %fd408, %fd405, 0d3F3C71C72D1B5154;
	fma.rn.f64 	%fd410, %fd409, %fd405, 0d3F624924923BE72D;
	fma.rn.f64 	%fd411, %fd410, %fd405, 0d3F8999999999A3C4;
	fma.rn.f64 	%fd412, %fd411, %fd405, 0d3FB5555555555554;
	sub.f64 	%fd413, %fd396, %fd404;
	add.f64 	%fd414, %fd413, %fd413;
	neg.f64 	%fd415, %fd404;
	fma.rn.f64 	%fd416, %fd415, %fd396, %fd414;
	mul.f64 	%fd417, %fd402, %fd416;
	mul.f64 	%fd418, %fd405, %fd412;
	fma.rn.f64 	%fd419, %fd418, %fd404, %fd417;
	xor.b32  	%r662, %r754, -2147483648;
	mov.b32 	%r663, 1127219200;
	mov.b64 	%fd420, {%r662, %r663};
	sub.f64 	%fd421, %fd420, %fd58;
	fma.rn.f64 	%fd422, %fd421, 0d3FE62E42FEFA39EF, %fd404;
	fma.rn.f64 	%fd423, %fd421, 0dBFE62E42FEFA39EF, %fd422;
	sub.f64 	%fd424, %fd423, %fd404;
	sub.f64 	%fd425, %fd419, %fd424;
	fma.rn.f64 	%fd426, %fd421, 0d3C7ABC9E3B39803F, %fd425;
	add.f64 	%fd565, %fd422, %fd426;
	bra.uni 	$L__BB1_278;
$L__BB1_277:
	fma.rn.f64 	%fd395, %fd563, 0d7FF0000000000000, 0d7FF0000000000000;
	{
	.reg .b32 %temp; 
	mov.b64 	{%temp, %r654}, %fd563;
	}
	and.b32  	%r655, %r654, 2147483647;
	setp.eq.s32 	%p194, %r655, 0;
	selp.f64 	%fd565, 0dFFF0000000000000, %fd395, %p194;
$L__BB1_278:
	max.f64 	%fd566, %fd59, 0d39B4484BFEEBC2A0;
	{
	.reg .b32 %temp; 
	mov.b64 	{%temp, %r755}, %fd566;
	}
	{
	.reg .b32 %temp; 
	mov.b64 	{%r756, %temp}, %fd566;
	}
	setp.gt.s32 	%p196, %r755, 1048575;
	mov.b32 	%r757, -1023;
	@%p196 bra 	$L__BB1_280;
	mul.f64 	%fd566, %fd566, 0d4350000000000000;
	{
	.reg .b32 %temp; 
	mov.b64 	{%temp, %r755}, %fd566;
	}
	{
	.reg .b32 %temp; 
	mov.b64 	{%r756, %temp}, %fd566;
	}
	mov.b32 	%r757, -1077;
$L__BB1_280:
	add.s32 	%r666, %r755, -1;
	setp.gt.u32 	%p197, %r666, 2146435070;
	@%p197 bra 	$L__BB1_284;
	shr.u32 	%r669, %r755, 20;
	add.s32 	%r758, %r757, %r669;
	and.b32  	%r670, %r755, 1048575;
	or.b32  	%r671, %r670, 1072693248;
	mov.b64 	%fd567, {%r756, %r671};
	setp.lt.u32 	%p199, %r671, 1073127583;
	@%p199 bra 	$L__BB1_283;
	{
	.reg .b32 %temp; 
	mov.b64 	{%r672, %temp}, %fd567;
	}
	{
	.reg .b32 %temp; 
	mov.b64 	{%temp, %r673}, %fd567;
	}
	add.s32 	%r674, %r673, -1048576;
	mov.b64 	%fd567, {%r672, %r674};
	add.s32 	%r758, %r758, 1;
$L__BB1_283:
	add.f64 	%fd428, %fd567, 0dBFF0000000000000;
	add.f64 	%fd429, %fd567, 0d3FF0000000000000;
	rcp.approx.ftz.f64 	%fd430, %fd429;
	neg.f64 	%fd431, %fd429;
	fma.rn.f64 	%fd432, %fd431, %fd430, 0d3FF0000000000000;
	fma.rn.f64 	%fd433, %fd432, %fd432, %fd432;
	fma.rn.f64 	%fd434, %fd433, %fd430, %fd430;
	mul.f64 	%fd435, %fd428, %fd434;
	fma.rn.f64 	%fd436, %fd428, %fd434, %fd435;
	mul.f64 	%fd437, %fd436, %fd436;
	fma.rn.f64 	%fd438, %fd437, 0d3EB1380B3AE80F1E, 0d3ED0EE258B7A8B04;
	fma.rn.f64 	%fd439, %fd438, %fd437, 0d3EF3B2669F02676F;
	fma.rn.f64 	%fd440, %fd439, %fd437, 0d3F1745CBA9AB0956;
	fma.rn.f64 	%fd441, %fd440, %fd437, 0d3F3C71C72D1B5154;
	fma.rn.f64 	%fd442, %fd441, %fd437, 0d3F624924923BE72D;
	fma.rn.f64 	%fd443, %fd442, %fd437, 0d3F8999999999A3C4;
	fma.rn.f64 	%fd444, %fd443, %fd437, 0d3FB5555555555554;
	sub.f64 	%fd445, %fd428, %fd436;
	add.f64 	%fd446, %fd445, %fd445;
	neg.f64 	%fd447, %fd436;
	fma.rn.f64 	%fd448, %fd447, %fd428, %fd446;
	mul.f64 	%fd449, %fd434, %fd448;
	mul.f64 	%fd450, %fd437, %fd444;
	fma.rn.f64 	%fd451, %fd450, %fd436, %fd449;
	xor.b32  	%r675, %r758, -2147483648;
	mov.b32 	%r676, 1127219200;
	mov.b64 	%fd452, {%r675, %r676};
	sub.f64 	%fd453, %fd452, %fd58;
	fma.rn.f64 	%fd454, %fd453, 0d3FE62E42FEFA39EF, %fd436;
	fma.rn.f64 	%fd455, %fd453, 0dBFE62E42FEFA39EF, %fd454;
	sub.f64 	%fd456, %fd455, %fd436;
	sub.f64 	%fd457, %fd451, %fd456;
	fma.rn.f64 	%fd458, %fd453, 0d3C7ABC9E3B39803F, %fd457;
	add.f64 	%fd568, %fd454, %fd458;
	bra.uni 	$L__BB1_285;
$L__BB1_284:
	fma.rn.f64 	%fd427, %fd566, 0d7FF0000000000000, 0d7FF0000000000000;
	{
	.reg .b32 %temp; 
	mov.b64 	{%temp, %r667}, %fd566;
	}
	and.b32  	%r668, %r667, 2147483647;
	setp.eq.s32 	%p198, %r668, 0;
	selp.f64 	%fd568, 0dFFF0000000000000, %fd427, %p198;
$L__BB1_285:
	sub.f64 	%fd459, %fd565, %fd568;
	st.local.f64 	[%rd310], %fd459;
	ld.local.f64 	%fd460, [%rd311];
	sub.f64 	%fd461, %fd459, %fd460;
	st.local.f64 	[%rd312], %fd461;
	add.s32 	%r750, %r750, 1;
	setp.eq.s32 	%p200, %r750, 0;
	add.s64 	%rd312, %rd312, 8;
	add.s64 	%rd311, %rd311, 8;
	add.s64 	%rd310, %rd310, 8;
	add.s64 	%rd309, %rd309, 8;
	add.s64 	%rd308, %rd308, 8;
	add.s64 	%rd307, %rd307, 8;
	add.s64 	%rd306, %rd306, 8;
	@%p200 bra 	$L__BB1_286;
	bra.uni 	$L__BB1_271;
$L__BB1_286:
	setp.lt.s32 	%p210, %r244, 1;
	@%p210 bra 	$L__BB1_299;
	setp.lt.u32 	%p211, %r46, 15;
	mov.b32 	%r766, 0;
	@%p211 bra 	$L__BB1_290;
	and.b32  	%r679, %r244, 2147483632;
	neg.s32 	%r764, %r679;
	mad.lo.s32 	%r680, %r5, %r244, %r3;
	add.s32 	%r763, %r680, %r2;
	mul.wide.u32 	%rd58, %r244, 120;
	mul.wide.u32 	%rd59, %r244, 96;
	mul.wide.u32 	%rd60, %r244, 88;
	mul.wide.u32 	%rd61, %r244, 80;
	mul.wide.u32 	%rd62, %r244, 72;
	mul.wide.u32 	%rd63, %r244, 64;
	mul.wide.u32 	%rd64, %r244, 56;
	mul.wide.u32 	%rd65, %r244, 48;
	add.s64 	%rd317, %rd10, 64;
	add.s64 	%rd316, %rd9, 64;
$L__BB1_289:
	.pragma "nounroll";
	and.b32  	%r766, %r244, 2147483632;
	mul.wide.s32 	%rd222, %r763, 8;
	add.s64 	%rd223, %rd3, %rd222;
	add.s64 	%rd224, %rd2, %rd222;
	ld.local.f64 	%fd491, [%rd316+-64];
	st.global.f64 	[%rd223], %fd491;
	ld.local.f64 	%fd492, [%rd317+-64];
	st.global.f64 	[%rd224], %fd492;
	ld.local.f64 	%fd493, [%rd316+-56];
	mul.wide.u32 	%rd225, %r244, 8;
	add.s64 	%rd226, %rd223, %rd225;
	st.global.f64 	[%rd226], %fd493;
	ld.local.f64 	%fd494, [%rd317+-56];
	add.s64 	%rd227, %rd224, %rd225;
	st.global.f64 	[%rd227], %fd494;
	ld.local.f64 	%fd495, [%rd316+-48];
	mul.wide.u32 	%rd228, %r244, 16;
	add.s64 	%rd229, %rd223, %rd228;
	st.global.f64 	[%rd229], %fd495;
	ld.local.f64 	%fd496, [%rd317+-48];
	add.s64 	%rd230, %rd224, %rd228;
	st.global.f64 	[%rd230], %fd496;
	ld.local.f64 	%fd497, [%rd316+-40];
	mul.wide.u32 	%rd231, %r244, 24;
	add.s64 	%rd232, %rd223, %rd231;
	st.global.f64 	[%rd232], %fd497;
	ld.local.f64 	%fd498, [%rd317+-40];
	add.s64 	%rd233, %rd224, %rd231;
	st.global.f64 	[%rd233], %fd498;
	ld.local.f64 	%fd499, [%rd316+-32];
	mul.wide.u32 	%rd234, %r244, 32;
	add.s64 	%rd235, %rd223, %rd234;
	st.global.f64 	[%rd235], %fd499;
	ld.local.f64 	%fd500, [%rd317+-32];
	add.s64 	%rd236, %rd224, %rd234;
	st.global.f64 	[%rd236], %fd500;
	ld.local.f64 	%fd501, [%rd316+-24];
	mul.wide.u32 	%rd237, %r244, 40;
	add.s64 	%rd238, %rd223, %rd237;
	st.global.f64 	[%rd238], %fd501;
	ld.local.f64 	%fd502, [%rd317+-24];
	add.s64 	%rd239, %rd224, %rd237;
	st.global.f64 	[%rd239], %fd502;
	ld.local.f64 	%fd503, [%rd316+-16];
	add.s64 	%rd240, %rd223, %rd65;
	st.global.f64 	[%rd240], %fd503;
	ld.local.f64 	%fd504, [%rd317+-16];
	add.s64 	%rd241, %rd224, %rd65;
	st.global.f64 	[%rd241], %fd504;
	ld.local.f64 	%fd505, [%rd316+-8];
	add.s64 	%rd242, %rd223, %rd64;
	st.global.f64 	[%rd242], %fd505;
	ld.local.f64 	%fd506, [%rd317+-8];
	add.s64 	%rd243, %rd224, %rd64;
	st.global.f64 	[%rd243], %fd506;
	ld.local.f64 	%fd507, [%rd316];
	add.s64 	%rd244, %rd223, %rd63;
	st.global.f64 	[%rd244], %fd507;
	ld.local.f64 	%fd508, [%rd317];
	add.s64 	%rd245, %rd224, %rd63;
	st.global.f64 	[%rd245], %fd508;
	ld.local.f64 	%fd509, [%rd316+8];
	add.s64 	%rd246, %rd223, %rd62;
	st.global.f64 	[%rd246], %fd509;
	ld.local.f64 	%fd510, [%rd317+8];
	add.s64 	%rd247, %rd224, %rd62;
	st.global.f64 	[%rd247], %fd510;
	ld.local.f64 	%fd511, [%rd316+16];
	add.s64 	%rd248, %rd223, %rd61;
	st.global.f64 	[%rd248], %fd511;
	ld.local.f64 	%fd512, [%rd317+16];
	add.s64 	%rd249, %rd224, %rd61;
	st.global.f64 	[%rd249], %fd512;
	ld.local.f64 	%fd513, [%rd316+24];
	add.s64 	%rd250, %rd223, %rd60;
	st.global.f64 	[%rd250], %fd513;
	ld.local.f64 	%fd514, [%rd317+24];
	add.s64 	%rd251, %rd224, %rd60;
	st.global.f64 	[%rd251], %fd514;
	ld.local.f64 	%fd515, [%rd316+32];
	add.s64 	%rd252, %rd223, %rd59;
	st.global.f64 	[%rd252], %fd515;
	ld.local.f64 	%fd516, [%rd317+32];
	add.s64 	%rd253, %rd224, %rd59;
	st.global.f64 	[%rd253], %fd516;
	ld.local.f64 	%fd517, [%rd316+40];
	mul.wide.u32 	%rd254, %r244, 104;
	add.s64 	%rd255, %rd223, %rd254;
	st.global.f64 	[%rd255], %fd517;
	ld.local.f64 	%fd518, [%rd317+40];
	add.s64 	%rd256, %rd224, %rd254;
	st.global.f64 	[%rd256], %fd518;
	ld.local.f64 	%fd519, [%rd316+48];
	mul.wide.u32 	%rd257, %r244, 112;
	add.s64 	%rd258, %rd223, %rd257;
	st.global.f64 	[%rd258], %fd519;
	ld.local.f64 	%fd520, [%rd317+48];
	add.s64 	%rd259, %rd224, %rd257;
	st.global.f64 	[%rd259], %fd520;
	ld.local.f64 	%fd521, [%rd316+56];
	add.s64 	%rd260, %rd223, %rd58;
	st.global.f64 	[%rd260], %fd521;
	ld.local.f64 	%fd522, [%rd317+56];
	add.s64 	%rd261, %rd224, %rd58;
	st.global.f64 	[%rd261], %fd522;
	add.s32 	%r764, %r764, 16;
	shl.b32 	%r681, %r244, 4;
	add.s32 	%r763, %r763, %r681;
	add.s64 	%rd317, %rd317, 128;
	add.s64 	%rd316, %rd316, 128;
	setp.ne.s32 	%p212, %r764, 0;
	@%p212 bra 	$L__BB1_289;
$L__BB1_290:
	and.b32  	%r230, %r244, 15;
	setp.eq.s32 	%p213, %r230, 0;
	@%p213 bra 	$L__BB1_299;
	mad.lo.s32 	%r231, %r5, %r244, %r4;
	and.b32  	%r232, %r244, 7;
	setp.lt.u32 	%p214, %r230, 8;
	@%p214 bra 	$L__BB1_293;
	mad.lo.s32 	%r682, %r766, %r244, %r231;
	mul.wide.u32 	%rd262, %r766, 8;
	add.s64 	%rd263, %rd9, %rd262;
	ld.local.f64 	%fd523, [%rd263];
	mul.wide.s32 	%rd264, %r682, 8;
	add.s64 	%rd265, %rd3, %rd264;
	st.global.f64 	[%rd265], %fd523;
	add.s64 	%rd266, %rd10, %rd262;
	ld.local.f64 	%fd524, [%rd266];
	add.s64 	%rd267, %rd2, %rd264;
	st.global.f64 	[%rd267], %fd524;
	ld.local.f64 	%fd525, [%rd263+8];
	mul.wide.u32 	%rd268, %r244, 8;
	add.s64 	%rd269, %rd265, %rd268;
	st.global.f64 	[%rd269], %fd525;
	ld.local.f64 	%fd526, [%rd266+8];
	add.s64 	%rd270, %rd267, %rd268;
	st.global.f64 	[%rd270], %fd526;
	ld.local.f64 	%fd527, [%rd263+16];
	add.s64 	%rd271, %rd269, %rd268;
	st.global.f64 	[%rd271], %fd527;
	ld.local.f64 	%fd528, [%rd266+16];
	add.s64 	%rd272, %rd270, %rd268;
	st.global.f64 	[%rd272], %fd528;
	ld.local.f64 	%fd529, [%rd263+24];
	add.s64 	%rd273, %rd271, %rd268;
	st.global.f64 	[%rd273], %fd529;
	ld.local.f64 	%fd530, [%rd266+24];
	add.s64 	%rd274, %rd272, %rd268;
	st.global.f64 	[%rd274], %fd530;
	ld.local.f64 	%fd531, [%rd263+32];
	add.s64 	%rd275, %rd273, %rd268;
	st.global.f64 	[%rd275], %fd531;
	ld.local.f64 	%fd532, [%rd266+32];
	add.s64 	%rd276, %rd274, %rd268;
	st.global.f64 	[%rd276], %fd532;
	ld.local.f64 	%fd533, [%rd263+40];
	add.s64 	%rd277, %rd275, %rd268;
	st.global.f64 	[%rd277], %fd533;
	ld.local.f64 	%fd534, [%rd266+40];
	add.s64 	%rd278, %rd276, %rd268;
	st.global.f64 	[%rd278], %fd534;
	ld.local.f64 	%fd535, [%rd263+48];
	add.s64 	%rd279, %rd277, %rd268;
	st.global.f64 	[%rd279], %fd535;
	ld.local.f64 	%fd536, [%rd266+48];
	add.s64 	%rd280, %rd278, %rd268;
	st.global.f64 	[%rd280], %fd536;
	ld.local.f64 	%fd537, [%rd263+56];
	add.s64 	%rd281, %rd279, %rd268;
	st.global.f64 	[%rd281], %fd537;
	ld.local.f64 	%fd538, [%rd266+56];
	add.s64 	%rd282, %rd280, %rd268;
	st.global.f64 	[%rd282], %fd538;
	add.s32 	%r766, %r766, 8;
$L__BB1_293:
	setp.eq.s32 	%p215, %r232, 0;
	@%p215 bra 	$L__BB1_299;
	and.b32  	%r235, %r244, 3;
	setp.lt.u32 	%p216, %r232, 4;
	@%p216 bra 	$L__BB1_296;
	mad.lo.s32 	%r683, %r766, %r244, %r231;
	mul.wide.u32 	%rd283, %r766, 8;
	add.s64 	%rd284, %rd9, %rd283;
	ld.local.f64 	%fd539, [%rd284];
	mul.wide.s32 	%rd285, %r683, 8;
	add.s64 	%rd286, %rd3, %rd285;
	st.global.f64 	[%rd286], %fd539;
	add.s64 	%rd287, %rd10, %rd283;
	ld.local.f64 	%fd540, [%rd287];
	add.s64 	%rd288, %rd2, %rd285;
	st.global.f64 	[%rd288], %fd540;
	ld.local.f64 	%fd541, [%rd284+8];
	mul.wide.u32 	%rd289, %r244, 8;
	add.s64 	%rd290, %rd286, %rd289;
	st.global.f64 	[%rd290], %fd541;
	ld.local.f64 	%fd542, [%rd287+8];
	add.s64 	%rd291, %rd288, %rd289;
	st.global.f64 	[%rd291], %fd542;
	ld.local.f64 	%fd543, [%rd284+16];
	add.s64 	%rd292, %rd290, %rd289;
	st.global.f64 	[%rd292], %fd543;
	ld.local.f64 	%fd544, [%rd287+16];
	add.s64 	%rd293, %rd291, %rd289;
	st.global.f64 	[%rd293], %fd544;
	ld.local.f64 	%fd545, [%rd284+24];
	add.s64 	%rd294, %rd292, %rd289;
	st.global.f64 	[%rd294], %fd545;
	ld.local.f64 	%fd546, [%rd287+24];
	add.s64 	%rd295, %rd293, %rd289;
	st.global.f64 	[%rd295], %fd546;
	add.s32 	%r766, %r766, 4;
$L__BB1_296:
	setp.eq.s32 	%p217, %r235, 0;
	@%p217 bra 	$L__BB1_299;
	mul.wide.u32 	%rd296, %r766, 8;
	add.s64 	%rd319, %rd10, %rd296;
	add.s64 	%rd318, %rd9, %rd296;
	add.s32 	%r684, %r766, %r5;
	mad.lo.s32 	%r769, %r244, %r684, %r4;
	neg.s32 	%r768, %r235;
$L__BB1_298:
	.pragma "nounroll";
	mul.wide.s32 	%rd297, %r769, 8;
	add.s64 	%rd298, %rd2, %rd297;
	add.s64 	%rd299, %rd3, %rd297;
	ld.local.f64 	%fd547, [%rd318];
	st.global.f64 	[%rd299], %fd547;
	ld.local.f64 	%fd548, [%rd319];
	st.global.f64 	[%rd298], %fd548;
	add.s64 	%rd319, %rd319, 8;
	add.s64 	%rd318, %rd318, 8;
	add.s32 	%r769, %r769, %r244;
	add.s32 	%r768, %r768, 1;
	setp.eq.s32 	%p218, %r768, 0;
	@%p218 bra 	$L__BB1_299;
	bra.uni 	$L__BB1_298;
$L__BB1_299:
	ret;

}
	// .globl	_ZN3cub18CUB_300001_SM_10006detail11EmptyKernelIvEEvv
.visible .entry _ZN3cub18CUB_300001_SM_10006detail11EmptyKernelIvEEvv()
{


	ret;

}


// ===== COMPILED SASS (sm_100) =====

	.target	sm_100

	.elftype	@"ET_EXEC"


//--------------------- .note.nv.tkinfo           --------------------------
	.section	.note.nv.tkinfo,"",@"SHT_NOTE"
	.sectionflags	@"SHF_NOTE_NV_TKINFO"
	.tkinfo
        /*0018*/ 	.word	0x00000002
        /*0030*/ 	.string	""
        /*0030*/ 	.string	"ptxas"
        /*0030*/ 	.string	"Cuda compilation tools, release 13.0, V13.0.88"
        /*0030*/ 	.string	"Build cuda_13.0.r13.0/compiler.36424714_0"
        /*0030*/ 	.string	"-arch sm_100 -m 64 "



//--------------------- .note.nv.cuinfo           --------------------------
	.section	.note.nv.cuinfo,"",@"SHT_NOTE"
	.sectionflags	@"SHF_NOTE_NV_CUINFO"
        /*0018*/ 	.short	0x0002
        /*001a*/ 	.short	0x0064
        /*001c*/ 	.short	0x0082
	.zero		2


//--------------------- .nv.info                  --------------------------
	.section	.nv.info,"",@"SHT_CUDA_INFO"
	.align	4


	//----- nvinfo : EIATTR_REGCOUNT
	.align		4
        /*0000*/ 	.byte	0x04, 0x2f
        /*0002*/ 	.short	(.L_48 - .L_47)
	.align		4
.L_47:
        /*0004*/ 	.word	index@(_Z18decode_rows_kernelPdS_S_diii)
        /*0008*/ 	.word	0x00000020


	//----- nvinfo : EIATTR_FRAME_SIZE
	.align		4
.L_48:
        /*000c*/ 	.byte	0x04, 0x11
        /*000e*/ 	.short	(.L_50 - .L_49)
	.align		4
.L_49:
        /*0010*/ 	.word	index@($__internal_1_$__cuda_sm20_dblrcp_rn_slowpath_v3)
        /*0014*/ 	.word	0x000006c8


	//----- nvinfo : EIATTR_FRAME_SIZE
	.align		4
.L_50:
        /*0018*/ 	.byte	0x04, 0x11
        /*001a*/ 	.short	(.L_52 - .L_51)
	.align		4
.L_51:
        /*001c*/ 	.word	index@(_Z18decode_rows_kernelPdS_S_diii)
        /*0020*/ 	.word	0x000006c8


	//----- nvinfo : EIATTR_REGCOUNT
	.align		4
.L_52:
        /*0024*/ 	.byte	0x04, 0x2f
        /*0026*/ 	.short	(.L_54 - .L_53)
	.align		4
.L_53:
        /*0028*/ 	.word	index@(_Z21decode_columns_kernelPdS_S_diii)
        /*002c*/ 	.word	0x00000020


	//----- nvinfo : EIATTR_FRAME_SIZE
	.align		4
.L_54:
        /*0030*/ 	.byte	0x04, 0x11
        /*0032*/ 	.short	(.L_56 - .L_55)
	.align		4
.L_55:
        /*0034*/ 	.word	index@($__internal_0_$__cuda_sm20_dblrcp_rn_slowpath_v3)
        /*0038*/ 	.word	0x000006c8


	//----- nvinfo : EIATTR_FRAME_SIZE
	.align		4
.L_56:
        /*003c*/ 	.byte	0x04, 0x11
        /*003e*/ 	.short	(.L_58 - .L_57)
	.align		4
.L_57:
        /*0040*/ 	.word	index@(_Z21decode_columns_kernelPdS_S_diii)
        /*0044*/ 	.word	0x000006c8


	//----- nvinfo : EIATTR_REGCOUNT
	.align		4
.L_58:
        /*0048*/ 	.byte	0x04, 0x2f
        /*004a*/ 	.short	(.L_60 - .L_59)
	.align		4
.L_59:
        /*004c*/ 	.word	index@(_ZN3cub18CUB_300001_SM_10006detail11EmptyKernelIvEEvv)
        /*0050*/ 	.word	0x00000004


	//----- nvinfo : EIATTR_FRAME_SIZE
	.align		4
.L_60:
        /*0054*/ 	.byte	0x04, 0x11
        /*0056*/ 	.short	(.L_62 - .L_61)
	.align		4
.L_61:
        /*0058*/ 	.word	index@(_ZN3cub18CUB_300001_SM_10006detail11EmptyKernelIvEEvv)
        /*005c*/ 	.word	0x00000000


	//----- nvinfo : EIATTR_MIN_STACK_SIZE
	.align		4
.L_62:
        /*0060*/ 	.byte	0x04, 0x12
        /*0062*/ 	.short	(.L_64 - .L_63)
	.align		4
.L_63:
        /*0064*/ 	.word	index@(_ZN3cub18CUB_300001_SM_10006detail11EmptyKernelIvEEvv)
        /*0068*/ 	.word	0x00000000


	//----- nvinfo : EIATTR_MIN_STACK_SIZE
	.align		4
.L_64:
        /*006c*/ 	.byte	0x04, 0x12
        /*006e*/ 	.short	(.L_66 - .L_65)
	.align		4
.L_65:
        /*0070*/ 	.word	index@(_Z21decode_columns_kernelPdS_S_diii)
        /*0074*/ 	.word	0x000006c8


	//----- nvinfo : EIATTR_MIN_STACK_SIZE
	.align		4
.L_66:
        /*0078*/ 	.byte	0x04, 0x12
        /*007a*/ 	.short	(.L_68 - .L_67)
	.align		4
.L_67:
        /*007c*/ 	.word	index@(_Z18decode_rows_kernelPdS_S_diii)
        /*0080*/ 	.word	0x000006c8
.L_68:


//--------------------- .nv.compat                --------------------------
	.section	.nv.compat,"",@"SHT_CUDA_COMPAT_INFO"
	.align	4
        /*0000*/ 	.byte	0x02, 0x09, 0x00, 0x00, 0x02, 0x02, 0x01, 0x00, 0x02, 0x05, 0x05, 0x00, 0x03, 0x07, 0x01, 0x01
        /*0010*/ 	.byte	0x02, 0x03, 0x00, 0x00, 0x02, 0x06, 0x01, 0x00, 0x04, 0x0b, 0x08, 0x00, 0x01, 0x00, 0x00, 0x00
        /*0020*/ 	.byte	0x00, 0x00, 0x00, 0x00


//--------------------- .nv.info._ZN3cub18CUB_300001_SM_10006detail11EmptyKernelIvEEvv --------------------------
	.section	.nv.info._ZN3cub18CUB_300001_SM_10006detail11EmptyKernelIvEEvv,"",@"SHT_CUDA_INFO"
	.sectionflags	@""
	.align	4


	//----- nvinfo : EIATTR_CUDA_API_VERSION
	.align		4
        /*0000*/ 	.byte	0x04, 0x37
        /*0002*/ 	.short	(.L_70 - .L_69)
.L_69:
        /*0004*/ 	.word	0x00000082


	//----- nvinfo : EIATTR_SPARSE_MMA_MASK
	.align		4
.L_70:
        /*0008*/ 	.byte	0x03, 0x50
        /*000a*/ 	.short	0x0000


	//----- nvinfo : EIATTR_MAXREG_COUNT
	.align		4
        /*000c*/ 	.byte	0x03, 0x1b
        /*000e*/ 	.short	0x00ff


	//----- nvinfo : EIATTR_MERCURY_ISA_VERSION
	.align		4
        /*0010*/ 	.byte	0x03, 0x5f
        /*0012*/ 	.short	0x0101


	//----- nvinfo : EIATTR_VRC_CTA_INIT_COUNT
	.align		4
        /*0014*/ 	.byte	0x02, 0x4a
	.zero		1
	.zero		1


	//----- nvinfo : EIATTR_EXIT_INSTR_OFFSETS
	.align		4
        /*0018*/ 	.byte	0x04, 0x1c
        /*001a*/ 	.short	(.L_72 - .L_71)


	//   ....[0]....
.L_71:
        /*001c*/ 	.word	0x00000010


	//----- nvinfo : EIATTR_SW_WAR
	.align		4
.L_72:
        /*0020*/ 	.byte	0x04, 0x36
        /*0022*/ 	.short	(.L_74 - .L_73)
.L_73:
        /*0024*/ 	.word	0x00000008
.L_74:


//--------------------- .nv.info._Z21decode_columns_kernelPdS_S_diii --------------------------
	.section	.nv.info._Z21decode_columns_kernelPdS_S_diii,"",@"SHT_CUDA_INFO"
	.sectionflags	@""
	.align	4


	//----- nvinfo : EIATTR_CUDA_API_VERSION
	.align		4
        /*0000*/ 	.byte	0x04, 0x37
        /*0002*/ 	.short	(.L_76 - .L_75)
.L_75:
        /*0004*/ 	.word	0x00000082


	//----- nvinfo : EIATTR_KPARAM_INFO
	.align		4
.L_76:
        /*0008*/ 	.byte	0x04, 0x17
        /*000a*/ 	.short	(.L_78 - .L_77)
.L_77:
        /*000c*/ 	.word	0x00000000
        /*0010*/ 	.short	0x0006
        /*0012*/ 	.short	0x0028
        /*0014*/ 	.byte	0x00, 0xf0, 0x11, 0x00


	//----- nvinfo : EIATTR_KPARAM_INFO
	.align		4
.L_78:
        /*0018*/ 	.byte	0x04, 0x17
        /*001a*/ 	.short	(.L_80 - .L_79)
.L_79:
        /*001c*/ 	.word	0x00000000
        /*0020*/ 	.short	0x0005
        /*0022*/ 	.short	0x0024
        /*0024*/ 	.byte	0x00, 0xf0, 0x11, 0x00


	//----- nvinfo : EIATTR_KPARAM_INFO
	.align		4
.L_80:
        /*0028*/ 	.byte	0x04, 0x17
        /*002a*/ 	.short	(.L_82 - .L_81)
.L_81:
        /*002c*/ 	.word	0x00000000
        /*0030*/ 	.short	0x0004
        /*0032*/ 	.short	0x0020
        /*0034*/ 	.byte	0x00, 0xf0, 0x11, 0x00


	//----- nvinfo : EIATTR_KPARAM_INFO
	.align		4
.L_82:
        /*0038*/ 	.byte	0x04, 0x17
        /*003a*/ 	.short	(.L_84 - .L_83)
.L_83:
        /*003c*/ 	.word	0x00000000
        /*0040*/ 	.short	0x0003
        /*0042*/ 	.short	0x0018
        /*0044*/ 	.byte	0x00, 0xf0, 0x21, 0x00


	//----- nvinfo : EIATTR_KPARAM_INFO
	.align		4
.L_84:
        /*0048*/ 	.byte	0x04, 0x17
        /*004a*/ 	.short	(.L_86 - .L_85)
.L_85:
        /*004c*/ 	.word	0x00000000
        /*0050*/ 	.short	0x0002
        /*0052*/ 	.short	0x0010
        /*0054*/ 	.byte	0x00, 0xf5, 0x21, 0x00


	//----- nvinfo : EIATTR_KPARAM_INFO
	.align		4
.L_86:
        /*0058*/ 	.byte	0x04, 0x17
        /*005a*/ 	.short	(.L_88 - .L_87)
.L_87:
        /*005c*/ 	.word	0x00000000
        /*0060*/ 	.short	0x0001
        /*0062*/ 	.short	0x0008
        /*0064*/ 	.byte	0x00, 0xf5, 0x21, 0x00


	//----- nvinfo : EIATTR_KPARAM_INFO
	.align		4
.L_88:
        /*0068*/ 	.byte	0x04, 0x17
        /*006a*/ 	.short	(.L_90 - .L_89)
.L_89:
        /*006c*/ 	.word	0x00000000
        /*0070*/ 	.short	0x0000
        /*0072*/ 	.short	0x0000
        /*0074*/ 	.byte	0x00, 0xf5, 0x21, 0x00


	//----- nvinfo : EIATTR_SPARSE_MMA_MASK
	.align		4
.L_90:
        /*0078*/ 	.byte	0x03, 0x50
        /*007a*/ 	.short	0x0000


	//----- nvinfo : EIATTR_MAXREG_COUNT
	.align		4
        /*007c*/ 	.byte	0x03, 0x1b
        /*007e*/ 	.short	0x00ff


	//----- nvinfo : EIATTR_MERCURY_ISA_VERSION
	.align		4
        /*0080*/ 	.byte	0x03, 0x5f
        /*0082*/ 	.short	0x0101


	//----- nvinfo : EIATTR_UNUSED_LOAD_BYTE_OFFSET
	.align		4
        /*0084*/ 	.byte	0x04, 0x44
        /*0086*/ 	.short	(.L_92 - .L_91)


	//   ....[0]....
.L_91:
        /*0088*/ 	.word	0x000032f0
        /*008c*/ 	.word	0x00000007


	//   ....[1]....
        /*0090*/ 	.word	0x000039e0
        /*0094*/ 	.word	0x00000007


	//   ....[2]....
        /*0098*/ 	.word	0x00004db0
        /*009c*/ 	.word	0x00000007


	//----- nvinfo : EIATTR_VRC_CTA_INIT_COUNT
	.align		4
.L_92:
        /*00a0*/ 	.byte	0x02, 0x4a
	.zero		1
	.zero		1


	//----- nvinfo : EIATTR_EXIT_INSTR_OFFSETS
	.align		4
        /*00a4*/ 	.byte	0x04, 0x1c
        /*00a6*/ 	.short	(.L_94 - .L_93)


	//   ....[0]....
.L_93:
        /*00a8*/ 	.word	0x000000f0


	//   ....[1]....
        /*00ac*/ 	.word	0x00007340


	//   ....[2]....
        /*00b0*/ 	.word	0x00007e80


	//   ....[3]....
        /*00b4*/ 	.word	0x00008c70


	//   ....[4]....
        /*00b8*/ 	.word	0x00009530


	//   ....[5]....
        /*00bc*/ 	.word	0x00009cc0


	//   ....[6]....
        /*00c0*/ 	.word	0x0000a090


	//   ....[7]....
        /*00c4*/ 	.word	0x0000a2c0


	//   ....[8]....
        /*00c8*/ 	.word	0x0000a3d0


	//----- nvinfo : EIATTR_CRS_STACK_SIZE
	.align		4
.L_94:
        /*00cc*/ 	.byte	0x04, 0x1e
        /*00ce*/ 	.short	(.L_96 - .L_95)
.L_95:
        /*00d0*/ 	.word	0x00000000


	//----- nvinfo : EIATTR_CBANK_PARAM_SIZE
	.align		4
.L_96:
        /*00d4*/ 	.byte	0x03, 0x19
        /*00d6*/ 	.short	0x002c


	//----- nvinfo : EIATTR_PARAM_CBANK
	.align		4
        /*00d8*/ 	.byte	0x04, 0x0a
        /*00da*/ 	.short	(.L_98 - .L_97)
	.align		4
.L_97:
        /*00dc*/ 	.word	index@(.nv.constant0._Z21decode_columns_kernelPdS_S_diii)
        /*00e0*/ 	.short	0x0380
        /*00e2*/ 	.short	0x002c


	//----- nvinfo : EIATTR_SW_WAR
	.align		4
.L_98:
        /*00e4*/ 	.byte	0x04, 0x36
        /*00e6*/ 	.short	(.L_100 - .L_99)
.L_99:
        /*00e8*/ 	.word	0x00000008
.L_100:


//--------------------- .nv.info._Z18decode_rows_kernelPdS_S_diii --------------------------
	.section	.nv.info._Z18decode_rows_kernelPdS_S_diii,"",@"SHT_CUDA_INFO"
	.sectionflags	@""
	.align	4


	//----- nvinfo : EIATTR_CUDA_API_VERSION
	.align		4
        /*0000*/ 	.byte	0x04, 0x37
        /*0002*/ 	.short	(.L_102 - .L_101)
.L_101:
        /*0004*/ 	.word	0x00000082


	//----- nvinfo : EIATTR_KPARAM_INFO
	.align		4
.L_102:
        /*0008*/ 	.byte	0x04, 0x17
        /*000a*/ 	.short	(.L_104 - .L_103)
.L_103:
        /*000c*/ 	.word	0x00000000
        /*0010*/ 	.short	0x0006
        /*0012*/ 	.short	0x0028
        /*0014*/ 	.byte	0x00, 0xf0, 0x11, 0x00


	//----- nvinfo : EIATTR_KPARAM_INFO
	.align		4
.L_104:
        /*0018*/ 	.byte	0x04, 0x17
        /*001a*/ 	.short	(.L_106 - .L_105)
.L_105:
        /*001c*/ 	.word	0x00000000
        /*0020*/ 	.short	0x0005
        /*0022*/ 	.short	0x0024
        /*0024*/ 	.byte	0x00, 0xf0, 0x11, 0x00


	//----- nvinfo : EIATTR_KPARAM_INFO
	.align		4
.L_106:
        /*0028*/ 	.byte	0x04, 0x17
        /*002a*/ 	.short	(.L_108 - .L_107)
.L_107:
        /*002c*/ 	.word	0x00000000
        /*0030*/ 	.short	0x0004
        /*0032*/ 	.short	0x0020
        /*0034*/ 	.byte	0x00, 0xf0, 0x11, 0x00


	//----- nvinfo : EIATTR_KPARAM_INFO
	.align		4
.L_108:
        /*0038*/ 	.byte	0x04, 0x17
        /*003a*/ 	.short	(.L_110 - .L_109)
.L_109:
        /*003c*/ 	.word	0x00000000
        /*0040*/ 	.short	0x0003
        /*0042*/ 	.short	0x0018
        /*0044*/ 	.byte	0x00, 0xf0, 0x21, 0x00


	//----- nvinfo : EIATTR_KPARAM_INFO
	.align		4
.L_110:
        /*0048*/ 	.byte	0x04, 0x17
        /*004a*/ 	.short	(.L_112 - .L_111)
.L_111:
        /*004c*/ 	.word	0x00000000
        /*0050*/ 	.short	0x0002
        /*0052*/ 	.short	0x0010
        /*0054*/ 	.byte	0x00, 0xf5, 0x21, 0x00


	//----- nvinfo : EIATTR_KPARAM_INFO
	.align		4
.L_112:
        /*0058*/ 	.byte	0x04, 0x17
        /*005a*/ 	.short	(.L_114 - .L_113)
.L_113:
        /*005c*/ 	.word	0x00000000
        /*0060*/ 	.short	0x0001
        /*0062*/ 	.short	0x0008
        /*0064*/ 	.byte	0x00, 0xf5, 0x21, 0x00


	//----- nvinfo : EIATTR_KPARAM_INFO
	.align		4
.L_114:
        /*0068*/ 	.byte	0x04, 0x17
        /*006a*/ 	.short	(.L_116 - .L_115)
.L_115:
        /*006c*/ 	.word	0x00000000
        /*0070*/ 	.short	0x0000
        /*0072*/ 	.short	0x0000
        /*0074*/ 	.byte	0x00, 0xf5, 0x21, 0x00


	//----- nvinfo : EIATTR_SPARSE_MMA_MASK
	.align		4
.L_116:
        /*0078*/ 	.byte	0x03, 0x50
        /*007a*/ 	.short	0x0000


	//----- nvinfo : EIATTR_MAXREG_COUNT
	.align		4
        /*007c*/ 	.byte	0x03, 0x1b
        /*007e*/ 	.short	0x00ff


	//----- nvinfo : EIATTR_MERCURY_ISA_VERSION
	.align		4
        /*0080*/ 	.byte	0x03, 0x5f
        /*0082*/ 	.short	0x0101


	//----- nvinfo : EIATTR_UNUSED_LOAD_BYTE_OFFSET
	.align		4
        /*0084*/ 	.byte	0x04, 0x44
        /*0086*/ 	.short	(.L_118 - .L_117)


	//   ....[0]....
.L_117:
        /*0088*/ 	.word	0x000033a0
        /*008c*/ 	.word	0x00000007


	//   ....[1]....
        /*0090*/ 	.word	0x00003a90
        /*0094*/ 	.word	0x00000007


	//   ....[2]....
        /*0098*/ 	.word	0x00004e80
        /*009c*/ 	.word	0x00000007


	//----- nvinfo : EIATTR_VRC_CTA_INIT_COUNT
	.align		4
.L_118:
        /*00a0*/ 	.byte	0x02, 0x4a
	.zero		1
	.zero		1


	//----- nvinfo : EIATTR_EXIT_INSTR_OFFSETS
	.align		4
        /*00a4*/ 	.byte	0x04, 0x1c
        /*00a6*/ 	.short	(.L_120 - .L_119)


	//   ....[0]....
.L_119:
        /*00a8*/ 	.word	0x000000e0


	//   ....[1]....
        /*00ac*/ 	.word	0x00007420


	//   ....[2]....
        /*00b0*/ 	.word	0x00007f70


	//   ....[3]....
        /*00b4*/ 	.word	0x00008d60


	//   ....[4]....
        /*00b8*/ 	.word	0x00009600


	//   ....[5]....
        /*00bc*/ 	.word	0x00009bf0


	//   ....[6]....
        /*00c0*/ 	.word	0x00009eb0


	//   ....[7]....
        /*00c4*/ 	.word	0x0000a070


	//   ....[8]....
        /*00c8*/ 	.word	0x0000a160


	//----- nvinfo : EIATTR_CRS_STACK_SIZE
	.align		4
.L_120:
        /*00cc*/ 	.byte	0x04, 0x1e
        /*00ce*/ 	.short	(.L_122 - .L_121)
.L_121:
        /*00d0*/ 	.word	0x00000000


	//----- nvinfo : EIATTR_CBANK_PARAM_SIZE
	.align		4
.L_122:
        /*00d4*/ 	.byte	0x03, 0x19
        /*00d6*/ 	.short	0x002c


	//----- nvinfo : EIATTR_PARAM_CBANK
	.align		4
        /*00d8*/ 	.byte	0x04, 0x0a
        /*00da*/ 	.short	(.L_124 - .L_123)
	.align		4
.L_123:
        /*00dc*/ 	.word	index@(.nv.constant0._Z18decode_rows_kernelPdS_S_diii)
        /*00e0*/ 	.short	0x0380
        /*00e2*/ 	.short	0x002c


	//----- nvinfo : EIATTR_SW_WAR
	.align		4
.L_124:
        /*00e4*/ 	.byte	0x04, 0x36
        /*00e6*/ 	.short	(.L_126 - .L_125)
.L_125:
        /*00e8*/ 	.word	0x00000008
.L_126:


//--------------------- .nv.callgraph             --------------------------
	.section	.nv.callgraph,"",@"SHT_CUDA_CALLGRAPH"
	.align	4
	.sectionentsize	8
	.align		4
        /*0000*/ 	.word	0x00000000
	.align		4
        /*0004*/ 	.word	0xffffffff
	.align		4
        /*0008*/ 	.word	0x00000000
	.align		4
        /*000c*/ 	.word	0xfffffffe
	.align		4
        /*0010*/ 	.word	0x00000000
	.align		4
        /*0014*/ 	.word	0xfffffffd
	.align		4
        /*0018*/ 	.word	0x00000000
	.align		4
        /*001c*/ 	.word	0xfffffffc


//--------------------- .nv.constant3             --------------------------
	.section	.nv.constant3,"a",@progbits
	.align	4
.nv.constant3:
	.type		d_G,@object
	.size		d_G,(d_H - d_G)
d_G:
	.zero		3100
	.type		d_H,@object
	.size		d_H,(.L_1 - d_H)
d_H:
	.zero		744
.L_1:


//--------------------- .nv.constant4             --------------------------
	.section	.nv.constant4,"a",@progbits
	.align	8
	.align		8
.nv.constant4:
        /*0000*/ 	.dword	_ZN34_INTERNAL_30cec017_4_k_cu_20194b0f4cuda3std3__45__cpo5beginE
	.align		8
        /*0008*/ 	.dword	_ZN34_INTERNAL_30cec017_4_k_cu_20194b0f4cuda3std3__45__cpo3endE
	.align		8
        /*0010*/ 	.dword	_ZN34_INTERNAL_30cec017_4_k_cu_20194b0f4cuda3std3__45__cpo6cbeginE
	.align		8
        /*0018*/ 	.dword	_ZN34_INTERNAL_30cec017_4_k_cu_20194b0f4cuda3std3__45__cpo4cendE
	.align		8
        /*0020*/ 	.dword	_ZN34_INTERNAL_30cec017_4_k_cu_20194b0f4cuda3std3__45__cpo6rbeginE
	.align		8
        /*0028*/ 	.dword	_ZN34_INTERNAL_30cec017_4_k_cu_20194b0f4cuda3std3__45__cpo4rendE
	.align		8
        /*0030*/ 	.dword	_ZN34_INTERNAL_30cec017_4_k_cu_20194b0f4cuda3std3__45__cpo7crbeginE
	.align		8
        /*0038*/ 	.dword	_ZN34_INTERNAL_30cec017_4_k_cu_20194b0f4cuda3std3__45__cpo5crendE
	.align		8
        /*0040*/ 	.dword	_ZN34_INTERNAL_30cec017_4_k_cu_20194b0f4cuda3std3__436_GLOBAL__N__30cec017_4_k_cu_20194b0f6ignoreE
	.align		8
        /*0048*/ 	.dword	_ZN34_INTERNAL_30cec017_4_k_cu_20194b0f4cuda3std3__419piecewise_constructE
	.align		8
        /*0050*/ 	.dword	_ZN34_INTERNAL_30cec017_4_k_cu_20194b0f4cuda3std3__48in_placeE
	.align		8
        /*0058*/ 	.dword	_ZN34_INTERNAL_30cec017_4_k_cu_20194b0f4cuda3std3__420unreachable_sentinelE
	.align		8
        /*0060*/ 	.dword	_ZN34_INTERNAL_30cec017_4_k_cu_20194b0f4cuda3std3__47nulloptE
	.align		8
        /*0068*/ 	.dword	_ZN34_INTERNAL_30cec017_4_k_cu_20194b0f4cuda3std3__48unexpectE
	.align		8
        /*0070*/ 	.dword	_ZN34_INTERNAL_30cec017_4_k_cu_20194b0f4cuda3std6ranges3__45__cpo4swapE
	.align		8
        /*0078*/ 	.dword	_ZN34_INTERNAL_30cec017_4_k_cu_20194b0f4cuda3std6ranges3__45__cpo9iter_moveE
	.align		8
        /*0080*/ 	.dword	_ZN34_INTERNAL_30cec017_4_k_cu_20194b0f4cuda3std6ranges3__45__cpo5beginE
	.align		8
        /*0088*/ 	.dword	_ZN34_INTERNAL_30cec017_4_k_cu_20194b0f4cuda3std6ranges3__45__cpo3endE
	.align		8
        /*0090*/ 	.dword	_ZN34_INTERNAL_30cec017_4_k_cu_20194b0f4cuda3std6ranges3__45__cpo6cbeginE
	.align		8
        /*0098*/ 	.dword	_ZN34_INTERNAL_30cec017_4_k_cu_20194b0f4cuda3std6ranges3__45__cpo4cendE
	.align		8
        /*00a0*/ 	.dword	_ZN34_INTERNAL_30cec017_4_k_cu_20194b0f4cuda3std6ranges3__45__cpo7advanceE
	.align		8
        /*00a8*/ 	.dword	_ZN34_INTERNAL_30cec017_4_k_cu_20194b0f4cuda3std6ranges3__45__cpo9iter_swapE
	.align		8
        /*00b0*/ 	.dword	_ZN34_INTERNAL_30cec017_4_k_cu_20194b0f4cuda3std6ranges3__45__cpo4nextE
	.align		8
        /*00b8*/ 	.dword	_ZN34_INTERNAL_30cec017_4_k_cu_20194b0f4cuda3std6ranges3__45__cpo4prevE
	.align		8
        /*00c0*/ 	.dword	_ZN34_INTERNAL_30cec017_4_k_cu_20194b0f4cuda3std6ranges3__45__cpo4dataE
	.align		8
        /*00c8*/ 	.dword	_ZN34_INTERNAL_30cec017_4_k_cu_20194b0f4cuda3std6ranges3__45__cpo5cdataE
	.align		8
        /*00d0*/ 	.dword	_ZN34_INTERNAL_30cec017_4_k_cu_20194b0f4cuda3std6ranges3__45__cpo4sizeE
	.align		8
        /*00d8*/ 	.dword	_ZN34_INTERNAL_30cec017_4_k_cu_20194b0f4cuda3std6ranges3__45__cpo5ssizeE
	.align		8
        /*00e0*/ 	.dword	_ZN34_INTERNAL_30cec017_4_k_cu_20194b0f4cuda3std6ranges3__45__cpo8distanceE
	.align		8
        /*00e8*/ 	.dword	_ZN34_INTERNAL_30cec017_4_k_cu_20194b0f6thrust24THRUST_300001_SM_1000_NS8cuda_cub3parE
	.align		8
        /*00f0*/ 	.dword	_ZN34_INTERNAL_30cec017_4_k_cu_20194b0f6thrust24THRUST_300001_SM_1000_NS8cuda_cub10par_nosyncE
	.align		8
        /*00f8*/ 	.dword	_ZN34_INTERNAL_30cec017_4_k_cu_20194b0f6thrust24THRUST_300001_SM_1000_NS6system6detail10sequential3seqE
	.align		8
        /*0100*/ 	.dword	_ZN34_INTERNAL_30cec017_4_k_cu_20194b0f6thrust24THRUST_300001_SM_1000_NS6system3cpp3parE
	.align		8
        /*0108*/ 	.dword	_ZN34_INTERNAL_30cec017_4_k_cu_20194b0f6thrust24THRUST_300001_SM_1000_NS12placeholders2_1E
	.align		8
        /*0110*/ 	.dword	_ZN34_INTERNAL_30cec017_4_k_cu_20194b0f6thrust24THRUST_300001_SM_1000_NS12placeholders2_2E
	.align		8
        /*0118*/ 	.dword	_ZN34_INTERNAL_30cec017_4_k_cu_20194b0f6thrust24THRUST_300001_SM_1000_NS12placeholders2_3E
	.align		8
        /*0120*/ 	.dword	_ZN34_INTERNAL_30cec017_4_k_cu_20194b0f6thrust24THRUST_300001_SM_1000_NS12placeholders2_4E
	.align		8
        /*0128*/ 	.dword	_ZN34_INTERNAL_30cec017_4_k_cu_20194b0f6thrust24THRUST_300001_SM_1000_NS12placeholders2_5E
	.align		8
        /*0130*/ 	.dword	_ZN34_INTERNAL_30cec017_4_k_cu_20194b0f6thrust24THRUST_300001_SM_1000_NS12placeholders2_6E
	.align		8
        /*0138*/ 	.dword	_ZN34_INTERNAL_30cec017_4_k_cu_20194b0f6thrust24THRUST_300001_SM_1000_NS12placeholders2_7E
	.align		8
        /*0140*/ 	.dword	_ZN34_INTERNAL_30cec017_4_k_cu_20194b0f6thrust24THRUST_300001_SM_1000_NS12placeholders2_8E
	.align		8
        /*0148*/ 	.dword	_ZN34_INTERNAL_30cec017_4_k_cu_20194b0f6thrust24THRUST_300001_SM_1000_NS12placeholders2_9E
	.align		8
        /*0150*/ 	.dword	_ZN34_INTERNAL_30cec017_4_k_cu_20194b0f6thrust24THRUST_300001_SM_1000_NS12placeholders3_10E
	.align		8
        /*0158*/ 	.dword	_ZN34_INTERNAL_30cec017_4_k_cu_20194b0f6thrust24THRUST_300001_SM_1000_NS3seqE
	.align		8
        /*0160*/ 	.dword	_ZN34_INTERNAL_30cec017_4_k_cu_20194b0f6thrust24THRUST_300001_SM_1000_NS6deviceE


//--------------------- .text._ZN3cub18CUB_300001_SM_10006detail11EmptyKernelIvEEvv --------------------------
	.section	.text._ZN3cub18CUB_300001_SM_10006detail11EmptyKernelIvEEvv,"ax",@progbits
	.align	128
        .global         _ZN3cub18CUB_300001_SM_10006detail11EmptyKernelIvEEvv
        .type           _ZN3cub18CUB_300001_SM_10006detail11EmptyKernelIvEEvv,@function
        .size           _ZN3cub18CUB_300001_SM_10006detail11EmptyKernelIvEEvv,(.L_x_291 - _ZN3cub18CUB_300001_SM_10006detail11EmptyKernelIvEEvv)
        .other          _ZN3cub18CUB_300001_SM_10006detail11EmptyKernelIvEEvv,@"STO_CUDA_ENTRY STV_DEFAULT"
_ZN3cub18CUB_300001_SM_10006detail11EmptyKernelIvEEvv:
.text._ZN3cub18CUB_300001_SM_10006detail11EmptyKernelIvEEvv:
[----:B------:R-:W-:Y:S01]  /*0000*/  LDC R1, c[0x0][0x37c] ;  /* 0x0000df00ff017b82 */ /* 0x000fe20000000800 */
[----:B------:R-:W-:Y:S05]  /*0010*/  EXIT ;  /* 0x000000000000794d */ /* 0x000fea0003800000 */
.L_x_0:
[----:B------:R-:W-:-:S00]  /*0020*/  BRA `(.L_x_0) ;  /* 0xfffffffc00fc7947 */ /* 0x000fc0000383ffff */
[----:B------:R-:W-:-:S00]  /*0030*/  NOP ;  /* 0x0000000000007918 */ /* 0x000fc00000000000 */
        /* <DEDUP_REMOVED lines=12> */
.L_x_291:


//--------------------- .text._Z21decode_columns_kernelPdS_S_diii --------------------------
	.section	.text._Z21decode_columns_kernelPdS_S_diii,"ax",@progbits
	.align	128
        .global         _Z21decode_columns_kernelPdS_S_diii
        .type           _Z21decode_columns_kernelPdS_S_diii,@function
        .size           _Z21decode_columns_kernelPdS_S_diii,(.L_x_289 - _Z21decode_columns_kernelPdS_S_diii)
        .other          _Z21decode_columns_kernelPdS_S_diii,@"STO_CUDA_ENTRY STV_DEFAULT"
_Z21decode_columns_kernelPdS_S_diii:
.text._Z21decode_columns_kernelPdS_S_diii:
[----:B------:R-:W0:Y:S01]  /*0000*/  LDC R1, c[0x0][0x37c] ;  /* 0x0000df00ff017b82 */ /* 0x000e220000000800 */
[----:B------:R-:W1:Y:S07]  /*0010*/  S2R R2, SR_TID.X ;  /* 0x0000000000027919 */ /* 0x000e6e0000002100 */
[----:B------:R-:W2:Y:S01]  /*0020*/  S2UR UR6, SR_CTAID.X ;  /* 0x00000000000679c3 */ /* 0x000ea20000002500 */
[----:B------:R-:W2:Y:S01]  /*0030*/  LDCU UR4, c[0x0][0x360] ;  /* 0x00006c00ff0477ac */ /* 0x000ea20008000800 */
[----:B0-----:R-:W-:Y:S01]  /*0040*/  VIADD R1, R1, 0xfffff938 ;  /* 0xfffff93801017836 */ /* 0x001fe20000000000 */
[----:B------:R-:W0:Y:S04]  /*0050*/  LDCU UR14, c[0x0][0x3a0] ;  /* 0x00007400ff0e77ac */ /* 0x000e280008000800 */
[C---:B------:R-:W-:Y:S01]  /*0060*/  R2UR UR11, R1.reuse ;  /* 0x00000000010b72ca */ /* 0x040fe200000e0000 */
[----:B------:R-:W3:Y:S01]  /*0070*/  S2UR UR5, SR_CTAID.Y ;  /* 0x00000000000579c3 */ /* 0x000ee20000002600 */
[----:B------:R-:W-:-:S02]  /*0080*/  R2UR UR10, R1 ;  /* 0x00000000010a72ca */ /* 0x000fc400000e0000 */
[----:B------:R-:W-:-:S05]  /*0090*/  IADD3 R18, P1, PT, R1, 0x3e0, RZ ;  /* 0x000003e001127810 */ /* 0x000fca0007f3e0ff */
[----:B------:R-:W3:Y:S01]  /*00a0*/  LDC R0, c[0x0][0x3a8] ;  /* 0x0000ea00ff007b82 */ /* 0x000ee20000000800 */
[----:B--2---:R-:W-:-:S06]  /*00b0*/  UIMAD UR6, UR6, UR4, URZ ;  /* 0x00000004060672a4 */ /* 0x004fcc000f8e02ff */
[----:B-1----:R-:W-:Y:S01]  /*00c0*/  VIADD R3, R2, UR6 ;  /* 0x0000000602037c36 */ /* 0x002fe20008000000 */
[----:B---3--:R-:W-:-:S04]  /*00d0*/  ISETP.LE.AND P0, PT, R0, UR5, PT ;  /* 0x0000000500007c0c */ /* 0x008fc8000bf03270 */
[----:B0-----:R-:W-:-:S13]  /*00e0*/  ISETP.GE.OR P0, PT, R3, UR14, P0 ;  /* 0x0000000e03007c0c */ /* 0x001fda0008706670 */
[----:B------:R-:W-:Y:S05]  /*00f0*/  @P0 EXIT ;  /* 0x000000000000094d */ /* 0x000fea0003800000 */
[----:B------:R-:W0:Y:S01]  /*0100*/  S2R R5, SR_CgaCtaId ;  /* 0x0000000000057919 */ /* 0x000e220000008800 */
[----:B------:R-:W-:Y:S01]  /*0110*/  IMAD.U32 R4, RZ, RZ, UR14 ;  /* 0x0000000eff047e24 */ /* 0x000fe2000f8e00ff */
[----:B------:R-:W-:Y:S01]  /*0120*/  MOV R0, 0x400 ;  /* 0x0000040000007802 */ /* 0x000fe20000000f00 */
[----:B------:R-:W1:Y:S01]  /*0130*/  LDCU.64 UR12, c[0x0][0x358] ;  /* 0x00006b00ff0c77ac */ /* 0x000e620008000a00 */
[----:B------:R-:W-:Y:S01]  /*0140*/  LOP3.LUT R2, R2, 0x7, RZ, 0xc0, !PT ;  /* 0x0000000702027812 */ /* 0x000fe200078ec0ff */
[C---:B------:R-:W-:Y:S01]  /*0150*/  VIADD R6, R1.reuse, 0x2e8 ;  /* 0x000002e801067836 */ /* 0x040fe20000000000 */
[----:B------:R-:W-:Y:S01]  /*0160*/  ISETP.GE.AND P0, PT, R4, 0x1, PT ;  /* 0x000000010400780c */ /* 0x000fe20003f06270 */
[----:B------:R-:W-:Y:S01]  /*0170*/  UIMAD UR5, UR5, UR14, URZ ;  /* 0x0000000e050572a4 */ /* 0x000fe2000f8e02ff */
[----:B------:R-:W-:Y:S01]  /*0180*/  IADD3.X R19, PT, PT, RZ, RZ, RZ, P1, !PT ;  /* 0x000000ffff137210 */ /* 0x000fe20000ffe4ff */
[----:B------:R-:W-:Y:S01]  /*0190*/  UIADD3 UR7, UPT, UPT, UR14, -0x1, URZ ;  /* 0xffffffff0e077890 */ /* 0x000fe2000fffe0ff */
[----:B------:R-:W-:Y:S01]  /*01a0*/  VIADD R4, R1, 0xf8 ;  /* 0x000000f801047836 */ /* 0x000fe20000000000 */
[----:B0-----:R-:W-:-:S02]  /*01b0*/  LEA R5, R5, R0, 0x18 ;  /* 0x0000000005057211 */ /* 0x001fc400078ec0ff */
[----:B------:R-:W-:-:S03]  /*01c0*/  MOV R0, R1 ;  /* 0x0000000100007202 */ /* 0x000fc60000000f00 */
[----:B------:R-:W-:Y:S02]  /*01d0*/  IMAD R2, R2, 0x768, R5 ;  /* 0x0000076802027824 */ /* 0x000fe400078e0205 */
[----:B------:R-:W-:Y:S01]  /*01e0*/  VIADD R5, R1, 0x1f0 ;  /* 0x000001f001057836 */ /* 0x000fe20000000000 */
[----:B-1----:R-:W-:Y:S06]  /*01f0*/  @!P0 BRA `(.L_x_1) ;  /* 0x0000001c00b08947 */ /* 0x002fec0003800000 */
[----:B------:R-:W-:Y:S01]  /*0200*/  UISETP.GE.U32.AND UP0, UPT, UR7, 0x7, UPT ;  /* 0x000000070700788c */ /* 0x000fe2000bf06070 */
[----:B------:R-:W-:Y:S01]  /*0210*/  IMAD.MOV.U32 R7, RZ, RZ, RZ ;  /* 0x000000ffff077224 */ /* 0x000fe200078e00ff */
[----:B------:R-:W-:-:S07]  /*0220*/  ULOP3.LUT UR8, UR14, 0x7, URZ, 0xc0, !UPT ;  /* 0x000000070e087892 */ /* 0x000fce000f8ec0ff */
[----:B------:R-:W-:Y:S05]  /*0230*/  BRA.U !UP0, `(.L_x_2) ;  /* 0x0000000508287547 */ /* 0x000fea000b800000 */
[----:B------:R-:W-:Y:S02]  /*0240*/  IMAD.U32 R24, RZ, RZ, UR5 ;  /* 0x00000005ff187e24 */ /* 0x000fe4000f8e00ff */
[----:B------:R-:W-:Y:S02]  /*0250*/  IMAD.MOV.U32 R7, RZ, RZ, RZ ;  /* 0x000000ffff077224 */ /* 0x000fe400078e00ff */
[----:B------:R-:W-:-:S07]  /*0260*/  IMAD R24, R24, UR14, R3 ;  /* 0x0000000e18187c24 */ /* 0x000fce000f8e0203 */
.L_x_3:
[----:B------:R-:W0:Y:S01]  /*0270*/  LDC.64 R20, c[0x0][0x380] ;  /* 0x0000e000ff147b82 */ /* 0x000e220000000a00 */
[----:B------:R-:W-:Y:S01]  /*0280*/  IMAD R9, R7, UR14, R24 ;  /* 0x0000000e07097c24 */ /* 0x000fe2000f8e0218 */
[----:B------:R-:W-:Y:S01]  /*0290*/  MOV R23, UR14 ;  /* 0x0000000e00177c02 */ /* 0x000fe20008000f00 */
[----:B------:R-:W-:-:S05]  /*02a0*/  IMAD.U32 R15, RZ, RZ, UR14 ;  /* 0x0000000eff0f7e24 */ /* 0x000fca000f8e00ff */
[----:B------:R-:W1:Y:S08]  /*02b0*/  LDC.64 R26, c[0x0][0x390] ;  /* 0x0000e400ff1a7b82 */ /* 0x000e700000000a00 */
[----:B------:R-:W2:Y:S01]  /*02c0*/  LDC.64 R12, c[0x0][0x398] ;  /* 0x0000e600ff0c7b82 */ /* 0x000ea20000000a00 */
[----:B0-----:R-:W-:-:S05]  /*02d0*/  IMAD.WIDE R20, R9, 0x8, R20 ;  /* 0x0000000809147825 */ /* 0x001fca00078e0214 */
[----:B------:R0:W2:Y:S01]  /*02e0*/  LDG.E.64 R16, desc[UR12][R20.64] ;  /* 0x0000000c14107981 */ /* 0x0000a2000c1e1b00 */
[----:B-1----:R-:W-:-:S05]  /*02f0*/  IMAD.WIDE R26, R9, 0x8, R26 ;  /* 0x00000008091a7825 */ /* 0x002fca00078e021a */
[----:B------:R-:W2:Y:S01]  /*0300*/  LDG.E.64 R28, desc[UR12][R26.64] ;  /* 0x0000000c1a1c7981 */ /* 0x000ea2000c1e1b00 */
[----:B------:R-:W-:-:S04]  /*0310*/  IMAD.WIDE.U32 R22, R23, 0x8, R20 ;  /* 0x0000000817167825 */ /* 0x000fc800078e0014 */
[----:B------:R-:W-:Y:S01]  /*0320*/  IMAD.WIDE.U32 R14, R15, 0x8, R26 ;  /* 0x000000080f0e7825 */ /* 0x000fe200078e001a */
[----:B------:R-:W3:Y:S04]  /*0330*/  LDG.E.64 R10, desc[UR12][R22.64] ;  /* 0x0000000c160a7981 */ /* 0x000ee8000c1e1b00 */
[----:B------:R1:W3:Y:S01]  /*0340*/  LDG.E.64 R8, desc[UR12][R14.64] ;  /* 0x0000000c0e087981 */ /* 0x0002e2000c1e1b00 */
[----:B------:R-:W-:Y:S02]  /*0350*/  IMAD.U32 R25, RZ, RZ, UR14 ;  /* 0x0000000eff197e24 */ /* 0x000fe4000f8e00ff */
[----:B0-----:R-:W-:-:S04]  /*0360*/  IMAD.U32 R21, RZ, RZ, UR14 ;  /* 0x0000000eff157e24 */ /* 0x001fc8000f8e00ff */
[----:B------:R-:W-:Y:S01]  /*0370*/  IMAD.WIDE.U32 R20, R21, 0x8, R14 ;  /* 0x0000000815147825 */ /* 0x000fe200078e000e */
[----:B-1----:R-:W-:-:S05]  /*0380*/  MOV R15, UR14 ;  /* 0x0000000e000f7c02 */ /* 0x002fca0008000f00 */
[----:B------:R-:W-:Y:S01]  /*0390*/  IMAD.WIDE.U32 R14, R15, 0x8, R20 ;  /* 0x000000080f0e7825 */ /* 0x000fe200078e0014 */
[----:B--2---:R-:W-:-:S03]  /*03a0*/  DFMA R28, R28, R12, R16 ;  /* 0x0000000c1c1c722b */ /* 0x004fc60000000010 */
[C---:B------:R-:W-:Y:S02]  /*03b0*/  IMAD.WIDE.U32 R16, R25.reuse, 0x8, R22 ;  /* 0x0000000819107825 */ /* 0x040fe400078e0016 */
[----:B------:R-:W2:Y:S02]  /*03c0*/  LDG.E.64 R22, desc[UR12][R14.64] ;  /* 0x0000000c0e167981 */ /* 0x000ea4000c1e1b00 */
[----:B------:R-:W-:Y:S01]  /*03d0*/  IMAD.WIDE.U32 R26, R25, 0x8, R16 ;  /* 0x00000008191a7825 */ /* 0x000fe200078e0010 */
[----:B---3--:R-:W-:Y:S01]  /*03e0*/  DFMA R8, R8, R12, R10 ;  /* 0x0000000c0808722b */ /* 0x008fe2000000000a */
[----:B------:R-:W3:Y:S04]  /*03f0*/  LDG.E.64 R16, desc[UR12][R16.64] ;  /* 0x0000000c10107981 */ /* 0x000ee8000c1e1b00 */
[----:B------:R0:W3:Y:S01]  /*0400*/  LDG.E.64 R10, desc[UR12][R20.64] ;  /* 0x0000000c140a7981 */ /* 0x0000e2000c1e1b00 */
[----:B------:R-:W-:-:S05]  /*0410*/  IMAD R25, R7, 0x8, R18 ;  /* 0x0000000807197824 */ /* 0x000fca00078e0212 */
[----:B------:R1:W-:Y:S04]  /*0420*/  STL.64 [R25+0x8], R8 ;  /* 0x0000080819007387 */ /* 0x0003e80000100a00 */
[----:B-1----:R1:W2:Y:S01]  /*0430*/  LDG.E.64 R8, desc[UR12][R26.64] ;  /* 0x0000000c1a087981 */ /* 0x0022a2000c1e1b00 */
[----:B0-----:R-:W-:-:S04]  /*0440*/  IMAD.U32 R21, RZ, RZ, UR14 ;  /* 0x0000000eff157e24 */ /* 0x001fc8000f8e00ff */
[----:B------:R-:W-:Y:S01]  /*0450*/  IMAD.WIDE.U32 R20, R21, 0x8, R14 ;  /* 0x0000000815147825 */ /* 0x000fe200078e000e */
[----:B------:R0:W-:Y:S01]  /*0460*/  STL.64 [R25], R28 ;  /* 0x0000001c19007387 */ /* 0x0001e20000100a00 */
[----:B---3--:R-:W-:Y:S02]  /*0470*/  DFMA R10, R10, R12, R16 ;  /* 0x0000000c0a0a722b */ /* 0x008fe40000000010 */
[----:B------:R-:W-:-:S04]  /*0480*/  IMAD.U32 R17, RZ, RZ, UR14 ;  /* 0x0000000eff117e24 */ /* 0x000fc8000f8e00ff */
[----:B------:R-:W-:Y:S01]  /*0490*/  IMAD.WIDE.U32 R16, R17, 0x8, R26 ;  /* 0x0000000811107825 */ /* 0x000fe200078e001a */
[----:B-1----:R-:W-:-:S05]  /*04a0*/  MOV R27, UR14 ;  /* 0x0000000e001b7c02 */ /* 0x002fca0008000f00 */
[C---:B0-----:R-:W-:Y:S02]  /*04b0*/  IMAD.WIDE.U32 R28, R27.reuse, 0x8, R16 ;  /* 0x000000081b1c7825 */ /* 0x041fe400078e0010 */
[----:B------:R-:W3:Y:S01]  /*04c0*/  LDG.E.64 R16, desc[UR12][R16.64] ;  /* 0x0000000c10107981 */ /* 0x000ee2000c1e1b00 */
[----:B--2---:R-:W-:Y:S01]  /*04d0*/  DFMA R22, R22, R12, R8 ;  /* 0x0000000c1616722b */ /* 0x004fe20000000008 */
[----:B------:R-:W-:Y:S02]  /*04e0*/  IMAD.WIDE.U32 R26, R27, 0x8, R20 ;  /* 0x000000081b1a7825 */ /* 0x000fe400078e0014 */
[----:B------:R0:W3:Y:S04]  /*04f0*/  LDG.E.64 R8, desc[UR12][R20.64] ;  /* 0x0000000c14087981 */ /* 0x0000e8000c1e1b00 */
[----:B------:R1:W-:Y:S04]  /*0500*/  STL.64 [R25+0x10], R10 ;  /* 0x0000100a19007387 */ /* 0x0003e80000100a00 */
[----:B------:R-:W2:Y:S04]  /*0510*/  LDG.E.64 R14, desc[UR12][R28.64] ;  /* 0x0000000c1c0e7981 */ /* 0x000ea8000c1e1b00 */
[----:B-1----:R1:W2:Y:S01]  /*0520*/  LDG.E.64 R10, desc[UR12][R26.64] ;  /* 0x0000000c1a0a7981 */ /* 0x0022a2000c1e1b00 */
[----:B0-----:R-:W-:-:S04]  /*0530*/  IMAD.U32 R21, RZ, RZ, UR14 ;  /* 0x0000000eff157e24 */ /* 0x001fc8000f8e00ff */
[----:B------:R-:W-:Y:S01]  /*0540*/  IMAD.WIDE.U32 R20, R21, 0x8, R26 ;  /* 0x0000000815147825 */ /* 0x000fe200078e001a */
[----:B------:R0:W-:Y:S03]  /*0550*/  STL.64 [R25+0x18], R22 ;  /* 0x0000181619007387 */ /* 0x0001e60000100a00 */
[----:B-1----:R-:W-:Y:S01]  /*0560*/  IMAD.U32 R27, RZ, RZ, UR14 ;  /* 0x0000000eff1b7e24 */ /* 0x002fe2000f8e00ff */
[----:B---3--:R-:W-:Y:S01]  /*0570*/  DFMA R8, R8, R12, R16 ;  /* 0x0000000c0808722b */ /* 0x008fe20000000010 */
[----:B------:R-:W-:-:S04]  /*0580*/  IMAD.U32 R17, RZ, RZ, UR14 ;  /* 0x0000000eff117e24 */ /* 0x000fc8000f8e00ff */
[----:B------:R-:W-:Y:S01]  /*0590*/  IMAD.WIDE.U32 R16, R17, 0x8, R28 ;  /* 0x0000000811107825 */ /* 0x000fe200078e001c */
[----:B------:R-:W-:-:S03]  /*05a0*/  MOV R29, UR14 ;  /* 0x0000000e001d7c02 */ /* 0x000fc60008000f00 */
[----:B0-----:R-:W-:Y:S02]  /*05b0*/  IMAD.WIDE.U32 R22, R27, 0x8, R16 ;  /* 0x000000081b167825 */ /* 0x001fe400078e0010 */
[----:B------:R-:W3:Y:S01]  /*05c0*/  LDG.E.64 R16, desc[UR12][R16.64] ;  /* 0x0000000c10107981 */ /* 0x000ee2000c1e1b00 */
[----:B--2---:R-:W-:Y:S01]  /*05d0*/  DFMA R10, R10, R12, R14 ;  /* 0x0000000c0a0a722b */ /* 0x004fe2000000000e */
[----:B------:R-:W-:Y:S02]  /*05e0*/  IMAD.WIDE.U32 R14, R29, 0x8, R20 ;  /* 0x000000081d0e7825 */ /* 0x000fe400078e0014 */
[----:B------:R-:W2:Y:S04]  /*05f0*/  LDG.E.64 R22, desc[UR12][R22.64] ;  /* 0x0000000c16167981 */ /* 0x000ea8000c1e1b00 */
[----:B------:R-:W3:Y:S04]  /*0600*/  LDG.E.64 R20, desc[UR12][R20.64] ;  /* 0x0000000c14147981 */ /* 0x000ee8000c1e1b00 */
[----:B------:R-:W2:Y:S01]  /*0610*/  LDG.E.64 R14, desc[UR12][R14.64] ;  /* 0x0000000c0e0e7981 */ /* 0x000ea2000c1e1b00 */
[----:B------:R-:W-:-:S02]  /*0620*/  IMAD.U32 R28, RZ, RZ, UR14 ;  /* 0x0000000eff1c7e24 */ /* 0x000fc4000f8e00ff */
[----:B------:R-:W-:Y:S01]  /*0630*/  VIADD R7, R7, 0x8 ;  /* 0x0000000807077836 */ /* 0x000fe20000000000 */
[----:B------:R0:W-:Y:S04]  /*0640*/  STL.64 [R25+0x20], R8 ;  /* 0x0000200819007387 */ /* 0x0001e80000100a00 */
[----:B------:R0:W-:Y:S01]  /*0650*/  STL.64 [R25+0x28], R10 ;  /* 0x0000280a19007387 */ /* 0x0001e20000100a00 */
[-C--:B---3--:R-:W-:Y:S02]  /*0660*/  DFMA R26, R20, R12.reuse, R16 ;  /* 0x0000000c141a722b */ /* 0x088fe40000000010 */
[----:B--2---:R-:W-:Y:S01]  /*0670*/  DFMA R12, R14, R12, R22 ;  /* 0x0000000c0e0c722b */ /* 0x004fe20000000016 */
[----:B------:R-:W-:-:S04]  /*0680*/  LOP3.LUT R16, R28, 0x7ffffff8, RZ, 0xc0, !PT ;  /* 0x7ffffff81c107812 */ /* 0x000fc800078ec0ff */
[----:B------:R0:W-:Y:S04]  /*0690*/  STL.64 [R25+0x30], R26 ;  /* 0x0000301a19007387 */ /* 0x0001e80000100a00 */
[----:B------:R0:W-:Y:S01]  /*06a0*/  STL.64 [R25+0x38], R12 ;  /* 0x0000380c19007387 */ /* 0x0001e20000100a00 */
[----:B------:R-:W-:-:S13]  /*06b0*/  ISETP.NE.AND P0, PT, R7, R16, PT ;  /* 0x000000100700720c */ /* 0x000fda0003f05270 */
[----:B0-----:R-:W-:Y:S05]  /*06c0*/  @P0 BRA `(.L_x_3) ;  /* 0xfffffff800e80947 */ /* 0x001fea000383ffff */
[----:B------:R-:W-:-:S07]  /*06d0*/  IMAD.MOV.U32 R7, RZ, RZ, R16 ;  /* 0x000000ffff077224 */ /* 0x000fce00078e0010 */
.L_x_2:
[----:B------:R-:W-:-:S09]  /*06e0*/  UISETP.NE.AND UP0, UPT, UR8, URZ, UPT ;  /* 0x000000ff0800728c */ /* 0x000fd2000bf05270 */
[----:B------:R-:W-:Y:S05]  /*06f0*/  BRA.U !UP0, `(.L_x_4) ;  /* 0x0000000508407547 */ /* 0x000fea000b800000 */
[----:B------:R-:W-:-:S09]  /*0700*/  UISETP.GE.U32.AND UP1, UPT, UR8, 0x4, UPT ;  /* 0x000000040800788c */ /* 0x000fd2000bf26070 */
[----:B------:R-:W-:Y:S05]  /*0710*/  BRA.U !UP1, `(.L_x_5) ;  /* 0x0000000109987547 */ /* 0x000fea000b800000 */
[----:B------:R-:W0:Y:S01]  /*0720*/  LDC.64 R14, c[0x0][0x380] ;  /* 0x0000e000ff0e7b82 */ /* 0x000e220000000a00 */
[----:B------:R-:W-:-:S05]  /*0730*/  MOV R8, UR5 ;  /* 0x0000000500087c02 */ /* 0x000fca0008000f00 */
[----:B------:R-:W-:Y:S02]  /*0740*/  IMAD R8, R8, UR14, R3 ;  /* 0x0000000e08087c24 */ /* 0x000fe4000f8e0203 */
[----:B------:R-:W1:Y:S02]  /*0750*/  LDC.64 R20, c[0x0][0x390] ;  /* 0x0000e400ff147b82 */ /* 0x000e640000000a00 */
[----:B------:R-:W-:-:S04]  /*0760*/  IMAD R9, R7, UR14, R8 ;  /* 0x0000000e07097c24 */ /* 0x000fc8000f8e0208 */
[----:B0-----:R-:W-:-:S05]  /*0770*/  IMAD.WIDE R14, R9, 0x8, R14 ;  /* 0x00000008090e7825 */ /* 0x001fca00078e020e */
[----:B------:R0:W2:Y:S01]  /*0780*/  LDG.E.64 R16, desc[UR12][R14.64] ;  /* 0x0000000c0e107981 */ /* 0x0000a2000c1e1b00 */
[----:B-1----:R-:W-:Y:S02]  /*0790*/  IMAD.WIDE R20, R9, 0x8, R20 ;  /* 0x0000000809147825 */ /* 0x002fe400078e0214 */
[----:B------:R-:W2:Y:S03]  /*07a0*/  LDC.64 R8, c[0x0][0x398] ;  /* 0x0000e600ff087b82 */ /* 0x000ea60000000a00 */
[----:B------:R1:W2:Y:S01]  /*07b0*/  LDG.E.64 R24, desc[UR12][R20.64] ;  /* 0x0000000c14187981 */ /* 0x0002a2000c1e1b00 */
[----:B------:R-:W-:Y:S02]  /*07c0*/  IMAD.U32 R23, RZ, RZ, UR14 ;  /* 0x0000000eff177e24 */ /* 0x000fe4000f8e00ff */
[----:B------:R-:W-:Y:S01]  /*07d0*/  IMAD.U32 R11, RZ, RZ, UR14 ;  /* 0x0000000eff0b7e24 */ /* 0x000fe2000f8e00ff */
[----:B------:R-:W-:Y:S01]  /*07e0*/  MOV R29, UR14 ;  /* 0x0000000e001d7c02 */ /* 0x000fe20008000f00 */
[----:B------:R-:W-:-:S04]  /*07f0*/  IMAD.WIDE.U32 R22, R23, 0x8, R14 ;  /* 0x0000000817167825 */ /* 0x000fc800078e000e */
[----:B------:R-:W-:-:S04]  /*0800*/  IMAD.WIDE.U32 R10, R11, 0x8, R20 ;  /* 0x000000080b0a7825 */ /* 0x000fc800078e0014 */
[----:B------:R-:W-:Y:S02]  /*0810*/  IMAD.U32 R13, RZ, RZ, UR14 ;  /* 0x0000000eff0d7e24 */ /* 0x000fe4000f8e00ff */
[----:B0-----:R-:W-:Y:S02]  /*0820*/  IMAD.WIDE.U32 R14, R29, 0x8, R10 ;  /* 0x000000081d0e7825 */ /* 0x001fe400078e000a */
[----:B------:R-:W3:Y:S02]  /*0830*/  LDG.E.64 R10, desc[UR12][R10.64] ;  /* 0x0000000c0a0a7981 */ /* 0x000ee4000c1e1b00 */
[----:B------:R-:W-:Y:S02]  /*0840*/  IMAD.WIDE.U32 R12, R13, 0x8, R22 ;  /* 0x000000080d0c7825 */ /* 0x000fe400078e0016 */
[----:B------:R-:W3:Y:S02]  /*0850*/  LDG.E.64 R22, desc[UR12][R22.64] ;  /* 0x0000000c16167981 */ /* 0x000ee4000c1e1b00 */
[----:B------:R-:W-:-:S02]  /*0860*/  IMAD.U32 R27, RZ, RZ, UR14 ;  /* 0x0000000eff1b7e24 */ /* 0x000fc4000f8e00ff */
[----:B-1----:R-:W-:-:S04]  /*0870*/  IMAD.U32 R21, RZ, RZ, UR14 ;  /* 0x0000000eff157e24 */ /* 0x002fc8000f8e00ff */
[----:B------:R-:W-:Y:S02]  /*0880*/  IMAD.WIDE.U32 R20, R21, 0x8, R14 ;  /* 0x0000000815147825 */ /* 0x000fe400078e000e */
[----:B------:R-:W4:Y:S04]  /*0890*/  LDG.E.64 R14, desc[UR12][R14.64] ;  /* 0x0000000c0e0e7981 */ /* 0x000f28000c1e1b00 */
[----:B------:R-:W5:Y:S01]  /*08a0*/  LDG.E.64 R20, desc[UR12][R20.64] ;  /* 0x0000000c14147981 */ /* 0x000f62000c1e1b00 */
[-C--:B--2---:R-:W-:Y:S01]  /*08b0*/  DFMA R24, R24, R8.reuse, R16 ;  /* 0x000000081818722b */ /* 0x084fe20000000010 */
[----:B------:R-:W-:Y:S02]  /*08c0*/  IMAD.WIDE.U32 R16, R27, 0x8, R12 ;  /* 0x000000081b107825 */ /* 0x000fe400078e000c */
[----:B------:R-:W4:Y:S04]  /*08d0*/  LDG.E.64 R12, desc[UR12][R12.64] ;  /* 0x0000000c0c0c7981 */ /* 0x000f28000c1e1b00 */
[----:B------:R-:W5:Y:S01]  /*08e0*/  LDG.E.64 R16, desc[UR12][R16.64] ;  /* 0x0000000c10107981 */ /* 0x000f62000c1e1b00 */
[----:B---3--:R-:W-:Y:S01]  /*08f0*/  DFMA R26, R10, R8, R22 ;  /* 0x000000080a1a722b */ /* 0x008fe20000000016 */
[----:B------:R-:W-:-:S05]  /*0900*/  LEA R11, R7, R18, 0x3 ;  /* 0x00000012070b7211 */ /* 0x000fca00078e18ff */
[----:B------:R0:W-:Y:S04]  /*0910*/  STL.64 [R11], R24 ;  /* 0x000000180b007387 */ /* 0x0001e80000100a00 */
[----:B------:R0:W-:Y:S01]  /*0920*/  STL.64 [R11+0x8], R26 ;  /* 0x0000081a0b007387 */ /* 0x0001e20000100a00 */
[----:B------:R-:W-:Y:S01]  /*0930*/  VIADD R7, R7, 0x4 ;  /* 0x0000000407077836 */ /* 0x000fe20000000000 */
[-C--:B----4-:R-:W-:Y:S02]  /*0940*/  DFMA R28, R14, R8.reuse, R12 ;  /* 0x000000080e1c722b */ /* 0x090fe4000000000c */
[----:B-----5:R-:W-:-:S05]  /*0950*/  DFMA R8, R20, R8, R16 ;  /* 0x000000081408722b */ /* 0x020fca0000000010 */
[----:B------:R0:W-:Y:S04]  /*0960*/  STL.64 [R11+0x10], R28 ;  /* 0x0000101c0b007387 */ /* 0x0001e80000100a00 */
[----:B------:R0:W-:Y:S02]  /*0970*/  STL.64 [R11+0x18], R8 ;  /* 0x000018080b007387 */ /* 0x0001e40000100a00 */
.L_x_5:
[----:B0-----:R-:W-:-:S05]  /*0980*/  IMAD.U32 R8, RZ, RZ, UR14 ;  /* 0x0000000eff087e24 */ /* 0x001fca000f8e00ff */
[----:B------:R-:W-:-:S13]  /*0990*/  LOP3.LUT P0, R8, R8, 0x3, RZ, 0xc0, !PT ;  /* 0x0000000308087812 */ /* 0x000fda000780c0ff */
[----:B------:R-:W-:Y:S05]  /*09a0*/  @!P0 BRA `(.L_x_4) ;  /* 0x0000000000948947 */ /* 0x000fea0003800000 */
[----:B------:R-:W-:Y:S01]  /*09b0*/  ISETP.NE.AND P0, PT, R8, 0x1, PT ;  /* 0x000000010800780c */ /* 0x000fe20003f05270 */
[----:B------:R-:W0:Y:S01]  /*09c0*/  LDC.64 R28, c[0x0][0x390] ;  /* 0x0000e400ff1c7b82 */ /* 0x000e220000000a00 */
[----:B------:R-:W-:Y:S01]  /*09d0*/  MOV R8, UR14 ;  /* 0x0000000e00087c02 */ /* 0x000fe20008000f00 */
[----:B------:R-:W-:-:S03]  /*09e0*/  IMAD.U32 R15, RZ, RZ, UR14 ;  /* 0x0000000eff0f7e24 */ /* 0x000fc6000f8e00ff */
[----:B------:R-:W-:-:S03]  /*09f0*/  LOP3.LUT R8, R8, 0x1, RZ, 0xc0, !PT ;  /* 0x0000000108087812 */ /* 0x000fc600078ec0ff */
[----:B------:R-:W1:Y:S01]  /*0a00*/  LDC.64 R16, c[0x0][0x390] ;  /* 0x0000e400ff107b82 */ /* 0x000e620000000a00 */
[----:B------:R-:W-:Y:S01]  /*0a10*/  ISETP.NE.U32.AND P1, PT, R8, 0x1, PT ;  /* 0x000000010800780c */ /* 0x000fe20003f25070 */
[----:B------:R-:W-:Y:S02]  /*0a20*/  IMAD.U32 R8, RZ, RZ, UR5 ;  /* 0x00000005ff087e24 */ /* 0x000fe4000f8e00ff */
[C---:B------:R-:W-:Y:S02]  /*0a30*/  @P0 IMAD R27, R7.reuse, 0x8, R18 ;  /* 0x00000008071b0824 */ /* 0x040fe400078e0212 */
[----:B------:R-:W-:Y:S02]  /*0a40*/  IMAD R8, R8, UR14, R3 ;  /* 0x0000000e08087c24 */ /* 0x000fe4000f8e0203 */
[----:B------:R-:W2:Y:S02]  /*0a50*/  @P0 LDC.64 R12, c[0x0][0x380] ;  /* 0x0000e000ff0c0b82 */ /* 0x000ea40000000a00 */
[C---:B------:R-:W-:Y:S01]  /*0a60*/  @P0 IMAD R9, R7.reuse, UR14, R8 ;  /* 0x0000000e07090c24 */ /* 0x040fe2000f8e0208 */
[----:B------:R-:W-:-:S05]  /*0a70*/  @P0 IADD3 R7, PT, PT, R7, 0x2, RZ ;  /* 0x0000000207070810 */ /* 0x000fca0007ffe0ff */
[----:B------:R-:W3:Y:S01]  /*0a80*/  @!P1 LDC.64 R24, c[0x0][0x380] ;  /* 0x0000e000ff189b82 */ /* 0x000ee20000000a00 */
[----:B0-----:R-:W-:-:S04]  /*0a90*/  @P0 IMAD.WIDE R28, R9, 0x8, R28 ;  /* 0x00000008091c0825 */ /* 0x001fc800078e021c */
[----:B------:R-:W-:Y:S02]  /*0aa0*/  @!P1 IMAD R11, R7, UR14, R8 ;  /* 0x0000000e070b9c24 */ /* 0x000fe4000f8e0208 */
[----:B------:R-:W-:Y:S01]  /*0ab0*/  @P0 IMAD.WIDE.U32 R14, R15, 0x8, R28 ;  /* 0x000000080f0e0825 */ /* 0x000fe200078e001c */
[----:B------:R-:W0:Y:S03]  /*0ac0*/  LDC.64 R20, c[0x0][0x398] ;  /* 0x0000e600ff147b82 */ /* 0x000e260000000a00 */
[----:B-1----:R-:W-:Y:S02]  /*0ad0*/  @!P1 IMAD.WIDE R16, R11, 0x8, R16 ;  /* 0x000000080b109825 */ /* 0x002fe400078e0210 */
[----:B------:R-:W4:Y:S02]  /*0ae0*/  @P0 LDG.E.64 R14, desc[UR12][R14.64] ;  /* 0x0000000c0e0e0981 */ /* 0x000f24000c1e1b00 */
[----:B--2---:R-:W-:-:S02]  /*0af0*/  @P0 IMAD.WIDE R12, R9, 0x8, R12 ;  /* 0x00000008090c0825 */ /* 0x004fc400078e020c */
[----:B------:R-:W2:Y:S01]  /*0b00*/  @!P1 LDG.E.64 R16, desc[UR12][R16.64] ;  /* 0x0000000c10109981 */ /* 0x000ea2000c1e1b00 */
[----:B------:R-:W2:Y:S01]  /*0b10*/  LDC.64 R22, c[0x0][0x398] ;  /* 0x0000e600ff167b82 */ /* 0x000ea20000000a00 */
[----:B------:R-:W-:-:S04]  /*0b20*/  IMAD.U32 R9, RZ, RZ, UR14 ;  /* 0x0000000eff097e24 */ /* 0x000fc8000f8e00ff */
[----:B------:R-:W-:Y:S02]  /*0b30*/  @P0 IMAD.WIDE.U32 R8, R9, 0x8, R12 ;  /* 0x0000000809080825 */ /* 0x000fe400078e000c */
[----:B------:R-:W0:Y:S02]  /*0b40*/  @P0 LDG.E.64 R12, desc[UR12][R12.64] ;  /* 0x0000000c0c0c0981 */ /* 0x000e24000c1e1b00 */
[----:B---3--:R-:W-:Y:S02]  /*0b50*/  @!P1 IMAD.WIDE R24, R11, 0x8, R24 ;  /* 0x000000080b189825 */ /* 0x008fe400078e0218 */
[----:B------:R-:W0:Y:S04]  /*0b60*/  @P0 LDG.E.64 R10, desc[UR12][R28.64] ;  /* 0x0000000c1c0a0981 */ /* 0x000e28000c1e1b00 */
[----:B------:R-:W4:Y:S04]  /*0b70*/  @P0 LDG.E.64 R8, desc[UR12][R8.64] ;  /* 0x0000000c08080981 */ /* 0x000f28000c1e1b00 */
[----:B------:R-:W2:Y:S01]  /*0b80*/  @!P1 LDG.E.64 R24, desc[UR12][R24.64] ;  /* 0x0000000c18189981 */ /* 0x000ea2000c1e1b00 */
[----:B------:R-:W-:Y:S01]  /*0b90*/  @!P1 LEA R7, R7, R18, 0x3 ;  /* 0x0000001207079211 */ /* 0x000fe200078e18ff */
[----:B0-----:R-:W-:-:S02]  /*0ba0*/  @P0 DFMA R10, R10, R20, R12 ;  /* 0x000000140a0a022b */ /* 0x001fc4000000000c */
[----:B----4-:R-:W-:Y:S02]  /*0bb0*/  @P0 DFMA R20, R14, R20, R8 ;  /* 0x000000140e14022b */ /* 0x010fe40000000008 */
[----:B--2---:R-:W-:-:S03]  /*0bc0*/  @!P1 DFMA R22, R16, R22, R24 ;  /* 0x000000161016922b */ /* 0x004fc60000000018 */
[----:B------:R0:W-:Y:S04]  /*0bd0*/  @P0 STL.64 [R27], R10 ;  /* 0x0000000a1b000387 */ /* 0x0001e80000100a00 */
[----:B------:R0:W-:Y:S04]  /*0be0*/  @P0 STL.64 [R27+0x8], R20 ;  /* 0x000008141b000387 */ /* 0x0001e80000100a00 */
[----:B------:R0:W-:Y:S02]  /*0bf0*/  @!P1 STL.64 [R7], R22 ;  /* 0x0000001607009387 */ /* 0x0001e40000100a00 */
.L_x_4:
[----:B------:R-:W-:Y:S01]  /*0c00*/  UISETP.GE.U32.AND UP1, UPT, UR7, 0xf, UPT ;  /* 0x0000000f0700788c */ /* 0x000fe2000bf26070 */
[----:B0-----:R-:W-:Y:S01]  /*0c10*/  IMAD.MOV.U32 R7, RZ, RZ, RZ ;  /* 0x000000ffff077224 */ /* 0x001fe200078e00ff */
[----:B------:R-:W-:-:S04]  /*0c20*/  ULOP3.LUT UR9, UR14, 0xf, URZ, 0xc0, !UPT ;  /* 0x0000000f0e097892 */ /* 0x000fc8000f8ec0ff */
[----:B------:R-:W-:-:S03]  /*0c30*/  UISETP.NE.AND UP2, UPT, UR9, URZ, UPT ;  /* 0x000000ff0900728c */ /* 0x000fc6000bf45270 */
[----:B------:R-:W-:Y:S08]  /*0c40*/  BRA.U !UP1, `(.L_x_6) ;  /* 0x00000005091c7547 */ /* 0x000ff0000b800000 */
[----:B------:R-:W-:Y:S01]  /*0c50*/  IMAD.U32 R7, RZ, RZ, UR14 ;  /* 0x0000000eff077e24 */ /* 0x000fe2000f8e00ff */
[----:B------:R-:W-:-:S04]  /*0c60*/  UMOV UR4, URZ ;  /* 0x000000ff00047c82 */ /* 0x000fc80008000000 */
[----:B------:R-:W-:-:S07]  /*0c70*/  LOP3.LUT R7, R7, 0x7ffffff0, RZ, 0xc0, !PT ;  /* 0x7ffffff007077812 */ /* 0x000fce00078ec0ff */
.L_x_7:
[----:B------:R-:W-:-:S05]  /*0c80*/  MOV R9, UR4 ;  /* 0x0000000400097c02 */ /* 0x000fca0008000f00 */
[----:B------:R-:W-:-:S05]  /*0c90*/  IMAD R26, R9, 0x8, R18 ;  /* 0x00000008091a7824 */ /* 0x000fca00078e0212 */
[----:B------:R-:W2:Y:S04]  /*0ca0*/  LDL.64 R20, [R26+0x50] ;  /* 0x000050001a147983 */ /* 0x000ea80000100a00 */
[----:B------:R-:W3:Y:S04]  /*0cb0*/  LDL.64 R10, [R26+0x58] ;  /* 0x000058001a0a7983 */ /* 0x000ee80000100a00 */
[----:B------:R-:W4:Y:S04]  /*0cc0*/  LDL.64 R8, [R26+0x48] ;  /* 0x000048001a087983 */ /* 0x000f280000100a00 */
[----:B------:R-:W5:Y:S04]  /*0cd0*/  LDL.64 R12, [R26+0x38] ;  /* 0x000038001a0c7983 */ /* 0x000f680000100a00 */
[----:B------:R-:W5:Y:S04]  /*0ce0*/  LDL.64 R24, [R26+0x20] ;  /* 0x000020001a187983 */ /* 0x000f680000100a00 */
[----:B------:R-:W5:Y:S04]  /*0cf0*/  LDL.64 R16, [R26+0x40] ;  /* 0x000040001a107983 */ /* 0x000f680000100a00 */
[----:B------:R-:W5:Y:S04]  /*0d00*/  LDL.64 R14, [R26+0x30] ;  /* 0x000030001a0e7983 */ /* 0x000f680000100a00 */
[----:B------:R-:W5:Y:S01]  /*0d10*/  LDL.64 R22, [R26+0x28] ;  /* 0x000028001a167983 */ /* 0x000f620000100a00 */
[----:B--2---:R-:W-:-:S03]  /*0d20*/  DSETP.GT.AND P0, PT, R20, RZ, PT ;  /* 0x000000ff1400722a */ /* 0x004fc60003f04000 */
[----:B------:R-:W2:Y:S01]  /*0d30*/  LDL.64 R20, [R26+0x10] ;  /* 0x000010001a147983 */ /* 0x000ea20000100a00 */
[----:B---3--:R-:W-:-:S03]  /*0d40*/  DSETP.GT.AND P3, PT, R10, RZ, PT ;  /* 0x000000ff0a00722a */ /* 0x008fc60003f64000 */
[----:B------:R-:W3:Y:S01]  /*0d50*/  LDL.64 R10, [R26+0x18] ;  /* 0x000018001a0a7983 */ /* 0x000ee20000100a00 */
[----:B----4-:R-:W-:-:S03]  /*0d60*/  DSETP.GT.AND P1, PT, R8, RZ, PT ;  /* 0x000000ff0800722a */ /* 0x010fc60003f24000 */
[----:B------:R-:W4:Y:S01]  /*0d70*/  LDL.64 R8, [R26] ;  /* 0x000000001a087983 */ /* 0x000f220000100a00 */
[----:B-----5:R-:W-:-:S03]  /*0d80*/  DSETP.GT.AND P5, PT, R12, RZ, PT ;  /* 0x000000ff0c00722a */ /* 0x020fc60003fa4000 */
[----:B------:R-:W5:Y:S01]  /*0d90*/  LDL.64 R12, [R26+0x8] ;  /* 0x000008001a0c7983 */ /* 0x000f620000100a00 */
[----:B------:R-:W-:Y:S01]  /*0da0*/  DSETP.GT.AND P4, PT, R24, RZ, PT ;  /* 0x000000ff1800722a */ /* 0x000fe20003f84000 */
[----:B------:R-:W-:Y:S02]  /*0db0*/  SEL R24, RZ, 0x1, P3 ;  /* 0x00000001ff187807 */ /* 0x000fe40001800000 */
[----:B------:R-:W-:Y:S01]  /*0dc0*/  SEL R25, RZ, 0x1, P0 ;  /* 0x00000001ff197807 */ /* 0x000fe20000000000 */
[----:B------:R-:W-:Y:S01]  /*0dd0*/  DSETP.GT.AND P6, PT, R16, RZ, PT ;  /* 0x000000ff1000722a */ /* 0x000fe20003fc4000 */
[----:B------:R-:W5:Y:S01]  /*0de0*/  LDL.64 R16, [R26+0x60] ;  /* 0x000060001a107983 */ /* 0x000f620000100a00 */
[----:B------:R-:W-:-:S03]  /*0df0*/  DSETP.GT.AND P2, PT, R14, RZ, PT ;  /* 0x000000ff0e00722a */ /* 0x000fc60003f44000 */
[----:B------:R-:W5:Y:S01]  /*0e00*/  LDL.64 R14, [R26+0x68] ;  /* 0x000068001a0e7983 */ /* 0x000f620000100a00 */
[----:B------:R-:W-:-:S03]  /*0e10*/  DSETP.GT.AND P3, PT, R22, RZ, PT ;  /* 0x000000ff1600722a */ /* 0x000fc60003f64000 */
[----:B------:R-:W5:Y:S01]  /*0e20*/  LDL.64 R22, [R26+0x78] ;  /* 0x000078001a167983 */ /* 0x000f620000100a00 */
[----:B--2---:R-:W-:-:S03]  /*0e30*/  DSETP.GT.AND P0, PT, R20, RZ, PT ;  /* 0x000000ff1400722a */ /* 0x004fc60003f04000 */
[----:B------:R-:W2:Y:S01]  /*0e40*/  LDL.64 R20, [R26+0x70] ;  /* 0x000070001a147983 */ /* 0x000ea20000100a00 */
[----:B------:R-:W-:Y:S01]  /*0e50*/  SEL R27, RZ, 0x1, P1 ;  /* 0x00000001ff1b7807 */ /* 0x000fe20000800000 */
[----:B---3--:R-:W-:Y:S01]  /*0e60*/  DSETP.GT.AND P1, PT, R10, RZ, PT ;  /* 0x000000ff0a00722a */ /* 0x008fe20003f24000 */
[----:B------:R-:W-:Y:S01]  /*0e70*/  SEL R10, RZ, 0x1, P6 ;  /* 0x00000001ff0a7807 */ /* 0x000fe20003000000 */
[----:B----4-:R-:W-:Y:S01]  /*0e80*/  DSETP.GT.AND P6, PT, R8, RZ, PT ;  /* 0x000000ff0800722a */ /* 0x010fe20003fc4000 */
[----:B------:R-:W-:Y:S02]  /*0e90*/  SEL R8, RZ, 0x1, P5 ;  /* 0x00000001ff087807 */ /* 0x000fe40002800000 */
[----:B------:R-:W-:Y:S01]  /*0ea0*/  SEL R9, RZ, 0x1, P2 ;  /* 0x00000001ff097807 */ /* 0x000fe20001000000 */
[----:B-----5:R-:W-:Y:S01]  /*0eb0*/  DSETP.GT.AND P5, PT, R12, RZ, PT ;  /* 0x000000ff0c00722a */ /* 0x020fe20003fa4000 */
[----:B------:R-:W-:Y:S02]  /*0ec0*/  PRMT R11, R10, 0x3340, R27 ;  /* 0x000033400a0b7816 */ /* 0x000fe4000000001b */
[----:B------:R-:W-:-:S02]  /*0ed0*/  PRMT R8, R9, 0x3340, R8 ;  /* 0x0000334009087816 */ /* 0x000fc40000000008 */
[----:B------:R-:W-:Y:S02]  /*0ee0*/  SEL R10, RZ, 0x1, P4 ;  /* 0x00000001ff0a7807 */ /* 0x000fe40002000000 */
[----:B------:R-:W-:Y:S01]  /*0ef0*/  SEL R13, RZ, 0x1, P3 ;  /* 0x00000001ff0d7807 */ /* 0x000fe20001800000 */
[----:B------:R-:W-:Y:S01]  /*0f00*/  DSETP.GT.AND P4, PT, R16, RZ, PT ;  /* 0x000000ff1000722a */ /* 0x000fe20003f84000 */
[----:B------:R-:W-:Y:S01]  /*0f10*/  SEL R9, RZ, 0x1, P1 ;  /* 0x00000001ff097807 */ /* 0x000fe20000800000 */
[----:B------:R-:W-:Y:S02]  /*0f20*/  DSETP.GT.AND P3, PT, R14, RZ, PT ;  /* 0x000000ff0e00722a */ /* 0x000fe40003f64000 */
[----:B------:R-:W-:Y:S01]  /*0f30*/  DSETP.GT.AND P1, PT, R22, RZ, PT ;  /* 0x000000ff1600722a */ /* 0x000fe20003f24000 */
[----:B------:R-:W-:Y:S02]  /*0f40*/  PRMT R13, R10, 0x3340, R13 ;  /* 0x000033400a0d7816 */ /* 0x000fe4000000000d */
[----:B------:R-:W-:-:S02]  /*0f50*/  SEL R10, RZ, 0x1, P0 ;  /* 0x00000001ff0a7807 */ /* 0x000fc40000000000 */
[----:B------:R-:W-:Y:S02]  /*0f60*/  SEL R15, RZ, 0x1, P6 ;  /* 0x00000001ff0f7807 */ /* 0x000fe40003000000 */
[----:B------:R-:W-:Y:S02]  /*0f70*/  SEL R12, RZ, 0x1, P5 ;  /* 0x00000001ff0c7807 */ /* 0x000fe40002800000 */
[----:B------:R-:W-:Y:S02]  /*0f80*/  SEL R16, RZ, 0x1, P3 ;  /* 0x00000001ff107807 */ /* 0x000fe40001800000 */
[----:B------:R-:W-:Y:S02]  /*0f90*/  SEL R14, RZ, 0x1, P1 ;  /* 0x00000001ff0e7807 */ /* 0x000fe40000800000 */
[----:B------:R-:W-:Y:S02]  /*0fa0*/  PRMT R24, R25, 0x3340, R24 ;  /* 0x0000334019187816 */ /* 0x000fe40000000018 */
[----:B------:R-:W-:-:S02]  /*0fb0*/  PRMT R10, R10, 0x3340, R9 ;  /* 0x000033400a0a7816 */ /* 0x000fc40000000009 */
[----:B------:R-:W-:Y:S02]  /*0fc0*/  PRMT R15, R15, 0x3340, R12 ;  /* 0x000033400f0f7816 */ /* 0x000fe4000000000c */
[----:B------:R-:W-:Y:S02]  /*0fd0*/  PRMT R9, R11, 0x5410, R24 ;  /* 0x000054100b097816 */ /* 0x000fe40000000018 */
[----:B------:R-:W-:Y:S02]  /*0fe0*/  PRMT R8, R13, 0x5410, R8 ;  /* 0x000054100d087816 */ /* 0x000fe40000000008 */
[----:B------:R-:W-:-:S03]  /*0ff0*/  PRMT R15, R15, 0x5410, R10 ;  /* 0x000054100f0f7816 */ /* 0x000fc6000000000a */
[----:B------:R0:W-:Y:S04]  /*1000*/  STS.64 [R2+UR4+0x270], R8 ;  /* 0x0002700802007988 */ /* 0x0001e80008000a04 */
[----:B------:R0:W-:Y:S01]  /*1010*/  STS [R2+UR4+0x26c], R15 ;  /* 0x00026c0f02007988 */ /* 0x0001e20008000804 */
[----:B--2---:R-:W-:Y:S01]  /*1020*/  DSETP.GT.AND P2, PT, R20, RZ, PT ;  /* 0x000000ff1400722a */ /* 0x004fe20003f44000 */
[----:B------:R-:W-:-:S05]  /*1030*/  SEL R21, RZ, 0x1, P4 ;  /* 0x00000001ff157807 */ /* 0x000fca0002000000 */
[----:B------:R-:W-:Y:S02]  /*1040*/  SEL R17, RZ, 0x1, P2 ;  /* 0x00000001ff117807 */ /* 0x000fe40001000000 */
[----:B------:R-:W-:Y:S02]  /*1050*/  PRMT R21, R21, 0x3340, R16 ;  /* 0x0000334015157816 */ /* 0x000fe40000000010 */
[----:B------:R-:W-:-:S04]  /*1060*/  PRMT R14, R17, 0x3340, R14 ;  /* 0x00003340110e7816 */ /* 0x000fc8000000000e */
[----:B------:R-:W-:-:S05]  /*1070*/  PRMT R21, R21, 0x5410, R14 ;  /* 0x0000541015157816 */ /* 0x000fca000000000e */
[----:B------:R0:W-:Y:S01]  /*1080*/  STS [R2+UR4+0x278], R21 ;  /* 0x0002781502007988 */ /* 0x0001e20008000804 */
[----:B------:R-:W-:-:S06]  /*1090*/  UIADD3 UR4, UPT, UPT, UR4, 0x10, URZ ;  /* 0x0000001004047890 */ /* 0x000fcc000fffe0ff */
[----:B------:R-:W-:-:S13]  /*10a0*/  ISETP.NE.AND P0, PT, R7, UR4, PT ;  /* 0x0000000407007c0c */ /* 0x000fda000bf05270 */
[----:B0-----:R-:W-:Y:S05]  /*10b0*/  @P0 BRA `(.L_x_7) ;  /* 0xfffffff800f00947 */ /* 0x001fea000383ffff */
.L_x_6:
[----:B------:R-:W-:Y:S05]  /*10c0*/  BRA.U !UP2, `(.L_x_8) ;  /* 0x000000050a247547 */ /* 0x000fea000b800000 */
[----:B------:R-:W-:-:S09]  /*10d0*/  UISETP.GE.U32.AND UP1, UPT, UR9, 0x8, UPT ;  /* 0x000000080900788c */ /* 0x000fd2000bf26070 */
[----:B------:R-:W-:Y:S05]  /*10e0*/  BRA.U !UP1, `(.L_x_9) ;  /* 0x00000001098c7547 */ /* 0x000fea000b800000 */
[----:B------:R-:W-:-:S05]  /*10f0*/  IMAD R26, R7, 0x8, R18 ;  /* 0x00000008071a7824 */ /* 0x000fca00078e0212 */
[----:B------:R-:W2:Y:S04]  /*1100*/  LDL.64 R24, [R26] ;  /* 0x000000001a187983 */ /* 0x000ea80000100a00 */
[----:B------:R-:W3:Y:S04]  /*1110*/  LDL.64 R8, [R26+0x8] ;  /* 0x000008001a087983 */ /* 0x000ee80000100a00 */
[----:B------:R-:W4:Y:S04]  /*1120*/  LDL.64 R10, [R26+0x10] ;  /* 0x000010001a0a7983 */ /* 0x000f280000100a00 */
[----:B------:R-:W5:Y:S04]  /*1130*/  LDL.64 R12, [R26+0x18] ;  /* 0x000018001a0c7983 */ /* 0x000f680000100a00 */
[----:B------:R-:W5:Y:S04]  /*1140*/  LDL.64 R14, [R26+0x20] ;  /* 0x000020001a0e7983 */ /* 0x000f680000100a00 */
[----:B------:R-:W5:Y:S04]  /*1150*/  LDL.64 R16, [R26+0x28] ;  /* 0x000028001a107983 */ /* 0x000f680000100a00 */
[----:B------:R-:W5:Y:S04]  /*1160*/  LDL.64 R20, [R26+0x30] ;  /* 0x000030001a147983 */ /* 0x000f680000100a00 */
[----:B------:R-:W5:Y:S01]  /*1170*/  LDL.64 R22, [R26+0x38] ;  /* 0x000038001a167983 */ /* 0x000f620000100a00 */
[----:B--2---:R-:W-:-:S02]  /*1180*/  DSETP.GT.AND P1, PT, R24, RZ, PT ;  /* 0x000000ff1800722a */ /* 0x004fc40003f24000 */
[----:B---3--:R-:W-:-:S04]  /*1190*/  DSETP.GT.AND P2, PT, R8, RZ, PT ;  /* 0x000000ff0800722a */ /* 0x008fc80003f44000 */
[----:B------:R-:W-:Y:S01]  /*11a0*/  SEL R8, RZ, 0x1, P1 ;  /* 0x00000001ff087807 */ /* 0x000fe20000800000 */
[----:B----4-:R-:W-:Y:S01]  /*11b0*/  DSETP.GT.AND P3, PT, R10, RZ, PT ;  /* 0x000000ff0a00722a */ /* 0x010fe20003f64000 */
[----:B------:R-:W-:Y:S01]  /*11c0*/  IADD3 R9, PT, PT, R2, R7, RZ ;  /* 0x0000000702097210 */ /* 0x000fe20007ffe0ff */
[----:B------:R-:W-:Y:S01]  /*11d0*/  VIADD R7, R7, 0x8 ;  /* 0x0000000807077836 */ /* 0x000fe20000000000 */
[----:B------:R-:W-:Y:S01]  /*11e0*/  SEL R10, RZ, 0x1, P2 ;  /* 0x00000001ff0a7807 */ /* 0x000fe20001000000 */
[----:B-----5:R-:W-:Y:S02]  /*11f0*/  DSETP.GT.AND P0, PT, R12, RZ, PT ;  /* 0x000000ff0c00722a */ /* 0x020fe40003f04000 */
[----:B------:R-:W-:Y:S01]  /*1200*/  SEL R12, RZ, 0x1, P3 ;  /* 0x00000001ff0c7807 */ /* 0x000fe20001800000 */
[----:B------:R0:W-:Y:S01]  /*1210*/  STS.U8 [R9+0x26c], R8 ;  /* 0x00026c0809007388 */ /* 0x0001e20000000000 */
[----:B------:R-:W-:Y:S02]  /*1220*/  DSETP.GT.AND P1, PT, R14, RZ, PT ;  /* 0x000000ff0e00722a */ /* 0x000fe40003f24000 */
[----:B------:R-:W-:Y:S01]  /*1230*/  SEL R14, RZ, 0x1, P0 ;  /* 0x00000001ff0e7807 */ /* 0x000fe20000000000 */
[----:B------:R0:W-:Y:S01]  /*1240*/  STS.U8 [R9+0x26d], R10 ;  /* 0x00026d0a09007388 */ /* 0x0001e20000000000 */
[----:B------:R-:W-:-:S02]  /*1250*/  DSETP.GT.AND P2, PT, R16, RZ, PT ;  /* 0x000000ff1000722a */ /* 0x000fc40003f44000 */
[----:B------:R-:W-:Y:S01]  /*1260*/  SEL R16, RZ, 0x1, P1 ;  /* 0x00000001ff107807 */ /* 0x000fe20000800000 */
[----:B------:R0:W-:Y:S01]  /*1270*/  STS.U8 [R9+0x26e], R12 ;  /* 0x00026e0c09007388 */ /* 0x0001e20000000000 */
[----:B------:R-:W-:Y:S02]  /*1280*/  DSETP.GT.AND P3, PT, R20, RZ, PT ;  /* 0x000000ff1400722a */ /* 0x000fe40003f64000 */
[----:B------:R-:W-:Y:S01]  /*1290*/  SEL R20, RZ, 0x1, P2 ;  /* 0x00000001ff147807 */ /* 0x000fe20001000000 */
[----:B------:R0:W-:Y:S01]  /*12a0*/  STS.U8 [R9+0x26f], R14 ;  /* 0x00026f0e09007388 */ /* 0x0001e20000000000 */
[----:B------:R-:W-:Y:S02]  /*12b0*/  DSETP.GT.AND P4, PT, R22, RZ, PT ;  /* 0x000000ff1600722a */ /* 0x000fe40003f84000 */
[----:B------:R-:W-:Y:S01]  /*12c0*/  SEL R22, RZ, 0x1, P3 ;  /* 0x00000001ff167807 */ /* 0x000fe20001800000 */
[----:B------:R0:W-:Y:S03]  /*12d0*/  STS.U8 [R9+0x270], R16 ;  /* 0x0002701009007388 */ /* 0x0001e60000000000 */
[----:B------:R-:W-:Y:S01]  /*12e0*/  SEL R24, RZ, 0x1, P4 ;  /* 0x00000001ff187807 */ /* 0x000fe20002000000 */
[----:B------:R0:W-:Y:S04]  /*12f0*/  STS.U8 [R9+0x271], R20 ;  /* 0x0002711409007388 */ /* 0x0001e80000000000 */
[----:B------:R0:W-:Y:S04]  /*1300*/  STS.U8 [R9+0x272], R22 ;  /* 0x0002721609007388 */ /* 0x0001e80000000000 */
[----:B------:R0:W-:Y:S02]  /*1310*/  STS.U8 [R9+0x273], R24 ;  /* 0x0002731809007388 */ /* 0x0001e40000000000 */
.L_x_9:
[----:B------:R-:W-:Y:S05]  /*1320*/  BRA.U !UP0, `(.L_x_8) ;  /* 0x00000001088c7547 */ /* 0x000fea000b800000 */
[----:B------:R-:W-:Y:S02]  /*1330*/  UISETP.GE.U32.AND UP1, UPT, UR8, 0x4, UPT ;  /* 0x000000040800788c */ /* 0x000fe4000bf26070 */
[----:B------:R-:W-:-:S04]  /*1340*/  ULOP3.LUT UR9, UR14, 0x3, URZ, 0xc0, !UPT ;  /* 0x000000030e097892 */ /* 0x000fc8000f8ec0ff */
[----:B------:R-:W-:-:S03]  /*1350*/  UISETP.NE.AND UP0, UPT, UR9, URZ, UPT ;  /* 0x000000ff0900728c */ /* 0x000fc6000bf05270 */
[----:B------:R-:W-:Y:S08]  /*1360*/  BRA.U !UP1, `(.L_x_10) ;  /* 0x00000001094c7547 */ /* 0x000ff0000b800000 */
[----:B0-----:R-:W-:-:S05]  /*1370*/  IMAD R14, R7, 0x8, R18 ;  /* 0x00000008070e7824 */ /* 0x001fca00078e0212 */
[----:B------:R-:W2:Y:S04]  /*1380*/  LDL.64 R16, [R14] ;  /* 0x000000000e107983 */ /* 0x000ea80000100a00 */
[----:B------:R-:W3:Y:S04]  /*1390*/  LDL.64 R8, [R14+0x8] ;  /* 0x000008000e087983 */ /* 0x000ee80000100a00 */
[----:B------:R-:W4:Y:S04]  /*13a0*/  LDL.64 R10, [R14+0x10] ;  /* 0x000010000e0a7983 */ /* 0x000f280000100a00 */
[----:B------:R-:W5:Y:S01]  /*13b0*/  LDL.64 R12, [R14+0x18] ;  /* 0x000018000e0c7983 */ /* 0x000f620000100a00 */
[----:B--2---:R-:W-:-:S02]  /*13c0*/  DSETP.GT.AND P0, PT, R16, RZ, PT ;  /* 0x000000ff1000722a */ /* 0x004fc40003f04000 */
[----:B---3--:R-:W-:Y:S01]  /*13d0*/  DSETP.GT.AND P1, PT, R8, RZ, PT ;  /* 0x000000ff0800722a */ /* 0x008fe20003f24000 */
[----:B------:R-:W-:Y:S01]  /*13e0*/  IADD3 R9, PT, PT, R2, R7, RZ ;  /* 0x0000000702097210 */ /* 0x000fe20007ffe0ff */
[----:B------:R-:W-:Y:S01]  /*13f0*/  VIADD R7, R7, 0x4 ;  /* 0x0000000407077836 */ /* 0x000fe20000000000 */
[----:B----4-:R-:W-:Y:S01]  /*1400*/  DSETP.GT.AND P2, PT, R10, RZ, PT ;  /* 0x000000ff0a00722a */ /* 0x010fe20003f44000 */
[----:B------:R-:W-:Y:S02]  /*1410*/  SEL R8, RZ, 0x1, P0 ;  /* 0x00000001ff087807 */ /* 0x000fe40000000000 */
[----:B------:R-:W-:Y:S01]  /*1420*/  SEL R10, RZ, 0x1, P1 ;  /* 0x00000001ff0a7807 */ /* 0x000fe20000800000 */
[----:B-----5:R-:W-:Y:S02]  /*1430*/  DSETP.GT.AND P3, PT, R12, RZ, PT ;  /* 0x000000ff0c00722a */ /* 0x020fe40003f64000 */
[----:B------:R-:W-:Y:S01]  /*1440*/  SEL R12, RZ, 0x1, P2 ;  /* 0x00000001ff0c7807 */ /* 0x000fe20001000000 */
[----:B------:R1:W-:Y:S03]  /*1450*/  STS.U8 [R9+0x26c], R8 ;  /* 0x00026c0809007388 */ /* 0x0003e60000000000 */
[----:B------:R-:W-:Y:S01]  /*1460*/  SEL R16, RZ, 0x1, P3 ;  /* 0x00000001ff107807 */ /* 0x000fe20001800000 */
[----:B------:R1:W-:Y:S04]  /*1470*/  STS.U8 [R9+0x26d], R10 ;  /* 0x00026d0a09007388 */ /* 0x0003e80000000000 */
[----:B------:R1:W-:Y:S04]  /*1480*/  STS.U8 [R9+0x26e], R12 ;  /* 0x00026e0c09007388 */ /* 0x0003e80000000000 */
[----:B------:R1:W-:Y:S02]  /*1490*/  STS.U8 [R9+0x26f], R16 ;  /* 0x00026f1009007388 */ /* 0x0003e40000000000 */
.L_x_10:
[----:B------:R-:W-:Y:S05]  /*14a0*/  BRA.U !UP0, `(.L_x_8) ;  /* 0x00000001082c7547 */ /* 0x000fea000b800000 */
[----:B------:R-:W-:-:S05]  /*14b0*/  UMOV UR4, URZ ;  /* 0x000000ff00047c82 */ /* 0x000fca0008000000 */
.L_x_11:
[----:B01----:R-:W-:-:S06]  /*14c0*/  IMAD R8, R7, 0x8, R18 ;  /* 0x0000000807087824 */ /* 0x003fcc00078e0212 */
[----:B--2---:R-:W2:Y:S01]  /*14d0*/  LDL.64 R8, [R8] ;  /* 0x0000000008087983 */ /* 0x004ea20000100a00 */
[----:B------:R-:W-:Y:S01]  /*14e0*/  IADD3 R10, PT, PT, R2, R7, RZ ;  /* 0x00000007020a7210 */ /* 0x000fe20007ffe0ff */
[----:B------:R-:W-:Y:S01]  /*14f0*/  UIADD3 UR4, UPT, UPT, UR4, 0x1, URZ ;  /* 0x0000000104047890 */ /* 0x000fe2000fffe0ff */
[----:B------:R-:W-:-:S03]  /*1500*/  VIADD R7, R7, 0x1 ;  /* 0x0000000107077836 */ /* 0x000fc60000000000 */
[----:B------:R-:W-:Y:S01]  /*1510*/  UISETP.NE.AND UP0, UPT, UR4, UR9, UPT ;  /* 0x000000090400728c */ /* 0x000fe2000bf05270 */
[----:B--2---:R-:W-:-:S06]  /*1520*/  DSETP.GT.AND P0, PT, R8, RZ, PT ;  /* 0x000000ff0800722a */ /* 0x004fcc0003f04000 */
[----:B------:R-:W-:-:S05]  /*1530*/  SEL R9, RZ, 0x1, P0 ;  /* 0x00000001ff097807 */ /* 0x000fca0000000000 */
[----:B------:R2:W-:Y:S01]  /*1540*/  STS.U8 [R10+0x26c], R9 ;  /* 0x00026c090a007388 */ /* 0x0005e20000000000 */
[----:B------:R-:W-:Y:S05]  /*1550*/  BRA.U UP0, `(.L_x_11) ;  /* 0xfffffffd00d87547 */ /* 0x000fea000b83ffff */
.L_x_8:
[----:B------:R-:W-:Y:S01]  /*1560*/  UISETP.GE.U32.AND UP0, UPT, UR7, 0xf, UPT ;  /* 0x0000000f0700788c */ /* 0x000fe2000bf06070 */
[----:B------:R-:W-:Y:S01]  /*1570*/  IMAD.MOV.U32 R7, RZ, RZ, RZ ;  /* 0x000000ffff077224 */ /* 0x000fe200078e00ff */
[----:B------:R-:W-:-:S04]  /*1580*/  ULOP3.LUT UR4, UR14, 0xf, URZ, 0xc0, !UPT ;  /* 0x0000000f0e047892 */ /* 0x000fc8000f8ec0ff */
[----:B------:R-:W-:-:S03]  /*1590*/  UISETP.NE.AND UP1, UPT, UR4, URZ, UPT ;  /* 0x000000ff0400728c */ /* 0x000fc6000bf25270 */
[----:B------:R-:W-:Y:S08]  /*15a0*/  BRA.U !UP0, `(.L_x_12) ;  /* 0x0000000508607547 */ /* 0x000ff0000b800000 */
[----:B------:R-:W-:Y:S01]  /*15b0*/  MOV R7, UR14 ;  /* 0x0000000e00077c02 */ /* 0x000fe20008000f00 */
[----:B------:R-:W-:-:S03]  /*15c0*/  IMAD.MOV.U32 R25, RZ, RZ, RZ ;  /* 0x000000ffff197224 */ /* 0x000fc600078e00ff */
[----:B------:R-:W-:-:S07]  /*15d0*/  LOP3.LUT R7, R7, 0x7ffffff0, RZ, 0xc0, !PT ;  /* 0x7ffffff007077812 */ /* 0x000fce00078ec0ff */
.L_x_13:
[----:B---3--:R-:W-:-:S05]  /*15e0*/  IMAD R27, R25, 0x8, R18 ;  /* 0x00000008191b7824 */ /* 0x008fca00078e0212 */
[----:B012---:R-:W2:Y:S04]  /*15f0*/  LDL.64 R8, [R27] ;  /* 0x000000001b087983 */ /* 0x007ea80000100a00 */
[----:B------:R-:W3:Y:S04]  /*1600*/  LDL.64 R28, [R27+0x8] ;  /* 0x000008001b1c7983 */ /* 0x000ee80000100a00 */
[----:B------:R-:W4:Y:S04]  /*1610*/  LDL.64 R22, [R27+0x10] ;  /* 0x000010001b167983 */ /* 0x000f280000100a00 */
[----:B------:R-:W5:Y:S04]  /*1620*/  LDL.64 R16, [R27+0x18] ;  /* 0x000018001b107983 */ /* 0x000f680000100a00 */
[----:B------:R-:W5:Y:S01]  /*1630*/  LDL.64 R14, [R27+0x20] ;  /* 0x000020001b0e7983 */ /* 0x000f620000100a00 */
[----:B------:R-:W-:-:S03]  /*1640*/  LEA R26, R25, R2, 0x3 ;  /* 0x00000002191a7211 */ /* 0x000fc600078e18ff */
[----:B------:R-:W5:Y:S04]  /*1650*/  LDL.64 R20, [R27+0x28] ;  /* 0x000028001b147983 */ /* 0x000f680000100a00 */
[----:B------:R-:W5:Y:S04]  /*1660*/  LDL.64 R12, [R27+0x30] ;  /* 0x000030001b0c7983 */ /* 0x000f680000100a00 */
[----:B------:R-:W5:Y:S01]  /*1670*/  LDL.64 R10, [R27+0x38] ;  /* 0x000038001b0a7983 */ /* 0x000f620000100a00 */
[----:B--2---:R-:W-:-:S07]  /*1680*/  DADD R8, -RZ, |R8| ;  /* 0x00000000ff087229 */ /* 0x004fce0000000508 */
[----:B------:R0:W-:Y:S04]  /*1690*/  STS.64 [R26+0xf8], R8 ;  /* 0x0000f8081a007388 */ /* 0x0001e80000000a00 */
[----:B0-----:R-:W2:Y:S01]  /*16a0*/  LDL.64 R8, [R27+0x40] ;  /* 0x000040001b087983 */ /* 0x001ea20000100a00 */
[----:B---3--:R-:W-:Y:S01]  /*16b0*/  DADD R28, -RZ, |R28| ;  /* 0x00000000ff1c7229 */ /* 0x008fe2000000051c */
[----:B------:R-:W-:Y:S01]  /*16c0*/  IMAD R24, R25, -0x4, R26 ;  /* 0xfffffffc19187824 */ /* 0x000fe200078e021a */
[----:B----4-:R-:W-:-:S04]  /*16d0*/  DADD R22, -RZ, |R22| ;  /* 0x00000000ff167229 */ /* 0x010fc80000000516 */
[----:B------:R-:W-:Y:S04]  /*16e0*/  STS [R24+0x1f0], R25 ;  /* 0x0001f01918007388 */ /* 0x000fe80000000800 */
[----:B------:R0:W-:Y:S01]  /*16f0*/  STS.64 [R26+0x100], R28 ;  /* 0x0001001c1a007388 */ /* 0x0001e20000000a00 */
[----:B-----5:R-:W-:Y:S02]  /*1700*/  DADD R16, -RZ, |R16| ;  /* 0x00000000ff107229 */ /* 0x020fe40000000510 */
[----:B------:R-:W-:Y:S01]  /*1710*/  DADD R14, -RZ, |R14| ;  /* 0x00000000ff0e7229 */ /* 0x000fe2000000050e */
[C---:B0-----:R-:W-:Y:S01]  /*1720*/  VIADD R29, R25.reuse, 0x1 ;  /* 0x00000001191d7836 */ /* 0x041fe20000000000 */
[----:B------:R-:W-:-:S04]  /*1730*/  IADD3 R28, PT, PT, R25, 0x3, RZ ;  /* 0x00000003191c7810 */ /* 0x000fc80007ffe0ff */
[----:B------:R-:W-:Y:S04]  /*1740*/  STS [R24+0x1f4], R29 ;  /* 0x0001f41d18007388 */ /* 0x000fe80000000800 */
[----:B------:R0:W-:Y:S01]  /*1750*/  STS.64 [R26+0x108], R22 ;  /* 0x000108161a007388 */ /* 0x0001e20000000a00 */
[----:B------:R-:W-:Y:S01]  /*1760*/  DADD R12, -RZ, |R12| ;  /* 0x00000000ff0c7229 */ /* 0x000fe2000000050c */
[----:B0-----:R-:W-:-:S05]  /*1770*/  VIADD R23, R25, 0x2 ;  /* 0x0000000219177836 */ /* 0x001fca0000000000 */
[----:B------:R0:W-:Y:S04]  /*1780*/  STS [R24+0x1f8], R23 ;  /* 0x0001f81718007388 */ /* 0x0001e80000000800 */
[----:B------:R-:W-:Y:S01]  /*1790*/  STS.64 [R26+0x110], R16 ;  /* 0x000110101a007388 */ /* 0x000fe20000000a00 */
[----:B------:R-:W-:-:S03]  /*17a0*/  DADD R10, -RZ, |R10| ;  /* 0x00000000ff0a7229 */ /* 0x000fc6000000050a */
[----:B------:R1:W-:Y:S04]  /*17b0*/  STS [R24+0x1fc], R28 ;  /* 0x0001fc1c18007388 */ /* 0x0003e80000000800 */
[----:B------:R3:W-:Y:S04]  /*17c0*/  STS.64 [R26+0x118], R14 ;  /* 0x0001180e1a007388 */ /* 0x0007e80000000a00 */
[----:B0-----:R-:W4:Y:S01]  /*17d0*/  LDL.64 R22, [R27+0x48] ;  /* 0x000048001b167983 */ /* 0x001f220000100a00 */
[----:B-1----:R-:W-:Y:S01]  /*17e0*/  DADD R28, -RZ, |R20| ;  /* 0x00000000ff1c7229 */ /* 0x002fe20000000514 */
[C---:B------:R-:W-:Y:S01]  /*17f0*/  VIADD R17, R25.reuse, 0x5 ;  /* 0x0000000519117836 */ /* 0x040fe20000000000 */
[C---:B------:R-:W-:Y:S01]  /*1800*/  IADD3 R16, PT, PT, R25.reuse, 0x6, RZ ;  /* 0x0000000619107810 */ /* 0x040fe20007ffe0ff */
[----:B------:R-:W5:Y:S01]  /*1810*/  LDL.64 R20, [R27+0x50] ;  /* 0x000050001b147983 */ /* 0x000f620000100a00 */
[----:B---3--:R-:W-:-:S05]  /*1820*/  VIADD R15, R25, 0x4 ;  /* 0x00000004190f7836 */ /* 0x008fca0000000000 */
[----:B------:R0:W-:Y:S04]  /*1830*/  STS [R24+0x200], R15 ;  /* 0x0002000f18007388 */ /* 0x0001e80000000800 */
[----:B------:R-:W-:Y:S04]  /*1840*/  STS.64 [R26+0x120], R28 ;  /* 0x0001201c1a007388 */ /* 0x000fe80000000a00 */
[----:B------:R-:W-:Y:S04]  /*1850*/  STS [R24+0x204], R17 ;  /* 0x0002041118007388 */ /* 0x000fe80000000800 */
[----:B------:R-:W-:Y:S04]  /*1860*/  STS.64 [R26+0x128], R12 ;  /* 0x0001280c1a007388 */ /* 0x000fe80000000a00 */
[----:B------:R1:W-:Y:S04]  /*1870*/  STS [R24+0x208], R16 ;  /* 0x0002081018007388 */ /* 0x0003e80000000800 */
[----:B------:R3:W-:Y:S04]  /*1880*/  STS.64 [R26+0x130], R10 ;  /* 0x0001300a1a007388 */ /* 0x0007e80000000a00 */
[----:B0-----:R-:W5:Y:S04]  /*1890*/  LDL.64 R14, [R27+0x60] ;  /* 0x000060001b0e7983 */ /* 0x001f680000100a00 */
[----:B-1----:R-:W5:Y:S04]  /*18a0*/  LDL.64 R16, [R27+0x68] ;  /* 0x000068001b107983 */ /* 0x002f680000100a00 */
[----:B---3--:R-:W3:Y:S04]  /*18b0*/  LDL.64 R10, [R27+0x58] ;  /* 0x000058001b0a7983 */ /* 0x008ee80000100a00 */
[----:B------:R-:W3:Y:S01]  /*18c0*/  LDL.64 R12, [R27+0x70] ;  /* 0x000070001b0c7983 */ /* 0x000ee20000100a00 */
[----:B--2---:R-:W-:Y:S01]  /*18d0*/  DADD R28, -RZ, |R8| ;  /* 0x00000000ff1c7229 */ /* 0x004fe20000000508 */
[----:B------:R-:W-:-:S02]  /*18e0*/  VIADD R9, R25, 0x7 ;  /* 0x0000000719097836 */ /* 0x000fc40000000000 */
[----:B------:R-:W-:-:S03]  /*18f0*/  VIADD R8, R25, 0x8 ;  /* 0x0000000819087836 */ /* 0x000fc60000000000 */
[----:B------:R-:W-:Y:S04]  /*1900*/  STS [R24+0x20c], R9 ;  /* 0x00020c0918007388 */ /* 0x000fe80000000800 */
[----:B------:R-:W-:Y:S04]  /*1910*/  STS.64 [R26+0x138], R28 ;  /* 0x0001381c1a007388 */ /* 0x000fe80000000a00 */
[----:B------:R0:W-:Y:S04]  /*1920*/  STS [R24+0x210], R8 ;  /* 0x0002100818007388 */ /* 0x0001e80000000800 */
[----:B0-----:R0:W2:Y:S01]  /*1930*/  LDL.64 R8, [R27+0x78] ;  /* 0x000078001b087983 */ /* 0x0010a20000100a00 */
[----:B------:R-:W-:-:S02]  /*1940*/  VIADD R29, R25, 0xa ;  /* 0x0000000a191d7836 */ /* 0x000fc40000000000 */
[C---:B------:R-:W-:Y:S01]  /*1950*/  VIADD R28, R25.reuse, 0xb ;  /* 0x0000000b191c7836 */ /* 0x040fe20000000000 */
[----:B0-----:R-:W-:Y:S01]  /*1960*/  IADD3 R27, PT, PT, R25, 0xc, RZ ;  /* 0x0000000c191b7810 */ /* 0x001fe20007ffe0ff */
[----:B----4-:R-:W-:Y:S02]  /*1970*/  DADD R22, -RZ, |R22| ;  /* 0x00000000ff167229 */ /* 0x010fe40000000516 */
[----:B-----5:R-:W-:-:S05]  /*1980*/  DADD R20, -RZ, |R20| ;  /* 0x00000000ff147229 */ /* 0x020fca0000000514 */
[----:B------:R0:W-:Y:S02]  /*1990*/  STS.64 [R26+0x140], R22 ;  /* 0x000140161a007388 */ /* 0x0001e40000000a00 */
[----:B0-----:R-:W-:-:S05]  /*19a0*/  IADD3 R23, PT, PT, R25, 0x9, RZ ;  /* 0x0000000919177810 */ /* 0x001fca0007ffe0ff */
[----:B------:R-:W-:Y:S04]  /*19b0*/  STS [R24+0x214], R23 ;  /* 0x0002141718007388 */ /* 0x000fe80000000800 */
[----:B------:R0:W-:Y:S04]  /*19c0*/  STS.64 [R26+0x148], R20 ;  /* 0x000148141a007388 */ /* 0x0001e80000000a00 */
[----:B------:R1:W-:Y:S01]  /*19d0*/  STS [R24+0x218], R29 ;  /* 0x0002181d18007388 */ /* 0x0003e20000000800 */
[----:B------:R-:W-:Y:S02]  /*19e0*/  DADD R14, -RZ, |R14| ;  /* 0x00000000ff0e7229 */ /* 0x000fe4000000050e */
[----:B------:R-:W-:-:S02]  /*19f0*/  DADD R16, -RZ, |R16| ;  /* 0x00000000ff107229 */ /* 0x000fc40000000510 */
[----:B---3--:R-:W-:Y:S01]  /*1a00*/  DADD R10, -RZ, |R10| ;  /* 0x00000000ff0a7229 */ /* 0x008fe2000000050a */
[C---:B0-----:R-:W-:Y:S01]  /*1a10*/  VIADD R21, R25.reuse, 0xd ;  /* 0x0000000d19157836 */ /* 0x041fe20000000000 */
[----:B------:R-:W-:Y:S01]  /*1a20*/  DADD R12, -RZ, |R12| ;  /* 0x00000000ff0c7229 */ /* 0x000fe2000000050c */
[----:B------:R-:W-:-:S04]  /*1a30*/  VIADD R23, R25, 0xe ;  /* 0x0000000e19177836 */ /* 0x000fc80000000000 */
[----:B------:R3:W-:Y:S01]  /*1a40*/  STS.64 [R26+0x150], R10 ;  /* 0x0001500a1a007388 */ /* 0x0007e20000000a00 */
[----:B-1----:R-:W-:-:S03]  /*1a50*/  IADD3 R29, PT, PT, R25, 0xf, RZ ;  /* 0x0000000f191d7810 */ /* 0x002fc60007ffe0ff */
[----:B------:R3:W-:Y:S04]  /*1a60*/  STS [R24+0x21c], R28 ;  /* 0x00021c1c18007388 */ /* 0x0007e80000000800 */
[----:B------:R3:W-:Y:S04]  /*1a70*/  STS.64 [R26+0x158], R14 ;  /* 0x0001580e1a007388 */ /* 0x0007e80000000a00 */
[----:B------:R3:W-:Y:S04]  /*1a80*/  STS [R24+0x220], R27 ;  /* 0x0002201b18007388 */ /* 0x0007e80000000800 */
[----:B------:R3:W-:Y:S04]  /*1a90*/  STS.64 [R26+0x160], R16 ;  /* 0x000160101a007388 */ /* 0x0007e80000000a00 */
[----:B------:R3:W-:Y:S01]  /*1aa0*/  STS [R24+0x224], R21 ;  /* 0x0002241518007388 */ /* 0x0007e20000000800 */
[----:B------:R-:W-:-:S03]  /*1ab0*/  VIADD R25, R25, 0x10 ;  /* 0x0000001019197836 */ /* 0x000fc60000000000 */
[----:B------:R3:W-:Y:S04]  /*1ac0*/  STS.64 [R26+0x168], R12 ;  /* 0x0001680c1a007388 */ /* 0x0007e80000000a00 */
[----:B------:R3:W-:Y:S01]  /*1ad0*/  STS [R24+0x228], R23 ;  /* 0x0002281718007388 */ /* 0x0007e20000000800 */
[----:B------:R-:W-:Y:S01]  /*1ae0*/  ISETP.NE.AND P0, PT, R25, R7, PT ;  /* 0x000000071900720c */ /* 0x000fe20003f05270 */
[----:B--2---:R-:W-:-:S07]  /*1af0*/  DADD R8, -RZ, |R8| ;  /* 0x00000000ff087229 */ /* 0x004fce0000000508 */
[----:B------:R3:W-:Y:S04]  /*1b00*/  STS.64 [R26+0x170], R8 ;  /* 0x000170081a007388 */ /* 0x0007e80000000a00 */
[----:B------:R3:W-:Y:S01]  /*1b10*/  STS [R24+0x22c], R29 ;  /* 0x00022c1d18007388 */ /* 0x0007e20000000800 */
[----:B------:R-:W-:Y:S05]  /*1b20*/  @P0 BRA `(.L_x_13) ;  /* 0xfffffff800ac0947 */ /* 0x000fea000383ffff */
.L_x_12:
[----:B------:R-:W-:Y:S05]  /*1b30*/  BRA.U !UP1, `(.L_x_1) ;  /* 0x0000000509607547 */ /* 0x000fea000b800000 */
[----:B------:R-:W-:Y:S02]  /*1b40*/  UISETP.GE.U32.AND UP0, UPT, UR4, 0x8, UPT ;  /* 0x000000080400788c */ /* 0x000fe4000bf06070 */
[----:B------:R-:W-:-:S04]  /*1b50*/  ULOP3.LUT UR8, UR14, 0x7, URZ, 0xc0, !UPT ;  /* 0x000000070e087892 */ /* 0x000fc8000f8ec0ff */
[----:B------:R-:W-:-:S03]  /*1b60*/  UISETP.NE.AND UP1, UPT, UR8, URZ, UPT ;  /* 0x000000ff0800728c */ /* 0x000fc6000bf25270 */
[----:B------:R-:W-:Y:S08]  /*1b70*/  BRA.U !UP0, `(.L_x_14) ;  /* 0x0000000108ac7547 */ /* 0x000ff0000b800000 */
[----:B---3--:R-:W-:-:S05]  /*1b80*/  IMAD R28, R7, 0x8, R18 ;  /* 0x00000008071c7824 */ /* 0x008fca00078e0212 */
[----:B0-----:R-:W3:Y:S04]  /*1b90*/  LDL.64 R20, [R28] ;  /* 0x000000001c147983 */ /* 0x001ee80000100a00 */
[----:B------:R-:W4:Y:S04]  /*1ba0*/  LDL.64 R24, [R28+0x8] ;  /* 0x000008001c187983 */ /* 0x000f280000100a00 */
[----:B------:R-:W5:Y:S04]  /*1bb0*/  LDL.64 R22, [R28+0x10] ;  /* 0x000010001c167983 */ /* 0x000f680000100a00 */
[----:B-12---:R-:W2:Y:S04]  /*1bc0*/  LDL.64 R8, [R28+0x18] ;  /* 0x000018001c087983 */ /* 0x006ea80000100a00 */
[----:B------:R-:W2:Y:S04]  /*1bd0*/  LDL.64 R10, [R28+0x20] ;  /* 0x000020001c0a7983 */ /* 0x000ea80000100a00 */
[----:B------:R-:W2:Y:S04]  /*1be0*/  LDL.64 R12, [R28+0x28] ;  /* 0x000028001c0c7983 */ /* 0x000ea80000100a00 */
[----:B------:R-:W2:Y:S04]  /*1bf0*/  LDL.64 R14, [R28+0x30] ;  /* 0x000030001c0e7983 */ /* 0x000ea80000100a00 */
[----:B------:R0:W2:Y:S01]  /*1c00*/  LDL.64 R16, [R28+0x38] ;  /* 0x000038001c107983 */ /* 0x0000a20000100a00 */
[C---:B------:R-:W-:Y:S01]  /*1c10*/  LEA R27, R7.reuse, R2, 0x3 ;  /* 0x00000002071b7211 */ /* 0x040fe200078e18ff */
[----:B------:R-:W-:-:S04]  /*1c20*/  VIADD R29, R7, 0x1 ;  /* 0x00000001071d7836 */ /* 0x000fc80000000000 */
[C---:B------:R-:W-:Y:S02]  /*1c30*/  IMAD R26, R7.reuse, -0x4, R27 ;  /* 0xfffffffc071a7824 */ /* 0x040fe400078e021b */
[----:B0-----:R-:W-:Y:S01]  /*1c40*/  VIADD R28, R7, 0x2 ;  /* 0x00000002071c7836 */ /* 0x001fe20000000000 */
[----:B---3--:R-:W-:Y:S02]  /*1c50*/  DADD R20, -RZ, |R20| ;  /* 0x00000000ff147229 */ /* 0x008fe40000000514 */
[----:B----4-:R-:W-:-:S05]  /*1c60*/  DADD R24, -RZ, |R24| ;  /* 0x00000000ff187229 */ /* 0x010fca0000000518 */
[----:B------:R0:W-:Y:S01]  /*1c70*/  STS.64 [R27+0xf8], R20 ;  /* 0x0000f8141b007388 */ /* 0x0001e20000000a00 */
[----:B-----5:R-:W-:-:S03]  /*1c80*/  DADD R22, -RZ, |R22| ;  /* 0x00000000ff167229 */ /* 0x020fc60000000516 */
[----:B------:R-:W-:Y:S01]  /*1c90*/  STS [R26+0x1f0], R7 ;  /* 0x0001f0071a007388 */ /* 0x000fe20000000800 */
[----:B--2---:R-:W-:-:S03]  /*1ca0*/  DADD R8, -RZ, |R8| ;  /* 0x00000000ff087229 */ /* 0x004fc60000000508 */
[----:B------:R1:W-:Y:S01]  /*1cb0*/  STS.64 [R27+0x100], R24 ;  /* 0x000100181b007388 */ /* 0x0003e20000000a00 */
[----:B------:R-:W-:Y:S01]  /*1cc0*/  DADD R10, -RZ, |R10| ;  /* 0x00000000ff0a7229 */ /* 0x000fe2000000050a */
[C---:B0-----:R-:W-:Y:S02]  /*1cd0*/  IADD3 R21, PT, PT, R7.reuse, 0x3, RZ ;  /* 0x0000000307157810 */ /* 0x041fe40007ffe0ff */
[----:B------:R0:W-:Y:S01]  /*1ce0*/  STS [R26+0x1f4], R29 ;  /* 0x0001f41d1a007388 */ /* 0x0001e20000000800 */
[----:B------:R-:W-:Y:S01]  /*1cf0*/  DADD R12, -RZ, |R12| ;  /* 0x00000000ff0c7229 */ /* 0x000fe2000000050c */
[C---:B------:R-:W-:Y:S02]  /*1d00*/  VIADD R20, R7.reuse, 0x4 ;  /* 0x0000000407147836 */ /* 0x040fe40000000000 */
[----:B------:R2:W-:Y:S01]  /*1d10*/  STS.64 [R27+0x108], R22 ;  /* 0x000108161b007388 */ /* 0x0005e20000000a00 */
[----:B------:R-:W-:Y:S01]  /*1d20*/  DADD R14, -RZ, |R14| ;  /* 0x00000000ff0e7229 */ /* 0x000fe2000000050e */
[----:B-1----:R-:W-:-:S02]  /*1d30*/  IADD3 R25, PT, PT, R7, 0x6, RZ ;  /* 0x0000000607197810 */ /* 0x002fc40007ffe0ff */
[----:B------:R4:W-:Y:S01]  /*1d40*/  STS [R26+0x1f8], R28 ;  /* 0x0001f81c1a007388 */ /* 0x0009e20000000800 */
[----:B------:R-:W-:Y:S01]  /*1d50*/  DADD R16, -RZ, |R16| ;  /* 0x00000000ff107229 */ /* 0x000fe20000000510 */
[C---:B0-----:R-:W-:Y:S02]  /*1d60*/  VIADD R29, R7.reuse, 0x7 ;  /* 0x00000007071d7836 */ /* 0x041fe40000000000 */
[----:B------:R4:W-:Y:S01]  /*1d70*/  STS.64 [R27+0x110], R8 ;  /* 0x000110081b007388 */ /* 0x0009e20000000a00 */
[----:B--2---:R-:W-:-:S03]  /*1d80*/  VIADD R23, R7, 0x5 ;  /* 0x0000000507177836 */ /* 0x004fc60000000000 */
[----:B------:R4:W-:Y:S01]  /*1d90*/  STS [R26+0x1fc], R21 ;  /* 0x0001fc151a007388 */ /* 0x0009e20000000800 */
[----:B------:R-:W-:-:S03]  /*1da0*/  VIADD R7, R7, 0x8 ;  /* 0x0000000807077836 */ /* 0x000fc60000000000 */
[----:B------:R4:W-:Y:S04]  /*1db0*/  STS.64 [R27+0x118], R10 ;  /* 0x0001180a1b007388 */ /* 0x0009e80000000a00 */
[----:B------:R4:W-:Y:S04]  /*1dc0*/  STS [R26+0x200], R20 ;  /* 0x000200141a007388 */ /* 0x0009e80000000800 */
[----:B------:R4:W-:Y:S04]  /*1dd0*/  STS.64 [R27+0x120], R12 ;  /* 0x0001200c1b007388 */ /* 0x0009e80000000a00 */
[----:B------:R4:W-:Y:S04]  /*1de0*/  STS [R26+0x204], R23 ;  /* 0x000204171a007388 */ /* 0x0009e80000000800 */
[----:B------:R4:W-:Y:S04]  /*1df0*/  STS.64 [R27+0x128], R14 ;  /* 0x0001280e1b007388 */ /* 0x0009e80000000a00 */
[----:B------:R4:W-:Y:S04]  /*1e00*/  STS [R26+0x208], R25 ;  /* 0x000208191a007388 */ /* 0x0009e80000000800 */
[----:B------:R4:W-:Y:S04]  /*1e10*/  STS.64 [R27+0x130], R16 ;  /* 0x000130101b007388 */ /* 0x0009e80000000a00 */
[----:B------:R4:W-:Y:S02]  /*1e20*/  STS [R26+0x20c], R29 ;  /* 0x00020c1d1a007388 */ /* 0x0009e40000000800 */
.L_x_14:
[----:B------:R-:W-:Y:S05]  /*1e30*/  BRA.U !UP1, `(.L_x_1) ;  /* 0x0000000109a07547 */ /* 0x000fea000b800000 */
[----:B------:R-:W-:Y:S02]  /*1e40*/  UISETP.GE.U32.AND UP0, UPT, UR8, 0x4, UPT ;  /* 0x000000040800788c */ /* 0x000fe4000bf06070 */
[----:B------:R-:W-:-:S04]  /*1e50*/  ULOP3.LUT UR9, UR14, 0x3, URZ, 0xc0, !UPT ;  /* 0x000000030e097892 */ /* 0x000fc8000f8ec0ff */
[----:B------:R-:W-:-:S03]  /*1e60*/  UISETP.NE.AND UP1, UPT, UR9, URZ, UPT ;  /* 0x000000ff0900728c */ /* 0x000fc6000bf25270 */
[----:B------:R-:W-:Y:S08]  /*1e70*/  BRA.U !UP0, `(.L_x_15) ;  /* 0x00000001085c7547 */ /* 0x000ff0000b800000 */
[----:B01-34-:R-:W-:-:S05]  /*1e80*/  LEA R16, R7, R18, 0x3 ;  /* 0x0000001207107211 */ /* 0x01bfca00078e18ff */
[----:B------:R-:W3:Y:S04]  /*1e90*/  LDL.64 R14, [R16] ;  /* 0x00000000100e7983 */ /* 0x000ee80000100a00 */
[----:B------:R-:W4:Y:S04]  /*1ea0*/  LDL.64 R12, [R16+0x8] ;  /* 0x00000800100c7983 */ /* 0x000f280000100a00 */
[----:B--2---:R-:W2:Y:S04]  /*1eb0*/  LDL.64 R10, [R16+0x10] ;  /* 0x00001000100a7983 */ /* 0x004ea80000100a00 */
[----:B------:R-:W5:Y:S01]  /*1ec0*/  LDL.64 R8, [R16+0x18] ;  /* 0x0000180010087983 */ /* 0x000f620000100a00 */
[C---:B------:R-:W-:Y:S01]  /*1ed0*/  IMAD R17, R7.reuse, 0x8, R2 ;  /* 0x0000000807117824 */ /* 0x040fe200078e0202 */
[C---:B------:R-:W-:Y:S01]  /*1ee0*/  IADD3 R23, PT, PT, R7.reuse, 0x2, RZ ;  /* 0x0000000207177810 */ /* 0x040fe20007ffe0ff */
[----:B------:R-:W-:-:S02]  /*1ef0*/  VIADD R21, R7, 0x1 ;  /* 0x0000000107157836 */ /* 0x000fc40000000000 */
[C---:B------:R-:W-:Y:S02]  /*1f00*/  IMAD R20, R7.reuse, -0x4, R17 ;  /* 0xfffffffc07147824 */ /* 0x040fe400078e0211 */
[----:B------:R-:W-:Y:S01]  /*1f10*/  VIADD R25, R7, 0x3 ;  /* 0x0000000307197836 */ /* 0x000fe20000000000 */
[----:B---3--:R-:W-:Y:S02]  /*1f20*/  DADD R14, -RZ, |R14| ;  /* 0x00000000ff0e7229 */ /* 0x008fe4000000050e */
[----:B----4-:R-:W-:-:S05]  /*1f30*/  DADD R12, -RZ, |R12| ;  /* 0x00000000ff0c7229 */ /* 0x010fca000000050c */
[----:B------:R-:W-:Y:S01]  /*1f40*/  STS.64 [R17+0xf8], R14 ;  /* 0x0000f80e11007388 */ /* 0x000fe20000000a00 */
[----:B--2---:R-:W-:-:S03]  /*1f50*/  DADD R10, -RZ, |R10| ;  /* 0x00000000ff0a7229 */ /* 0x004fc6000000050a */
[----:B------:R0:W-:Y:S01]  /*1f60*/  STS [R20+0x1f0], R7 ;  /* 0x0001f00714007388 */ /* 0x0001e20000000800 */
[----:B-----5:R-:W-:-:S03]  /*1f70*/  DADD R8, -RZ, |R8| ;  /* 0x00000000ff087229 */ /* 0x020fc60000000508 */
[----:B------:R1:W-:Y:S04]  /*1f80*/  STS.64 [R17+0x100], R12 ;  /* 0x0001000c11007388 */ /* 0x0003e80000000a00 */
[----:B------:R1:W-:Y:S01]  /*1f90*/  STS [R20+0x1f4], R21 ;  /* 0x0001f41514007388 */ /* 0x0003e20000000800 */
[----:B0-----:R-:W-:-:S03]  /*1fa0*/  VIADD R7, R7, 0x4 ;  /* 0x0000000407077836 */ /* 0x001fc60000000000 */
[----:B------:R1:W-:Y:S04]  /*1fb0*/  STS.64 [R17+0x108], R10 ;  /* 0x0001080a11007388 */ /* 0x0003e80000000a00 */
[----:B------:R1:W-:Y:S04]  /*1fc0*/  STS [R20+0x1f8], R23 ;  /* 0x0001f81714007388 */ /* 0x0003e80000000800 */
[----:B------:R1:W-:Y:S04]  /*1fd0*/  STS.64 [R17+0x110], R8 ;  /* 0x0001100811007388 */ /* 0x0003e80000000a00 */
[----:B------:R1:W-:Y:S02]  /*1fe0*/  STS [R20+0x1fc], R25 ;  /* 0x0001fc1914007388 */ /* 0x0003e40000000800 */
.L_x_15:
[----:B------:R-:W-:Y:S05]  /*1ff0*/  BRA.U !UP1, `(.L_x_1) ;  /* 0x0000000109307547 */ /* 0x000fea000b800000 */
[----:B------:R-:W-:-:S05]  /*2000*/  UMOV UR4, URZ ;  /* 0x000000ff00047c82 */ /* 0x000fca0008000000 */
.L_x_16:
[----:B01234-:R-:W-:-:S05]  /*2010*/  LEA R10, R7, R18, 0x3 ;  /* 0x00000012070a7211 */ /* 0x01ffca00078e18ff */
[----:B------:R-:W2:Y:S01]  /*2020*/  LDL.64 R8, [R10] ;  /* 0x000000000a087983 */ /* 0x000ea20000100a00 */
[----:B------:R-:W-:Y:S01]  /*2030*/  UIADD3 UR4, UPT, UPT, UR4, 0x1, URZ ;  /* 0x0000000104047890 */ /* 0x000fe2000fffe0ff */
[----:B------:R-:W-:-:S03]  /*2040*/  IMAD R11, R7, 0x8, R2 ;  /* 0x00000008070b7824 */ /* 0x000fc600078e0202 */
[----:B------:R-:W-:Y:S01]  /*2050*/  UISETP.NE.AND UP0, UPT, UR4, UR9, UPT ;  /* 0x000000090400728c */ /* 0x000fe2000bf05270 */
[----:B------:R-:W-:Y:S01]  /*2060*/  IMAD R12, R7, -0x4, R11 ;  /* 0xfffffffc070c7824 */ /* 0x000fe200078e020b */
[----:B--2---:R-:W-:-:S07]  /*2070*/  DADD R8, -RZ, |R8| ;  /* 0x00000000ff087229 */ /* 0x004fce0000000508 */
[----:B------:R-:W-:Y:S04]  /*2080*/  STS.64 [R11+0xf8], R8 ;  /* 0x0000f8080b007388 */ /* 0x000fe80000000a00 */
[----:B------:R0:W-:Y:S02]  /*2090*/  STS [R12+0x1f0], R7 ;  /* 0x0001f0070c007388 */ /* 0x0001e40000000800 */
[----:B0-----:R-:W-:Y:S01]  /*20a0*/  VIADD R7, R7, 0x1 ;  /* 0x0000000107077836 */ /* 0x001fe20000000000 */
[----:B------:R-:W-:Y:S06]  /*20b0*/  BRA.U UP0, `(.L_x_16) ;  /* 0xfffffffd00d47547 */ /* 0x000fec000b83ffff */
.L_x_1:
[----:B------:R-:W-:-:S04]  /*20c0*/  MOV R7, UR14 ;  /* 0x0000000e00077c02 */ /* 0x000fc80008000f00 */
[----:B------:R-:W-:-:S13]  /*20d0*/  ISETP.GE.AND P0, PT, R7, 0x2, PT ;  /* 0x000000020700780c */ /* 0x000fda0003f06270 */
[----:B------:R-:W-:Y:S05]  /*20e0*/  @!P0 BRA `(.L_x_17) ;  /* 0x0000000800f08947 */ /* 0x000fea0003800000 */
[----:B------:R-:W-:Y:S01]  /*20f0*/  PRMT R7, RZ, 0x7610, R7 ;  /* 0x00007610ff077816 */ /* 0x000fe20000000007 */
[----:B------:R-:W2:Y:S01]  /*2100*/  LDCU.U16 UR14, c[0x0][0x3a0] ;  /* 0x00007400ff0e77ac */ /* 0x000ea20008000400 */
[----:B01-34-:R-:W-:Y:S01]  /*2110*/  PRMT R8, RZ, 0x7610, R8 ;  /* 0x00007610ff087816 */ /* 0x01bfe20000000008 */
[----:B------:R-:W-:Y:S01]  /*2120*/  UMOV UR4, URZ ;  /* 0x000000ff00047c82 */ /* 0x000fe20008000000 */
[----:B------:R-:W-:-:S05]  /*2130*/  UMOV UR8, UR7 ;  /* 0x0000000700087c82 */ /* 0x000fca0008000000 */
.L_x_23:
[----:B0-----:R-:W0:Y:S02]  /*2140*/  LDCU UR9, c[0x0][0x3a0] ;  /* 0x00007400ff0977ac */ /* 0x001e240008000800 */
[----:B0-----:R-:W-:-:S04]  /*2150*/  UIADD3 UR15, UPT, UPT, UR4, -UR9, URZ ;  /* 0x80000009040f7290 */ /* 0x001fc8000fffe0ff */
[----:B------:R-:W-:-:S09]  /*2160*/  UISETP.GT.AND UP0, UPT, UR15, -0x2, UPT ;  /* 0xfffffffe0f00788c */ /* 0x000fd2000bf04270 */
[----:B-12---:R-:W-:Y:S05]  /*2170*/  BRA.U UP0, `(.L_x_18) ;  /* 0x0000000900b47547 */ /* 0x006fea000b800000 */
[----:B------:R-:W-:Y:S01]  /*2180*/  UIADD3 UR9, UPT, UPT, -UR4, -0x2, UR9 ;  /* 0xfffffffe04097890 */ /* 0x000fe2000fffe109 */
[----:B--2---:R-:W-:Y:S01]  /*2190*/  IMAD.MOV.U32 R9, RZ, RZ, RZ ;  /* 0x000000ffff097224 */ /* 0x004fe200078e00ff */
[----:B------:R-:W-:Y:S02]  /*21a0*/  ULOP3.LUT UP1, URZ, UR8, 0x7, URZ, 0xc0, !UPT ;  /* 0x0000000708ff7892 */ /* 0x000fe4000f82c0ff */
[----:B------:R-:W-:-:S09]  /*21b0*/  UISETP.GE.U32.AND UP0, UPT, UR9, 0x7, UPT ;  /* 0x000000070900788c */ /* 0x000fd2000bf06070 */
[----:B------:R-:W-:Y:S05]  /*21c0*/  BRA.U !UP0, `(.L_x_19) ;  /* 0x0000000508407547 */ /* 0x000fea000b800000 */
[----:B------:R-:W-:Y:S01]  /*21d0*/  ULOP3.LUT UR9, UR8, 0xfffffff8, URZ, 0xc0, !UPT ;  /* 0xfffffff808097892 */ /* 0x000fe2000f8ec0ff */
[----:B------:R-:W-:-:S05]  /*21e0*/  IMAD.MOV.U32 R10, RZ, RZ, RZ ;  /* 0x000000ffff0a7224 */ /* 0x000fca00078e00ff */
[----:B------:R-:W-:-:S07]  /*21f0*/  MOV R9, UR9 ;  /* 0x0000000900097c02 */ /* 0x000fce0008000f00 */
.L_x_20:
[----:B------:R-:W-:-:S04]  /*2200*/  IMAD R11, R10, 0x8, R2 ;  /* 0x000000080a0b7824 */ /* 0x000fc800078e0202 */
[C---:B------:R-:W-:Y:S01]  /*2210*/  IMAD R12, R10.reuse, -0x4, R11 ;  /* 0xfffffffc0a0c7824 */ /* 0x040fe200078e020b */
[----:B------:R-:W-:Y:S01]  /*2220*/  LDS.64 R20, [R11+0xf8] ;  /* 0x0000f8000b147984 */ /* 0x000fe20000000a00 */
[----:B------:R-:W-:-:S03]  /*2230*/  VIADD R10, R10, 0x8 ;  /* 0x000000080a0a7836 */ /* 0x000fc60000000000 */
[----:B------:R-:W0:Y:S02]  /*2240*/  LDS.64 R22, [R11+0x100] ;  /* 0x000100000b167984 */ /* 0x000e240000000a00 */
[----:B0-----:R-:W-:-:S14]  /*2250*/  DSETP.GT.AND P0, PT, R20, R22, PT ;  /* 0x000000161400722a */ /* 0x001fdc0003f04000 */
[----:B------:R-:W-:Y:S04]  /*2260*/  @P0 STS.64 [R11+0x100], R20 ;  /* 0x000100140b000388 */ /* 0x000fe80000000a00 */
[----:B------:R-:W-:Y:S04]  /*2270*/  @P0 STS.64 [R11+0xf8], R22 ;  /* 0x0000f8160b000388 */ /* 0x000fe80000000a00 */
[----:B------:R-:W0:Y:S02]  /*2280*/  @P0 LDS.64 R14, [R12+0x1f0] ;  /* 0x0001f0000c0e0984 */ /* 0x000e240000000a00 */
[----:B0-----:R-:W-:Y:S01]  /*2290*/  IMAD.MOV.U32 R16, RZ, RZ, R15 ;  /* 0x000000ffff107224 */ /* 0x001fe200078e000f */
[----:B------:R-:W-:-:S05]  /*22a0*/  MOV R17, R14 ;  /* 0x0000000e00117202 */ /* 0x000fca0000000f00 */
[----:B------:R-:W-:Y:S04]  /*22b0*/  @P0 STS.64 [R12+0x1f0], R16 ;  /* 0x0001f0100c000388 */ /* 0x000fe80000000a00 */
[----:B------:R-:W-:Y:S04]  /*22c0*/  @P0 LDS.64 R22, [R11+0x100] ;  /* 0x000100000b160984 */ /* 0x000fe80000000a00 */
[----:B------:R-:W0:Y:S02]  /*22d0*/  LDS.64 R24, [R11+0x108] ;  /* 0x000108000b187984 */ /* 0x000e240000000a00 */
[----:B0-----:R-:W-:-:S14]  /*22e0*/  DSETP.GT.AND P0, PT, R22, R24, PT ;  /* 0x000000181600722a */ /* 0x001fdc0003f04000 */
[----:B------:R-:W-:Y:S04]  /*22f0*/  @P0 STS.64 [R11+0x108], R22 ;  /* 0x000108160b000388 */ /* 0x000fe80000000a00 */
[----:B------:R-:W-:Y:S04]  /*2300*/  @P0 STS.64 [R11+0x100], R24 ;  /* 0x000100180b000388 */ /* 0x000fe80000000a00 */
[----:B------:R-:W0:Y:S04]  /*2310*/  @P0 LDS R27, [R12+0x1f8] ;  /* 0x0001f8000c1b0984 */ /* 0x000e280000000800 */
[----:B------:R-:W1:Y:S04]  /*2320*/  @P0 LDS R13, [R12+0x1f4] ;  /* 0x0001f4000c0d0984 */ /* 0x000e680000000800 */
[----:B0-----:R-:W-:Y:S04]  /*2330*/  @P0 STS [R12+0x1f4], R27 ;  /* 0x0001f41b0c000388 */ /* 0x001fe80000000800 */
[----:B-1----:R-:W-:Y:S04]  /*2340*/  @P0 STS [R12+0x1f8], R13 ;  /* 0x0001f80d0c000388 */ /* 0x002fe80000000800 */
[----:B------:R-:W-:Y:S04]  /*2350*/  @P0 LDS.64 R24, [R11+0x108] ;  /* 0x000108000b180984 */ /* 0x000fe80000000a00 */
[----:B------:R-:W0:Y:S02]  /*2360*/  LDS.64 R20, [R11+0x110] ;  /* 0x000110000b147984 */ /* 0x000e240000000a00 */
[----:B0-----:R-:W-:-:S14]  /*2370*/  DSETP.GT.AND P0, PT, R24, R20, PT ;  /* 0x000000141800722a */ /* 0x001fdc0003f04000 */
[----:B------:R-:W-:Y:S04]  /*2380*/  @P0 STS.64 [R11+0x110], R24 ;  /* 0x000110180b000388 */ /* 0x000fe80000000a00 */
[----:B------:R-:W-:Y:S04]  /*2390*/  @P0 STS.64 [R11+0x108], R20 ;  /* 0x000108140b000388 */ /* 0x000fe80000000a00 */
[----:B------:R-:W0:Y:S02]  /*23a0*/  @P0 LDS.64 R14, [R12+0x1f8] ;  /* 0x0001f8000c0e0984 */ /* 0x000e240000000a00 */
[----:B0-----:R-:W-:-:S02]  /*23b0*/  IMAD.MOV.U32 R16, RZ, RZ, R15 ;  /* 0x000000ffff107224 */ /* 0x001fc400078e000f */
[----:B------:R-:W-:-:S05]  /*23c0*/  IMAD.MOV.U32 R17, RZ, RZ, R14 ;  /* 0x000000ffff117224 */ /* 0x000fca00078e000e */
        /* <DEDUP_REMOVED lines=16> */
[----:B0-----:R-:W-:Y:S01]  /*24d0*/  MOV R16, R15 ;  /* 0x0000000f00107202 */ /* 0x001fe20000000f00 */
        /* <DEDUP_REMOVED lines=27> */
[----:B0-----:R0:W-:Y:S04]  /*2690*/  @P0 STS [R12+0x20c], R23 ;  /* 0x00020c170c000388 */ /* 0x0011e80000000800 */
[----:B-1----:R0:W-:Y:S01]  /*26a0*/  @P0 STS [R12+0x210], R13 ;  /* 0x0002100d0c000388 */ /* 0x0021e20000000800 */
[----:B------:R-:W-:-:S13]  /*26b0*/  ISETP.NE.AND P0, PT, R10, R9, PT ;  /* 0x000000090a00720c */ /* 0x000fda0003f05270 */
[----:B0-----:R-:W-:Y:S05]  /*26c0*/  @P0 BRA `(.L_x_20) ;  /* 0xfffffff800cc0947 */ /* 0x001fea000383ffff */
.L_x_19:
[----:B------:R-:W-:Y:S05]  /*26d0*/  BRA.U !UP1, `(.L_x_18) ;  /* 0x00000005095c7547 */ /* 0x000fea000b800000 */
[----:B------:R-:W-:-:S05]  /*26e0*/  LOP3.LUT R10, RZ, R8, RZ, 0x33, !PT ;  /* 0x00000008ff0a7212 */ /* 0x000fca00078e33ff */
[----:B------:R-:W-:-:S05]  /*26f0*/  VIADD R10, R10, UR14 ;  /* 0x0000000e0a0a7c36 */ /* 0x000fca0008000000 */
[----:B------:R-:W-:-:S04]  /*2700*/  LOP3.LUT R10, R10, 0x7, RZ, 0xc0, !PT ;  /* 0x000000070a0a7812 */ /* 0x000fc800078ec0ff */
[C---:B------:R-:W-:Y:S02]  /*2710*/  IADD3 R11, PT, PT, R10.reuse, -0x1, RZ ;  /* 0xffffffff0a0b7810 */ /* 0x040fe40007ffe0ff */
[----:B------:R-:W-:Y:S02]  /*2720*/  LOP3.LUT P1, RZ, R10, 0x3, RZ, 0xc0, !PT ;  /* 0x000000030aff7812 */ /* 0x000fe4000782c0ff */
[----:B------:R-:W-:-:S13]  /*2730*/  ISETP.GE.U32.AND P0, PT, R11, 0x3, PT ;  /* 0x000000030b00780c */ /* 0x000fda0003f06070 */
[----:B------:R-:W-:Y:S05]  /*2740*/  @!P0 BRA `(.L_x_21) ;  /* 0x00000000009c8947 */ /* 0x000fea0003800000 */
[----:B------:R-:W-:-:S04]  /*2750*/  IMAD R21, R9, 0x8, R2 ;  /* 0x0000000809157824 */ /* 0x000fc800078e0202 */
[C---:B------:R-:W-:Y:S01]  /*2760*/  IMAD R20, R9.reuse, -0x4, R21 ;  /* 0xfffffffc09147824 */ /* 0x040fe200078e0215 */
[----:B------:R-:W-:Y:S01]  /*2770*/  LDS.64 R22, [R21+0xf8] ;  /* 0x0000f80015167984 */ /* 0x000fe20000000a00 */
[----:B------:R-:W-:-:S03]  /*2780*/  IADD3 R9, PT, PT, R9, 0x4, RZ ;  /* 0x0000000409097810 */ /* 0x000fc60007ffe0ff */
        /* <DEDUP_REMOVED lines=34> */
[----:B-1----:R0:W-:Y:S02]  /*29b0*/  @P0 STS [R20+0x200], R17 ;  /* 0x0002001114000388 */ /* 0x0021e40000000800 */
.L_x_21:
[----:B------:R-:W-:Y:S05]  /*29c0*/  @!P1 BRA `(.L_x_18) ;  /* 0x0000000000a09947 */ /* 0x000fea0003800000 */
[----:B------:R-:W-:-:S05]  /*29d0*/  LOP3.LUT R10, R7, 0x3, RZ, 0x3c, !PT ;  /* 0x00000003070a7812 */ /* 0x000fca00078e3cff */
[----:B------:R-:W-:-:S05]  /*29e0*/  VIADD R10, R10, UR14 ;  /* 0x0000000e0a0a7c36 */ /* 0x000fca0008000000 */
[C---:B------:R-:W-:Y:S02]  /*29f0*/  LOP3.LUT R11, R10.reuse, 0x3, RZ, 0xc0, !PT ;  /* 0x000000030a0b7812 */ /* 0x040fe400078ec0ff */
[----:B------:R-:W-:Y:S02]  /*2a00*/  LOP3.LUT R10, R10, 0x1, RZ, 0xc0, !PT ;  /* 0x000000010a0a7812 */ /* 0x000fe400078ec0ff */
[----:B------:R-:W-:Y:S02]  /*2a10*/  ISETP.NE.AND P0, PT, R11, 0x1, PT ;  /* 0x000000010b00780c */ /* 0x000fe40003f05270 */
[----:B------:R-:W-:-:S11]  /*2a20*/  ISETP.NE.U32.AND P1, PT, R10, 0x1, PT ;  /* 0x000000010a00780c */ /* 0x000fd60003f25070 */
[----:B------:R-:W-:Y:S05]  /*2a30*/  @!P0 BRA `(.L_x_22) ;  /* 0x0000000000548947 */ /* 0x000fea0003800000 */
[----:B------:R-:W-:-:S04]  /*2a40*/  IMAD R21, R9, 0x8, R2 ;  /* 0x0000000809157824 */ /* 0x000fc800078e0202 */
[C---:B0-----:R-:W-:Y:S01]  /*2a50*/  IMAD R20, R9.reuse, -0x4, R21 ;  /* 0xfffffffc09147824 */ /* 0x041fe200078e0215 */
[----:B------:R-:W-:Y:S01]  /*2a60*/  LDS.64 R16, [R21+0xf8] ;  /* 0x0000f80015107984 */ /* 0x000fe20000000a00 */
[----:B------:R-:W-:-:S03]  /*2a70*/  VIADD R9, R9, 0x2 ;  /* 0x0000000209097836 */ /* 0x000fc60000000000 */
        /* <DEDUP_REMOVED lines=17> */
.L_x_22:
[----:B------:R-:W-:Y:S05]  /*2b90*/  @P1 BRA `(.L_x_18) ;  /* 0x00000000002c1947 */ /* 0x000fea0003800000 */
[----:B0-2---:R-:W-:-:S05]  /*2ba0*/  LEA R17, R9, R2, 0x3 ;  /* 0x0000000209117211 */ /* 0x005fca00078e18ff */
[----:B------:R-:W-:Y:S04]  /*2bb0*/  LDS.64 R10, [R17+0xf8] ;  /* 0x0000f800110a7984 */ /* 0x000fe80000000a00 */
[----:B------:R-:W0:Y:S02]  /*2bc0*/  LDS.64 R12, [R17+0x100] ;  /* 0x00010000110c7984 */ /* 0x000e240000000a00 */
[----:B0-----:R-:W-:-:S14]  /*2bd0*/  DSETP.GT.AND P0, PT, R10, R12, PT ;  /* 0x0000000c0a00722a */ /* 0x001fdc0003f04000 */
[----:B------:R-:W-:Y:S01]  /*2be0*/  @P0 IMAD R9, R9, -0x4, R17 ;  /* 0xfffffffc09090824 */ /* 0x000fe200078e0211 */
[----:B------:R-:W-:Y:S04]  /*2bf0*/  @P0 STS.64 [R17+0xf8], R12 ;  /* 0x0000f80c11000388 */ /* 0x000fe80000000a00 */
[----:B------:R-:W-:Y:S04]  /*2c00*/  @P0 STS.64 [R17+0x100], R10 ;  /* 0x0001000a11000388 */ /* 0x000fe80000000a00 */
[----:B------:R-:W0:Y:S02]  /*2c10*/  @P0 LDS.64 R14, [R9+0x1f0] ;  /* 0x0001f000090e0984 */ /* 0x000e240000000a00 */
[----:B0-----:R-:W-:-:S02]  /*2c20*/  IMAD.MOV.U32 R20, RZ, RZ, R15 ;  /* 0x000000ffff147224 */ /* 0x001fc400078e000f */
[----:B------:R-:W-:-:S05]  /*2c30*/  IMAD.MOV.U32 R21, RZ, RZ, R14 ;  /* 0x000000ffff157224 */ /* 0x000fca00078e000e */
[----:B------:R1:W-:Y:S02]  /*2c40*/  @P0 STS.64 [R9+0x1f0], R20 ;  /* 0x0001f01409000388 */ /* 0x0003e40000000a00 */
.L_x_18:
[----:B------:R-:W-:Y:S01]  /*2c50*/  UIADD3 UR4, UPT, UPT, UR4, 0x1, URZ ;  /* 0x0000000104047890 */ /* 0x000fe2000fffe0ff */
[----:B------:R-:W-:Y:S01]  /*2c60*/  IADD3 R8, PT, PT, R8, 0x1, RZ ;  /* 0x0000000108087810 */ /* 0x000fe20007ffe0ff */
[----:B------:R-:W-:Y:S01]  /*2c70*/  VIADD R7, R7, 0x1 ;  /* 0x0000000107077836 */ /* 0x000fe20000000000 */
[----:B------:R-:W-:Y:S02]  /*2c80*/  UIADD3 UR8, UPT, UPT, UR8, -0x1, URZ ;  /* 0xffffffff08087890 */ /* 0x000fe4000fffe0ff */
[----:B------:R-:W-:-:S09]  /*2c90*/  UISETP.NE.AND UP0, UPT, UR4, UR7, UPT ;  /* 0x000000070400728c */ /* 0x000fd2000bf05270 */
[----:B------:R-:W-:Y:S05]  /*2ca0*/  BRA.U UP0, `(.L_x_23) ;  /* 0xfffffff500247547 */ /* 0x000fea000b83ffff */
.L_x_17:
[----:B------:R-:W0:Y:S02]  /*2cb0*/  LDCU UR4, c[0x0][0x3a0] ;  /* 0x00007400ff0477ac */ /* 0x000e240008000800 */
[----:B01-34-:R-:W-:-:S05]  /*2cc0*/  IMAD.U32 R12, RZ, RZ, UR4 ;  /* 0x00000004ff0c7e24 */ /* 0x01bfca000f8e00ff */
[----:B------:R-:W-:-:S13]  /*2cd0*/  ISETP.GE.AND P0, PT, R12, 0x1, PT ;  /* 0x000000010c00780c */ /* 0x000fda0003f06270 */
[----:B------:R-:W-:Y:S05]  /*2ce0*/  @!P0 BRA `(.L_x_24) ;  /* 0x0000000000c88947 */ /* 0x000fea0003800000 */
[----:B------:R-:W-:Y:S01]  /*2cf0*/  UISETP.GE.U32.AND UP0, UPT, UR7, 0x7, UPT ;  /* 0x000000070700788c */ /* 0x000fe2000bf06070 */
[----:B------:R-:W-:Y:S02]  /*2d00*/  LOP3.LUT R14, R12, 0x7, RZ, 0xc0, !PT ;  /* 0x000000070c0e7812 */ /* 0x000fe400078ec0ff */
[----:B------:R-:W-:Y:S02]  /*2d10*/  MOV R7, RZ ;  /* 0x000000ff00077202 */ /* 0x000fe40000000f00 */
[----:B------:R-:W-:-:S04]  /*2d20*/  ISETP.NE.AND P1, PT, R14, RZ, PT ;  /* 0x000000ff0e00720c */ /* 0x000fc80003f25270 */
[----:B------:R-:W-:Y:S09]  /*2d30*/  BRA.U !UP0, `(.L_x_25) ;  /* 0x0000000108447547 */ /* 0x000ff2000b800000 */
[----:B------:R-:W-:Y:S01]  /*2d40*/  LOP3.LUT R7, R12, 0x7ffffff8, RZ, 0xc0, !PT ;  /* 0x7ffffff80c077812 */ /* 0x000fe200078ec0ff */
[----:B------:R-:W-:-:S06]  /*2d50*/  UMOV UR4, URZ ;  /* 0x000000ff00047c82 */ /* 0x000fcc0008000000 */
.L_x_26:
[----:B------:R-:W2:Y:S04]  /*2d60*/  LDS R11, [R2+UR4+0x270] ;  /* 0x00027004020b7984 */ /* 0x000ea80008000800 */
[----:B------:R-:W0:Y:S01]  /*2d70*/  LDS R8, [R2+UR4+0x26c] ;  /* 0x00026c0402087984 */ /* 0x000e220008000800 */
[C---:B--2---:R-:W-:Y:S02]  /*2d80*/  PRMT R10, R11.reuse, 0x7772, RZ ;  /* 0x000077720b0a7816 */ /* 0x044fe400000000ff */
[----:B------:R-:W-:Y:S02]  /*2d90*/  PRMT R15, R11, 0x7771, RZ ;  /* 0x000077710b0f7816 */ /* 0x000fe400000000ff */
[C---:B0-----:R-:W-:Y:S02]  /*2da0*/  PRMT R13, R8.reuse, 0x4321, R11 ;  /* 0x00004321080d7816 */ /* 0x041fe4000000000b */
[----:B------:R-:W-:-:S02]  /*2db0*/  PRMT R9, R8, 0x7770, RZ ;  /* 0x0000777008097816 */ /* 0x000fc400000000ff */
[----:B------:R-:W-:Y:S01]  /*2dc0*/  PRMT R11, R11, 0x7773, RZ ;  /* 0x000077730b0b7816 */ /* 0x000fe200000000ff */
[----:B------:R0:W-:Y:S01]  /*2dd0*/  STS [R2+UR4+0x28c], R13 ;  /* 0x00028c0d02007988 */ /* 0x0001e20008000804 */
[----:B------:R-:W-:-:S03]  /*2de0*/  PRMT R15, R10, 0x7604, R15 ;  /* 0x000076040a0f7816 */ /* 0x000fc6000000000f */
[----:B------:R0:W-:Y:S04]  /*2df0*/  STS.U8 [R2+UR4+0x28b], R9 ;  /* 0x00028b0902007988 */ /* 0x0001e80008000004 */
[----:B------:R0:W-:Y:S04]  /*2e00*/  STS.U8 [R2+UR4+0x292], R11 ;  /* 0x0002920b02007988 */ /* 0x0001e80008000004 */
[----:B------:R0:W-:Y:S01]  /*2e10*/  STS.U16 [R2+UR4+0x290], R15 ;  /* 0x0002900f02007988 */ /* 0x0001e20008000404 */
[----:B------:R-:W-:-:S06]  /*2e20*/  UIADD3 UR4, UPT, UPT, UR4, 0x8, URZ ;  /* 0x0000000804047890 */ /* 0x000fcc000fffe0ff */
[----:B------:R-:W-:-:S13]  /*2e30*/  ISETP.NE.AND P0, PT, R7, UR4, PT ;  /* 0x0000000407007c0c */ /* 0x000fda000bf05270 */
[----:B0-----:R-:W-:Y:S05]  /*2e40*/  @P0 BRA `(.L_x_26) ;  /* 0xfffffffc00c40947 */ /* 0x001fea000383ffff */
.L_x_25:
[----:B------:R-:W-:Y:S05]  /*2e50*/  @!P1 BRA `(.L_x_24) ;  /* 0x00000000006c9947 */ /* 0x000fea0003800000 */
[----:B------:R-:W-:Y:S02]  /*2e60*/  ISETP.GE.U32.AND P0, PT, R14, 0x4, PT ;  /* 0x000000040e00780c */ /* 0x000fe40003f06070 */
[----:B--2---:R-:W-:-:S04]  /*2e70*/  LOP3.LUT R10, R12, 0x3, RZ, 0xc0, !PT ;  /* 0x000000030c0a7812 */ /* 0x004fc800078ec0ff */
[----:B------:R-:W-:-:S07]  /*2e80*/  ISETP.NE.AND P1, PT, R10, RZ, PT ;  /* 0x000000ff0a00720c */ /* 0x000fce0003f25270 */
[----:B------:R-:W-:Y:S06]  /*2e90*/  @!P0 BRA `(.L_x_27) ;  /* 0x0000000000288947 */ /* 0x000fec0003800000 */
[----:B------:R-:W-:Y:S02]  /*2ea0*/  IMAD.IADD R8, R2, 0x1, R7 ;  /* 0x0000000102087824 */ /* 0x000fe400078e0207 */
[----:B------:R-:W-:-:S03]  /*2eb0*/  VIADD R7, R7, 0x4 ;  /* 0x0000000407077836 */ /* 0x000fc60000000000 */
[----:B------:R-:W0:Y:S04]  /*2ec0*/  LDS.U8 R9, [R8+0x26c] ;  /* 0x00026c0008097984 */ /* 0x000e280000000000 */
[----:B------:R-:W1:Y:S04]  /*2ed0*/  LDS.U8 R11, [R8+0x26d] ;  /* 0x00026d00080b7984 */ /* 0x000e680000000000 */
[----:B------:R-:W2:Y:S04]  /*2ee0*/  LDS.U8 R13, [R8+0x26e] ;  /* 0x00026e00080d7984 */ /* 0x000ea80000000000 */
[----:B------:R-:W3:Y:S04]  /*2ef0*/  LDS.U8 R15, [R8+0x26f] ;  /* 0x00026f00080f7984 */ /* 0x000ee80000000000 */
[----:B0-----:R0:W-:Y:S04]  /*2f00*/  STS.U8 [R8+0x28b], R9 ;  /* 0x00028b0908007388 */ /* 0x0011e80000000000 */
[----:B-1----:R0:W-:Y:S04]  /*2f10*/  STS.U8 [R8+0x28c], R11 ;  /* 0x00028c0b08007388 */ /* 0x0021e80000000000 */
[----:B--2---:R0:W-:Y:S04]  /*2f20*/  STS.U8 [R8+0x28d], R13 ;  /* 0x00028d0d08007388 */ /* 0x0041e80000000000 */
[----:B---3--:R0:W-:Y:S02]  /*2f30*/  STS.U8 [R8+0x28e], R15 ;  /* 0x00028e0f08007388 */ /* 0x0081e40000000000 */
.L_x_27:
[----:B------:R-:W-:Y:S05]  /*2f40*/  @!P1 BRA `(.L_x_24) ;  /* 0x0000000000309947 */ /* 0x000fea0003800000 */
[----:B------:R-:W-:Y:S02]  /*2f50*/  ISETP.NE.AND P0, PT, R10, 0x1, PT ;  /* 0x000000010a00780c */ /* 0x000fe40003f05270 */
[----:B------:R-:W-:-:S04]  /*2f60*/  LOP3.LUT R10, R12, 0x1, RZ, 0xc0, !PT ;  /* 0x000000010c0a7812 */ /* 0x000fc800078ec0ff */
[----:B------:R-:W-:-:S07]  /*2f70*/  ISETP.NE.U32.AND P1, PT, R10, 0x1, PT ;  /* 0x000000010a00780c */ /* 0x000fce0003f25070 */
[----:B0-----:R-:W-:Y:S01]  /*2f80*/  @P0 IADD3 R11, PT, PT, R2, R7, RZ ;  /* 0x00000007020b0210 */ /* 0x001fe20007ffe0ff */
[----:B------:R-:W-:-:S04]  /*2f90*/  @P0 VIADD R7, R7, 0x2 ;  /* 0x0000000207070836 */ /* 0x000fc80000000000 */
[----:B------:R-:W0:Y:S01]  /*2fa0*/  @P0 LDS.U8 R8, [R11+0x26c] ;  /* 0x00026c000b080984 */ /* 0x000e220000000000 */
[----:B------:R-:W-:-:S03]  /*2fb0*/  @!P1 IMAD.IADD R7, R2, 0x1, R7 ;  /* 0x0000000102079824 */ /* 0x000fc600078e0207 */
[----:B------:R-:W1:Y:S04]  /*2fc0*/  @P0 LDS.U8 R9, [R11+0x26d] ;  /* 0x00026d000b090984 */ /* 0x000e680000000000 */
[----:B0-----:R-:W-:Y:S04]  /*2fd0*/  @P0 STS.U8 [R11+0x28b], R8 ;  /* 0x00028b080b000388 */ /* 0x001fe80000000000 */
[----:B-1----:R-:W-:Y:S04]  /*2fe0*/  @P0 STS.U8 [R11+0x28c], R9 ;  /* 0x00028c090b000388 */ /* 0x002fe80000000000 */
[----:B------:R-:W0:Y:S04]  /*2ff0*/  @!P1 LDS.U8 R10, [R7+0x26c] ;  /* 0x00026c00070a9984 */ /* 0x000e280000000000 */
[----:B0-----:R1:W-:Y:S02]  /*3000*/  @!P1 STS.U8 [R7+0x28b], R10 ;  /* 0x00028b0a07009388 */ /* 0x0013e40000000000 */
.L_x_24:
[----:B------:R-:W1:Y:S01]  /*3010*/  LDCU UR4, c[0x0][0x3a4] ;  /* 0x00007480ff0477ac */ /* 0x000e620008000800 */
[----:B0-----:R-:W-:Y:S02]  /*3020*/  HFMA2 R8, -RZ, RZ, 0, 0 ;  /* 0x00000000ff087431 */ /* 0x001fe400000001ff */
[----:B--2---:R-:W-:Y:S01]  /*3030*/  IMAD.MOV.U32 R9, RZ, RZ, 0x3ff00000 ;  /* 0x3ff00000ff097424 */ /* 0x004fe200078e00ff */
[----:B------:R0:W-:Y:S01]  /*3040*/  STS [R2+0x750], RZ ;  /* 0x000750ff02007388 */ /* 0x0001e20000000800 */
[----:B------:R-:W-:Y:S03]  /*3050*/  BSSY.RECONVERGENT B0, `(.L_x_28) ;  /* 0x00000d1000007945 */ /* 0x000fe60003800200 */
[----:B------:R0:W-:Y:S01]  /*3060*/  STS.64 [R2+0x758], R8 ;  /* 0x0007580802007388 */ /* 0x0001e20000000a00 */
[----:B-1----:R-:W-:-:S05]  /*3070*/  VIADD R7, R12, -UR4 ;  /* 0x800000040c077c36 */ /* 0x002fca0008000000 */
[----:B------:R-:W-:-:S04]  /*3080*/  VIMNMX R10, PT, PT, R7, R12, PT ;  /* 0x0000000c070a7248 */ /* 0x000fc80003fe0100 */
[----:B------:R-:W-:-:S13]  /*3090*/  ISETP.GE.AND P0, PT, R10, 0x1, PT ;  /* 0x000000010a00780c */ /* 0x000fda0003f06270 */
[----:B0-----:R-:W-:Y:S05]  /*30a0*/  @!P0 BRA `(.L_x_29) ;  /* 0x0000000400e08947 */ /* 0x001fea0003800000 */
[C---:B------:R-:W-:Y:S01]  /*30b0*/  LOP3.LUT R25, R12.reuse, 0x7, RZ, 0xc0, !PT ;  /* 0x000000070c197812 */ /* 0x040fe200078ec0ff */
[----:B------:R-:W-:Y:S01]  /*30c0*/  IMAD.MOV.U32 R9, RZ, RZ, RZ ;  /* 0x000000ffff097224 */ /* 0x000fe200078e00ff */
[----:B------:R-:W-:Y:S02]  /*30d0*/  LOP3.LUT R26, R12, 0x3, RZ, 0xc0, !PT ;  /* 0x000000030c1a7812 */ /* 0x000fe400078ec0ff */
[----:B------:R-:W-:-:S04]  /*30e0*/  IADD3 R8, PT, PT, R25, -0x1, RZ ;  /* 0xffffffff19087810 */ /* 0x000fc80007ffe0ff */
[----:B------:R-:W-:Y:S02]  /*30f0*/  ISETP.GE.U32.AND P0, PT, R8, 0x3, PT ;  /* 0x000000030800780c */ /* 0x000fe40003f06070 */
[----:B------:R-:W-:-:S11]  /*3100*/  LOP3.LUT R8, R12, 0x7ffffff8, RZ, 0xc0, !PT ;  /* 0x7ffffff80c087812 */ /* 0x000fd600078ec0ff */
.L_x_36:
[----:B------:R-:W0:Y:S01]  /*3110*/  LDCU UR4, c[0x0][0x3a0] ;  /* 0x00007400ff0477ac */ /* 0x000e220008000800 */
[----:B------:R-:W-:Y:S02]  /*3120*/  PRMT R20, RZ, 0x7610, R20 ;  /* 0x00007610ff147816 */ /* 0x000fe40000000014 */
[----:B------:R-:W-:Y:S01]  /*3130*/  MOV R11, RZ ;  /* 0x000000ff000b7202 */ /* 0x000fe20000000f00 */
[----:B0-----:R-:W-:-:S04]  /*3140*/  IMAD.U32 R12, RZ, RZ, UR4 ;  /* 0x00000004ff0c7e24 */ /* 0x001fc8000f8e00ff */
[----:B------:R-:W-:Y:S01]  /*3150*/  IMAD R10, R9, R12, RZ ;  /* 0x0000000c090a7224 */ /* 0x000fe200078e02ff */
[----:B------:R-:W-:-:S13]  /*3160*/  ISETP.GE.U32.AND P1, PT, R12, 0x8, PT ;  /* 0x000000080c00780c */ /* 0x000fda0003f26070 */
[----:B------:R-:W-:Y:S05]  /*3170*/  @!P1 BRA `(.L_x_30) ;  /* 0x0000000000a89947 */ /* 0x000fea0003800000 */
[----:B------:R-:W-:Y:S01]  /*3180*/  PRMT R20, RZ, 0x7610, R20 ;  /* 0x00007610ff147816 */ /* 0x000fe20000000014 */
[----:B------:R-:W-:-:S07]  /*3190*/  IMAD.MOV.U32 R11, RZ, RZ, RZ ;  /* 0x000000ffff0b7224 */ /* 0x000fce00078e00ff */
.L_x_31:
[----:B------:R-:W-:Y:S01]  /*31a0*/  IMAD.IADD R16, R10, 0x1, R11 ;  /* 0x000000010a107824 */ /* 0x000fe200078e020b */
[----:B------:R-:W-:Y:S01]  /*31b0*/  UMOV UR4, 0xc1c ;  /* 0x00000c1c00047882 */ /* 0x000fe20000000000 */
[----:B------:R-:W-:Y:S01]  /*31c0*/  IADD3 R21, PT, PT, R2, R11, RZ ;  /* 0x0000000b02157210 */ /* 0x000fe20007ffe0ff */
[----:B------:R-:W-:Y:S02]  /*31d0*/  VIADD R11, R11, 0x8 ;  /* 0x000000080b0b7836 */ /* 0x000fe40000000000 */
[----:B------:R-:W-:Y:S02]  /*31e0*/  LEA R16, R16, UR4, 0x2 ;  /* 0x0000000410107c11 */ /* 0x000fe4000f8e10ff */
[----:B------:R-:W0:Y:S01]  /*31f0*/  LDS R13, [R21+0x28c] ;  /* 0x00028c00150d7984 */ /* 0x000e220000000800 */
[----:B------:R-:W-:Y:S01]  /*3200*/  ISETP.NE.AND P1, PT, R11, R8, PT ;  /* 0x000000080b00720c */ /* 0x000fe20003f25270 */
[----:B------:R-:W1:Y:S02]  /*3210*/  LDC.U8 R22, c[0x3][R16] ;  /* 0x00c0000010167b82 */ /* 0x000e640000000000 */
[----:B------:R-:W1:Y:S06]  /*3220*/  LDS.U8 R17, [R21+0x28b] ;  /* 0x00028b0015117984 */ /* 0x000e6c0000000000 */
[----:B------:R-:W2:Y:S08]  /*3230*/  LDC.U8 R23, c[0x3][R16+0x4] ;  /* 0x00c0010010177b82 */ /* 0x000eb00000000000 */
[----:B------:R-:W3:Y:S08]  /*3240*/  LDC.U8 R14, c[0x3][R16+0x8] ;  /* 0x00c00200100e7b82 */ /* 0x000ef00000000000 */
[----:B------:R-:W4:Y:S01]  /*3250*/  LDC.U8 R15, c[0x3][R16+0xc] ;  /* 0x00c00300100f7b82 */ /* 0x000f220000000000 */
[----:B0-----:R-:W-:-:S02]  /*3260*/  LOP3.LUT R24, R13, 0xff, RZ, 0xc0, !PT ;  /* 0x000000ff0d187812 */ /* 0x001fc400078ec0ff */
[C---:B------:R-:W-:Y:S02]  /*3270*/  PRMT R29, R13.reuse, 0x7771, RZ ;  /* 0x000077710d1d7816 */ /* 0x040fe400000000ff */
[C---:B------:R-:W-:Y:S02]  /*3280*/  PRMT R28, R13.reuse, 0x7772, RZ ;  /* 0x000077720d1c7816 */ /* 0x040fe400000000ff */
[----:B------:R-:W-:Y:S01]  /*3290*/  PRMT R13, R13, 0x7773, RZ ;  /* 0x000077730d0d7816 */ /* 0x000fe200000000ff */
[----:B-1----:R-:W-:Y:S02]  /*32a0*/  IMAD R27, R17, R22, RZ ;  /* 0x00000016111b7224 */ /* 0x002fe400078e02ff */
[----:B------:R-:W0:Y:S01]  /*32b0*/  LDC.U8 R17, c[0x3][R16+0x10] ;  /* 0x00c0040010117b82 */ /* 0x000e220000000000 */
[----:B--2---:R-:W-:-:S07]  /*32c0*/  IMAD R23, R23, R24, RZ ;  /* 0x0000001817177224 */ /* 0x004fce00078e02ff */
[----:B------:R-:W1:Y:S01]  /*32d0*/  LDC.U8 R22, c[0x3][R16+0x18] ;  /* 0x00c0060010167b82 */ /* 0x000e620000000000 */
[----:B------:R-:W-:Y:S02]  /*32e0*/  LOP3.LUT R27, R23, R27, R20, 0x96, !PT ;  /* 0x0000001b171b7212 */ /* 0x000fe400078e9614 */
[----:B------:R-:W2:Y:S01]  /*32f0*/  LDS R23, [R21+0x290] ;  /* 0x0002900015177984 */ /* 0x000ea20000000800 */
[----:B---3--:R-:W-:-:S04]  /*3300*/  IMAD R14, R14, R29, RZ ;  /* 0x0000001d0e0e7224 */ /* 0x008fc800078e02ff */
[----:B------:R-:W3:Y:S01]  /*3310*/  LDC.U8 R20, c[0x3][R16+0x14] ;  /* 0x00c0050010147b82 */ /* 0x000ee20000000000 */
[----:B----4-:R-:W-:-:S07]  /*3320*/  IMAD R15, R15, R28, RZ ;  /* 0x0000001c0f0f7224 */ /* 0x010fce00078e02ff */
[----:B------:R-:W4:Y:S01]  /*3330*/  LDC.U8 R24, c[0x3][R16+0x1c] ;  /* 0x00c0070010187b82 */ /* 0x000f220000000000 */
[----:B------:R-:W-:Y:S01]  /*3340*/  LOP3.LUT R27, R15, R14, R27, 0x96, !PT ;  /* 0x0000000e0f1b7212 */ /* 0x000fe200078e961b */
[----:B------:R-:W-:-:S04]  /*3350*/  IMAD.MOV.U32 R14, RZ, RZ, R13 ;  /* 0x000000ffff0e7224 */ /* 0x000fc800078e000d */
[----:B0-----:R-:W-:Y:S01]  /*3360*/  IMAD R14, R17, R14, RZ ;  /* 0x0000000e110e7224 */ /* 0x001fe200078e02ff */
[C---:B--2---:R-:W-:Y:S02]  /*3370*/  LOP3.LUT R13, R23.reuse, 0xff, RZ, 0xc0, !PT ;  /* 0x000000ff170d7812 */ /* 0x044fe400078ec0ff */
[C---:B------:R-:W-:Y:S02]  /*3380*/  PRMT R15, R23.reuse, 0x7771, RZ ;  /* 0x00007771170f7816 */ /* 0x040fe400000000ff */
[----:B------:R-:W-:Y:S01]  /*3390*/  PRMT R17, R23, 0x7772, RZ ;  /* 0x0000777217117816 */ /* 0x000fe200000000ff */
[----:B---3--:R-:W-:Y:S02]  /*33a0*/  IMAD R20, R20, R13, RZ ;  /* 0x0000000d14147224 */ /* 0x008fe400078e02ff */
[----:B-1----:R-:W-:-:S03]  /*33b0*/  IMAD R13, R22, R15, RZ ;  /* 0x0000000f160d7224 */ /* 0x002fc600078e02ff */
[----:B------:R-:W-:Y:S01]  /*33c0*/  LOP3.LUT R14, R20, R14, R27, 0x96, !PT ;  /* 0x0000000e140e7212 */ /* 0x000fe200078e961b */
[----:B----4-:R-:W-:-:S03]  /*33d0*/  IMAD R24, R24, R17, RZ ;  /* 0x0000001118187224 */ /* 0x010fc600078e02ff */
[----:B------:R-:W-:-:S04]  /*33e0*/  LOP3.LUT R13, R13, R14, RZ, 0x3c, !PT ;  /* 0x0000000e0d0d7212 */ /* 0x000fc800078e3cff */
[----:B------:R-:W-:Y:S01]  /*33f0*/  LOP3.LUT R20, R24, R13, RZ, 0x3c, !PT ;  /* 0x0000000d18147212 */ /* 0x000fe200078e3cff */
[----:B------:R-:W-:Y:S06]  /*3400*/  @P1 BRA `(.L_x_31) ;  /* 0xfffffffc00641947 */ /* 0x000fec000383ffff */
[----:B------:R-:W-:-:S07]  /*3410*/  MOV R11, R8 ;  /* 0x00000008000b7202 */ /* 0x000fce0000000f00 */
.L_x_30:
[----:B------:R-:W-:-:S13]  /*3420*/  ISETP.NE.AND P1, PT, R25, RZ, PT ;  /* 0x000000ff1900720c */ /* 0x000fda0003f25270 */
[----:B------:R-:W-:Y:S05]  /*3430*/  @!P1 BRA `(.L_x_32) ;  /* 0x0000000000dc9947 */ /* 0x000fea0003800000 */
[----:B------:R-:W-:Y:S01]  /*3440*/  ISETP.NE.AND P1, PT, R26, RZ, PT ;  /* 0x000000ff1a00720c */ /* 0x000fe20003f25270 */
[----:B------:R-:W-:-:S12]  /*3450*/  @!P0 BRA `(.L_x_33) ;  /* 0x0000000000608947 */ /* 0x000fd80003800000 */
[C-C-:B------:R-:W-:Y:S01]  /*3460*/  IMAD.IADD R13, R10.reuse, 0x1, R11.reuse ;  /* 0x000000010a0d7824 */ /* 0x140fe200078e020b */
[----:B------:R-:W-:Y:S01]  /*3470*/  UMOV UR4, 0xc1c ;  /* 0x00000c1c00047882 */ /* 0x000fe20000000000 */
[--C-:B------:R-:W-:Y:S02]  /*3480*/  IMAD.IADD R23, R10, 0x1, R11.reuse ;  /* 0x000000010a177824 */ /* 0x100fe400078e020b */
[----:B------:R-:W-:Y:S01]  /*3490*/  IMAD.IADD R14, R2, 0x1, R11 ;  /* 0x00000001020e7824 */ /* 0x000fe200078e020b */
[----:B------:R-:W-:Y:S01]  /*34a0*/  LEA R16, R13, UR4, 0x2 ;  /* 0x000000040d107c11 */ /* 0x000fe2000f8e10ff */
[----:B------:R-:W-:Y:S01]  /*34b0*/  VIADD R11, R11, 0x4 ;  /* 0x000000040b0b7836 */ /* 0x000fe20000000000 */
[----:B------:R-:W-:Y:S02]  /*34c0*/  SHF.L.U32 R23, R23, 0x2, RZ ;  /* 0x0000000217177819 */ /* 0x000fe400000006ff */
[----:B------:R-:W0:Y:S02]  /*34d0*/  LDS.U8 R15, [R14+0x28b] ;  /* 0x00028b000e0f7984 */ /* 0x000e240000000000 */
[----:B------:R-:W0:Y:S02]  /*34e0*/  LDC.U8 R16, c[0x3][R16] ;  /* 0x00c0000010107b82 */ /* 0x000e240000000000 */
[----:B------:R-:W1:Y:S04]  /*34f0*/  LDS.U8 R17, [R14+0x28c] ;  /* 0x00028c000e117984 */ /* 0x000e680000000000 */
[----:B------:R-:W2:Y:S02]  /*3500*/  LDS.U8 R21, [R14+0x28d] ;  /* 0x00028d000e157984 */ /* 0x000ea40000000000 */
[----:B------:R-:W1:Y:S02]  /*3510*/  LDC.U8 R22, c[0x3][R23+0xc20] ;  /* 0x00c3080017167b82 */ /* 0x000e640000000000 */
[----:B------:R-:W3:Y:S06]  /*3520*/  LDS.U8 R28, [R14+0x28e] ;  /* 0x00028e000e1c7984 */ /* 0x000eec0000000000 */
[----:B------:R-:W2:Y:S08]  /*3530*/  LDC.U8 R24, c[0x3][R23+0xc24] ;  /* 0x00c3090017187b82 */ /* 0x000eb00000000000 */
[----:B------:R-:W3:Y:S01]  /*3540*/  LDC.U8 R13, c[0x3][R23+0xc28] ;  /* 0x00c30a00170d7b82 */ /* 0x000ee20000000000 */
[----:B0-----:R-:W-:-:S02]  /*3550*/  IMAD R15, R15, R16, RZ ;  /* 0x000000100f0f7224 */ /* 0x001fc400078e02ff */
[----:B-1----:R-:W-:Y:S02]  /*3560*/  IMAD R22, R17, R22, RZ ;  /* 0x0000001611167224 */ /* 0x002fe400078e02ff */
[----:B--2---:R-:W-:-:S05]  /*3570*/  IMAD R21, R21, R24, RZ ;  /* 0x0000001815157224 */ /* 0x004fca00078e02ff */
[----:B------:R-:W-:Y:S01]  /*3580*/  LOP3.LUT R15, R21, R15, R22, 0x96, !PT ;  /* 0x0000000f150f7212 */ /* 0x000fe200078e9616 */
[----:B---3--:R-:W-:-:S03]  /*3590*/  IMAD R28, R28, R13, RZ ;  /* 0x0000000d1c1c7224 */ /* 0x008fc600078e02ff */
[----:B------:R-:W-:-:S04]  /*35a0*/  LOP3.LUT R15, R15, R20, RZ, 0x3c, !PT ;  /* 0x000000140f0f7212 */ /* 0x000fc800078e3cff */
[C---:B------:R-:W-:Y:S02]  /*35b0*/  LOP3.LUT R20, R28.reuse, R15, RZ, 0x3c, !PT ;  /* 0x0000000f1c147212 */ /* 0x040fe400078e3cff */
[----:B------:R-:W-:Y:S02]  /*35c0*/  PRMT R24, R28, 0x7610, R24 ;  /* 0x000076101c187816 */ /* 0x000fe40000000018 */
[----:B------:R-:W-:-:S07]  /*35d0*/  PRMT R13, R15, 0x7610, R13 ;  /* 0x000076100f0d7816 */ /* 0x000fce000000000d */
.L_x_33:
[----:B------:R-:W-:Y:S05]  /*35e0*/  @!P1 BRA `(.L_x_32) ;  /* 0x0000000000709947 */ /* 0x000fea0003800000 */
[----:B------:R-:W-:Y:S02]  /*35f0*/  ISETP.NE.AND P2, PT, R26, 0x1, PT ;  /* 0x000000011a00780c */ /* 0x000fe40003f45270 */
[----:B------:R-:W-:-:S11]  /*3600*/  LOP3.LUT P1, RZ, R12, 0x1, RZ, 0xc0, !PT ;  /* 0x000000010cff7812 */ /* 0x000fd6000782c0ff */
[----:B------:R-:W-:Y:S05]  /*3610*/  @!P2 BRA `(.L_x_34) ;  /* 0x000000000040a947 */ /* 0x000fea0003800000 */
[CC--:B------:R-:W-:Y:S01]  /*3620*/  IADD3 R13, PT, PT, R10.reuse, R11.reuse, RZ ;  /* 0x0000000b0a0d7210 */ /* 0x0c0fe20007ffe0ff */
[----:B------:R-:W-:Y:S01]  /*3630*/  UMOV UR4, 0xc1c ;  /* 0x00000c1c00047882 */ /* 0x000fe20000000000 */
[----:B------:R-:W-:Y:S02]  /*3640*/  IMAD.IADD R14, R10, 0x1, R11 ;  /* 0x000000010a0e7824 */ /* 0x000fe400078e020b */
[----:B------:R-:W-:Y:S02]  /*3650*/  LEA R15, R13, UR4, 0x2 ;  /* 0x000000040d0f7c11 */ /* 0x000fe4000f8e10ff */
[----:B------:R-:W-:Y:S01]  /*3660*/  IMAD.SHL.U32 R21, R14, 0x4, RZ ;  /* 0x000000040e157824 */ /* 0x000fe200078e00ff */
[----:B------:R-:W-:Y:S01]  /*3670*/  IADD3 R14, PT, PT, R2, R11, RZ ;  /* 0x0000000b020e7210 */ /* 0x000fe20007ffe0ff */
[----:B------:R-:W0:Y:S01]  /*3680*/  LDC.U8 R16, c[0x3][R15] ;  /* 0x00c000000f107b82 */ /* 0x000e220000000000 */
[----:B------:R-:W-:-:S03]  /*3690*/  VIADD R11, R11, 0x2 ;  /* 0x000000020b0b7836 */ /* 0x000fc60000000000 */
[----:B------:R-:W0:Y:S04]  /*36a0*/  LDS.U8 R13, [R14+0x28b] ;  /* 0x00028b000e0d7984 */ /* 0x000e280000000000 */
[----:B------:R-:W1:Y:S01]  /*36b0*/  LDC.U8 R22, c[0x3][R21+0xc20] ;  /* 0x00c3080015167b82 */ /* 0x000e620000000000 */
[----:B------:R-:W1:Y:S01]  /*36c0*/  LDS.U8 R17, [R14+0x28c] ;  /* 0x00028c000e117984 */ /* 0x000e620000000000 */
[----:B0-----:R-:W-:-:S05]  /*36d0*/  IMAD R13, R13, R16, RZ ;  /* 0x000000100d0d7224 */ /* 0x001fca00078e02ff */
[----:B------:R-:W-:Y:S01]  /*36e0*/  LOP3.LUT R13, R13, R20, RZ, 0x3c, !PT ;  /* 0x000000140d0d7212 */ /* 0x000fe200078e3cff */
[----:B-1----:R-:W-:-:S05]  /*36f0*/  IMAD R22, R17, R22, RZ ;  /* 0x0000001611167224 */ /* 0x002fca00078e02ff */
[C---:B------:R-:W-:Y:S02]  /*3700*/  LOP3.LUT R20, R22.reuse, R13, RZ, 0x3c, !PT ;  /* 0x0000000d16147212 */ /* 0x040fe400078e3cff */
[----:B------:R-:W-:-:S07]  /*3710*/  PRMT R24, R22, 0x7610, R24 ;  /* 0x0000761016187816 */ /* 0x000fce0000000018 */
.L_x_34:
[----:B------:R-:W-:Y:S05]  /*3720*/  @!P1 BRA `(.L_x_32) ;  /* 0x0000000000209947 */ /* 0x000fea0003800000 */
[----:B------:R-:W-:Y:S01]  /*3730*/  IMAD.IADD R10, R10, 0x1, R11 ;  /* 0x000000010a0a7824 */ /* 0x000fe200078e020b */
[----:B------:R-:W-:-:S04]  /*3740*/  UMOV UR4, 0xc1c ;  /* 0x00000c1c00047882 */ /* 0x000fc80000000000 */
[----:B------:R-:W-:Y:S02]  /*3750*/  LEA R14, R10, UR4, 0x2 ;  /* 0x000000040a0e7c11 */ /* 0x000fe4000f8e10ff */
[----:B------:R-:W-:Y:S02]  /*3760*/  IADD3 R10, PT, PT, R2, R11, RZ ;  /* 0x0000000b020a7210 */ /* 0x000fe40007ffe0ff */
[----:B------:R-:W0:Y:S04]  /*3770*/  LDC.U8 R13, c[0x3][R14] ;  /* 0x00c000000e0d7b82 */ /* 0x000e280000000000 */
[----:B------:R-:W0:Y:S02]  /*3780*/  LDS.U8 R10, [R10+0x28b] ;  /* 0x00028b000a0a7984 */ /* 0x000e240000000000 */
[----:B0-----:R-:W-:Y:S01]  /*3790*/  IMAD R24, R10, R13, RZ ;  /* 0x0000000d0a187224 */ /* 0x001fe200078e02ff */
[----:B------:R-:W-:-:S07]  /*37a0*/  PRMT R13, R20, 0x7610, R13 ;  /* 0x00007610140d7816 */ /* 0x000fce000000000d */
.L_x_32:
[----:B------:R-:W-:Y:S01]  /*37b0*/  LOP3.LUT R10, R13, 0xff, RZ, 0xc0, !PT ;  /* 0x000000ff0d0a7812 */ /* 0x000fe200078ec0ff */
[----:B------:R-:W-:Y:S01]  /*37c0*/  IMAD.MOV.U32 R14, RZ, RZ, RZ ;  /* 0x000000ffff0e7224 */ /* 0x000fe200078e00ff */
[----:B------:R-:W-:-:S04]  /*37d0*/  LOP3.LUT R11, R24, 0xff, RZ, 0xc0, !PT ;  /* 0x000000ff180b7812 */ /* 0x000fc800078ec0ff */
[----:B------:R-:W-:-:S13]  /*37e0*/  ISETP.NE.AND P1, PT, R11, R10, PT ;  /* 0x0000000a0b00720c */ /* 0x000fda0003f25270 */
[----:B------:R-:W-:Y:S05]  /*37f0*/  @P1 BRA `(.L_x_35) ;  /* 0x0000000400581947 */ /* 0x000fea0003800000 */
[----:B------:R-:W-:-:S05]  /*3800*/  VIADD R9, R9, 0x1 ;  /* 0x0000000109097836 */ /* 0x000fca0000000000 */
[----:B------:R-:W-:-:S13]  /*3810*/  ISETP.NE.AND P1, PT, R9, R7, PT ;  /* 0x000000070900720c */ /* 0x000fda0003f25270 */
[----:B------:R-:W-:Y:S05]  /*3820*/  @P1 BRA `(.L_x_36) ;  /* 0xfffffff800381947 */ /* 0x000fea000383ffff */
.L_x_29:
[----:B------:R-:W-:Y:S01]  /*3830*/  ISETP.GE.AND P0, PT, R12, 0x1, PT ;  /* 0x000000010c00780c */ /* 0x000fe20003f06270 */
[----:B------:R-:W-:-:S12]  /*3840*/  BSSY.RECONVERGENT B1, `(.L_x_37) ;  /* 0x000004e000017945 */ /* 0x000fd80003800200 */
[----:B------:R-:W-:Y:S05]  /*3850*/  @!P0 BRA `(.L_x_38) ;  /* 0x0000000400308947 */ /* 0x000fea0003800000 */
[----:B------:R-:W-:Y:S01]  /*3860*/  UISETP.GE.U32.AND UP0, UPT, UR7, 0x7, UPT ;  /* 0x000000070700788c */ /* 0x000fe2000bf06070 */
[----:B------:R-:W-:Y:S01]  /*3870*/  LOP3.LUT R28, R12, 0x7, RZ, 0xc0, !PT ;  /* 0x000000070c1c7812 */ /* 0x000fe200078ec0ff */
[----:B------:R-:W-:-:S03]  /*3880*/  HFMA2 R13, -RZ, RZ, 0, 0 ;  /* 0x00000000ff0d7431 */ /* 0x000fc600000001ff */
[----:B------:R-:W-:-:S04]  /*3890*/  ISETP.NE.AND P1, PT, R28, RZ, PT ;  /* 0x000000ff1c00720c */ /* 0x000fc80003f25270 */
[----:B------:R-:W-:Y:S09]  /*38a0*/  BRA.U !UP0, `(.L_x_39) ;  /* 0x0000000108707547 */ /* 0x000ff2000b800000 */
[----:B------:R-:W-:Y:S01]  /*38b0*/  BSSY.RECONVERGENT B2, `(.L_x_39) ;  /* 0x000001b000027945 */ /* 0x000fe20003800200 */
[----:B------:R-:W-:Y:S01]  /*38c0*/  LOP3.LUT R13, R12, 0x7ffffff8, RZ, 0xc0, !PT ;  /* 0x7ffffff80c0d7812 */ /* 0x000fe200078ec0ff */
[----:B------:R-:W-:-:S07]  /*38d0*/  IMAD.MOV.U32 R26, RZ, RZ, RZ ;  /* 0x000000ffff1a7224 */ /* 0x000fce00078e00ff */
.L_x_40:
[----:B------:R-:W-:-:S04]  /*38e0*/  IMAD.IADD R29, R2, 0x1, R26 ;  /* 0x00000001021d7824 */ /* 0x000fc800078e021a */
[C---:B0-----:R-:W-:Y:S01]  /*38f0*/  IMAD R27, R26.reuse, 0x7, R29 ;  /* 0x000000071a1b7824 */ /* 0x041fe200078e021d */
[----:B------:R-:W0:Y:S01]  /*3900*/  LDS.U8 R20, [R29+0x28b] ;  /* 0x00028b001d147984 */ /* 0x000e220000000000 */
[----:B------:R-:W-:-:S04]  /*3910*/  IADD3 R26, PT, PT, R26, 0x8, RZ ;  /* 0x000000081a1a7810 */ /* 0x000fc80007ffe0ff */
[----:B------:R-:W-:Y:S01]  /*3920*/  ISETP.NE.AND P0, PT, R26, R13, PT ;  /* 0x0000000d1a00720c */ /* 0x000fe20003f05270 */
[----:B0-----:R-:W0:Y:S02]  /*3930*/  I2F.F64.U16 R20, R20 ;  /* 0x0000001400147312 */ /* 0x001e240000101800 */
[----:B0-----:R-:W-:Y:S04]  /*3940*/  STS.64 [R27+0x2d0], R20 ;  /* 0x0002d0141b007388 */ /* 0x001fe80000000a00 */
[----:B------:R-:W0:Y:S02]  /*3950*/  LDS R16, [R29+0x28c] ;  /* 0x00028c001d107984 */ /* 0x000e240000000800 */
[----:B0-----:R-:W0:Y:S08]  /*3960*/  I2F.F64.U8 R8, R16 ;  /* 0x0000001000087312 */ /* 0x001e300000001800 */
[----:B------:R-:W1:Y:S01]  /*3970*/  I2F.F64.U8 R10, R16.B1 ;  /* 0x10000010000a7312 */ /* 0x000e620000001800 */
[----:B0-----:R-:W-:Y:S07]  /*3980*/  STS.64 [R27+0x2d8], R8 ;  /* 0x0002d8081b007388 */ /* 0x001fee0000000a00 */
[----:B------:R-:W0:Y:S01]  /*3990*/  I2F.F64.U8 R14, R16.B2 ;  /* 0x20000010000e7312 */ /* 0x000e220000001800 */
[----:B-1----:R-:W-:Y:S07]  /*39a0*/  STS.64 [R27+0x2e0], R10 ;  /* 0x0002e00a1b007388 */ /* 0x002fee0000000a00 */
[----:B------:R-:W1:Y:S01]  /*39b0*/  I2F.F64.U8 R16, R16.B3 ;  /* 0x3000001000107312 */ /* 0x000e620000001800 */
[----:B0-----:R-:W-:Y:S04]  /*39c0*/  STS.64 [R27+0x2e8], R14 ;  /* 0x0002e80e1b007388 */ /* 0x001fe80000000a00 */
[----:B-1----:R-:W-:Y:S04]  /*39d0*/  STS.64 [R27+0x2f0], R16 ;  /* 0x0002f0101b007388 */ /* 0x002fe80000000a00 */
[----:B------:R-:W0:Y:S02]  /*39e0*/  LDS R29, [R29+0x290] ;  /* 0x000290001d1d7984 */ /* 0x000e240000000800 */
[----:B0-----:R-:W0:Y:S08]  /*39f0*/  I2F.F64.U8 R20, R29 ;  /* 0x0000001d00147312 */ /* 0x001e300000001800 */
[----:B------:R-:W1:Y:S01]  /*3a00*/  I2F.F64.U8 R22, R29.B1 ;  /* 0x1000001d00167312 */ /* 0x000e620000001800 */
[----:B0-----:R0:W-:Y:S07]  /*3a10*/  STS.64 [R27+0x2f8], R20 ;  /* 0x0002f8141b007388 */ /* 0x0011ee0000000a00 */
[----:B------:R-:W2:Y:S01]  /*3a20*/  I2F.F64.U8 R24, R29.B2 ;  /* 0x2000001d00187312 */ /* 0x000ea20000001800 */
[----:B-1----:R0:W-:Y:S04]  /*3a30*/  STS.64 [R27+0x300], R22 ;  /* 0x000300161b007388 */ /* 0x0021e80000000a00 */
[----:B--2---:R0:W-:Y:S01]  /*3a40*/  STS.64 [R27+0x308], R24 ;  /* 0x000308181b007388 */ /* 0x0041e20000000a00 */
[----:B------:R-:W-:Y:S05]  /*3a50*/  @P0 BRA `(.L_x_40) ;  /* 0xfffffffc00a00947 */ /* 0x000fea000383ffff */
[----:B------:R-:W-:Y:S05]  /*3a60*/  BSYNC.RECONVERGENT B2 ;  /* 0x0000000000027941 */ /* 0x000fea0003800200 */
.L_x_39:
[----:B------:R-:W-:Y:S05]  /*3a70*/  @!P1 BRA `(.L_x_38) ;  /* 0x0000000000a89947 */ /* 0x000fea0003800000 */
[----:B------:R-:W-:Y:S01]  /*3a80*/  ISETP.GE.U32.AND P0, PT, R28, 0x4, PT ;  /* 0x000000041c00780c */ /* 0x000fe20003f06070 */
[----:B------:R-:W-:Y:S01]  /*3a90*/  BSSY.RECONVERGENT B2, `(.L_x_41) ;  /* 0x0000013000027945 */ /* 0x000fe20003800200 */
[----:B0-----:R-:W-:-:S04]  /*3aa0*/  LOP3.LUT R22, R12, 0x3, RZ, 0xc0, !PT ;  /* 0x000000030c167812 */ /* 0x001fc800078ec0ff */
[----:B------:R-:W-:-:S07]  /*3ab0*/  ISETP.NE.AND P1, PT, R22, RZ, PT ;  /* 0x000000ff1600720c */ /* 0x000fce0003f25270 */
[----:B------:R-:W-:Y:S06]  /*3ac0*/  @!P0 BRA `(.L_x_42) ;  /* 0x00000000003c8947 */ /* 0x000fec0003800000 */
[----:B------:R-:W-:-:S04]  /*3ad0*/  IMAD.IADD R20, R2, 0x1, R13 ;  /* 0x0000000102147824 */ /* 0x000fc800078e020d */
[C---:B------:R-:W-:Y:S01]  /*3ae0*/  IMAD R21, R13.reuse, 0x7, R20 ;  /* 0x000000070d157824 */ /* 0x040fe200078e0214 */
[----:B------:R-:W0:Y:S01]  /*3af0*/  LDS.U8 R8, [R20+0x28b] ;  /* 0x00028b0014087984 */ /* 0x000e220000000000 */
[----:B------:R-:W-:Y:S01]  /*3b00*/  VIADD R13, R13, 0x4 ;  /* 0x000000040d0d7836 */ /* 0x000fe20000000000 */
[----:B0-----:R-:W0:Y:S02]  /*3b10*/  I2F.F64.U16 R8, R8 ;  /* 0x0000000800087312 */ /* 0x001e240000101800 */
[----:B0-----:R-:W-:Y:S04]  /*3b20*/  STS.64 [R21+0x2d0], R8 ;  /* 0x0002d00815007388 */ /* 0x001fe80000000a00 */
[----:B------:R-:W0:Y:S02]  /*3b30*/  LDS.U8 R10, [R20+0x28c] ;  /* 0x00028c00140a7984 */ /* 0x000e240000000000 */
[----:B0-----:R-:W0:Y:S02]  /*3b40*/  I2F.F64.U16 R10, R10 ;  /* 0x0000000a000a7312 */ /* 0x001e240000101800 */
[----:B0-----:R-:W-:Y:S04]  /*3b50*/  STS.64 [R21+0x2d8], R10 ;  /* 0x0002d80a15007388 */ /* 0x001fe80000000a00 */
[----:B------:R-:W0:Y:S02]  /*3b60*/  LDS.U8 R14, [R20+0x28d] ;  /* 0x00028d00140e7984 */ /* 0x000e240000000000 */
[----:B0-----:R-:W0:Y:S02]  /*3b70*/  I2F.F64.U16 R14, R14 ;  /* 0x0000000e000e7312 */ /* 0x001e240000101800 */
[----:B0-----:R-:W-:Y:S04]  /*3b80*/  STS.64 [R21+0x2e0], R14 ;  /* 0x0002e00e15007388 */ /* 0x001fe80000000a00 */
[----:B------:R-:W0:Y:S02]  /*3b90*/  LDS.U8 R16, [R20+0x28e] ;  /* 0x00028e0014107984 */ /* 0x000e240000000000 */
[----:B0-----:R-:W0:Y:S02]  /*3ba0*/  I2F.F64.U16 R16, R16 ;  /* 0x0000001000107312 */ /* 0x001e240000101800 */
[----:B0-----:R0:W-:Y:S02]  /*3bb0*/  STS.64 [R21+0x2e8], R16 ;  /* 0x0002e81015007388 */ /* 0x0011e40000000a00 */
.L_x_42:
[----:B------:R-:W-:Y:S05]  /*3bc0*/  BSYNC.RECONVERGENT B2 ;  /* 0x0000000000027941 */ /* 0x000fea0003800200 */
.L_x_41:
[----:B------:R-:W-:Y:S05]  /*3bd0*/  @!P1 BRA `(.L_x_38) ;  /* 0x0000000000509947 */ /* 0x000fea0003800000 */
[----:B------:R-:W-:Y:S01]  /*3be0*/  ISETP.NE.AND P0, PT, R22, 0x1, PT ;  /* 0x000000011600780c */ /* 0x000fe20003f05270 */
[----:B------:R-:W-:Y:S01]  /*3bf0*/  BSSY.RECONVERGENT B2, `(.L_x_43) ;  /* 0x000000d000027945 */ /* 0x000fe20003800200 */
[----:B------:R-:W-:-:S04]  /*3c00*/  LOP3.LUT R8, R12, 0x1, RZ, 0xc0, !PT ;  /* 0x000000010c087812 */ /* 0x000fc800078ec0ff */
[----:B------:R-:W-:-:S07]  /*3c10*/  ISETP.NE.U32.AND P1, PT, R8, 0x1, PT ;  /* 0x000000010800780c */ /* 0x000fce0003f25070 */
[----:B------:R-:W-:Y:S06]  /*3c20*/  @!P0 BRA `(.L_x_44) ;  /* 0x0000000000248947 */ /* 0x000fec0003800000 */
[----:B------:R-:W-:-:S05]  /*3c30*/  IADD3 R14, PT, PT, R2, R13, RZ ;  /* 0x0000000d020e7210 */ /* 0x000fca0007ffe0ff */
[----:B------:R-:W1:Y:S01]  /*3c40*/  LDS.U8 R8, [R14+0x28b] ;  /* 0x00028b000e087984 */ /* 0x000e620000000000 */
[C---:B------:R-:W-:Y:S02]  /*3c50*/  IMAD R15, R13.reuse, 0x7, R14 ;  /* 0x000000070d0f7824 */ /* 0x040fe400078e020e */
[----:B------:R-:W-:Y:S01]  /*3c60*/  VIADD R13, R13, 0x2 ;  /* 0x000000020d0d7836 */ /* 0x000fe20000000000 */
[----:B-1----:R-:W1:Y:S02]  /*3c70*/  I2F.F64.U16 R8, R8 ;  /* 0x0000000800087312 */ /* 0x002e640000101800 */
[----:B-1----:R-:W-:Y:S04]  /*3c80*/  STS.64 [R15+0x2d0], R8 ;  /* 0x0002d0080f007388 */ /* 0x002fe80000000a00 */
[----:B------:R-:W1:Y:S02]  /*3c90*/  LDS.U8 R10, [R14+0x28c] ;  /* 0x00028c000e0a7984 */ /* 0x000e640000000000 */
[----:B-1----:R-:W1:Y:S02]  /*3ca0*/  I2F.F64.U16 R10, R10 ;  /* 0x0000000a000a7312 */ /* 0x002e640000101800 */
[----:B-1----:R1:W-:Y:S02]  /*3cb0*/  STS.64 [R15+0x2d8], R10 ;  /* 0x0002d80a0f007388 */ /* 0x0023e40000000a00 */
.L_x_44:
[----:B------:R-:W-:Y:S05]  /*3cc0*/  BSYNC.RECONVERGENT B2 ;  /* 0x0000000000027941 */ /* 0x000fea0003800200 */
.L_x_43:
[----:B-1----:R-:W-:-:S04]  /*3cd0*/  @!P1 IMAD.IADD R10, R2, 0x1, R13 ;  /* 0x00000001020a9824 */ /* 0x002fc800078e020d */
[----:B------:R-:W-:Y:S01]  /*3ce0*/  @!P1 IMAD R13, R13, 0x7, R10 ;  /* 0x000000070d0d9824 */ /* 0x000fe200078e020a */
[----:B------:R-:W1:Y:S02]  /*3cf0*/  @!P1 LDS.U8 R8, [R10+0x28b] ;  /* 0x00028b000a089984 */ /* 0x000e640000000000 */
[----:B-1----:R-:W1:Y:S02]  /*3d00*/  @!P1 I2F.F64.U16 R8, R8 ;  /* 0x0000000800089312 */ /* 0x002e640000101800 */
[----:B-1----:R1:W-:Y:S02]  /*3d10*/  @!P1 STS.64 [R13+0x2d0], R8 ;  /* 0x0002d0080d009388 */ /* 0x0023e40000000a00 */
.L_x_38:
[----:B------:R-:W-:Y:S05]  /*3d20*/  BSYNC.RECONVERGENT B1 ;  /* 0x0000000000017941 */ /* 0x000fea0003800200 */
.L_x_37:
[----:B-1----:R-:W-:Y:S01]  /*3d30*/  MOV R9, 0x1 ;  /* 0x0000000100097802 */ /* 0x002fe20000000f00 */
[----:B------:R-:W-:-:S04]  /*3d40*/  IMAD.MOV.U32 R14, RZ, RZ, 0x1 ;  /* 0x00000001ff0e7424 */ /* 0x000fc800078e00ff */
[----:B------:R1:W-:Y:S03]  /*3d50*/  STS [R2+0x750], R9 ;  /* 0x0007500902007388 */ /* 0x0003e60000000800 */
.L_x_35:
[----:B------:R-:W-:Y:S05]  /*3d60*/  BSYNC.RECONVERGENT B0 ;  /* 0x0000000000007941 */ /* 0x000fea0003800200 */
.L_x_28:
[----:B------:R-:W-:Y:S01]  /*3d70*/  ISETP.GE.AND P0, PT, R12, 0x1, PT ;  /* 0x000000010c00780c */ /* 0x000fe20003f06270 */
[----:B------:R-:W-:-:S12]  /*3d80*/  BSSY.RECONVERGENT B1, `(.L_x_45) ;  /* 0x00001f2000017945 */ /* 0x000fd80003800200 */
[----:B------:R-:W-:Y:S05]  /*3d90*/  @!P0 BRA `(.L_x_46) ;  /* 0x0000001c00c08947 */ /* 0x000fea0003800000 */
[C---:B0-----:R-:W-:Y:S01]  /*3da0*/  VIMNMX.U32 R22, PT, PT, R12.reuse, 0x4, PT ;  /* 0x000000040c167848 */ /* 0x041fe20003fe0000 */
[----:B------:R-:W-:Y:S01]  /*3db0*/  BSSY.RELIABLE B0, `(.L_x_47) ;  /* 0x00001ed000007945 */ /* 0x000fe20003800100 */
[C---:B------:R-:W-:Y:S01]  /*3dc0*/  LOP3.LUT R8, R12.reuse, 0xf, RZ, 0xc0, !PT ;  /* 0x0000000f0c087812 */ /* 0x040fe200078ec0ff */
[----:B------:R-:W-:Y:S01]  /*3dd0*/  IMAD.MOV.U32 R13, RZ, RZ, 0x1 ;  /* 0x00000001ff0d7424 */ /* 0x000fe200078e00ff */
[C---:B-1----:R-:W-:Y:S02]  /*3de0*/  LOP3.LUT R9, R12.reuse, 0x7, RZ, 0xc0, !PT ;  /* 0x000000070c097812 */ /* 0x042fe400078ec0ff */
[C---:B------:R-:W-:Y:S02]  /*3df0*/  LOP3.LUT R10, R12.reuse, 0x3, RZ, 0xc0, !PT ;  /* 0x000000030c0a7812 */ /* 0x040fe400078ec0ff */
[C---:B------:R-:W-:Y:S02]  /*3e00*/  LOP3.LUT R11, R12.reuse, 0x7ffffff8, RZ, 0xc0, !PT ;  /* 0x7ffffff80c0b7812 */ /* 0x040fe400078ec0ff */
[----:B------:R-:W-:-:S02]  /*3e10*/  LOP3.LUT R12, R12, 0x1, RZ, 0xc0, !PT ;  /* 0x000000010c0c7812 */ /* 0x000fc400078ec0ff */
[----:B------:R-:W-:-:S07]  /*3e20*/  IADD3 R22, PT, PT, R22, 0x1, RZ ;  /* 0x0000000116167810 */ /* 0x000fce0007ffe0ff */
.L_x_93:
[----:B0-----:R-:W0:Y:S02]  /*3e30*/  LDS R14, [R2+0x750] ;  /* 0x00075000020e7984 */ /* 0x001e240000000800 */
[----:B0-----:R-:W-:-:S13]  /*3e40*/  ISETP.GT.AND P0, PT, R14, 0x3, PT ;  /* 0x000000030e00780c */ /* 0x001fda0003f04270 */
[----:B------:R-:W-:Y:S05]  /*3e50*/  @P0 BREAK.RELIABLE B0 ;  /* 0x0000000000000942 */ /* 0x000fea0003800100 */
[----:B-123--:R-:W-:Y:S05]  /*3e60*/  @P0 BRA `(.L_x_46) ;  /* 0x0000001c008c0947 */ /* 0x00efea0003800000 */
[----:B------:R-:W0:Y:S01]  /*3e70*/  LDC R14, c[0x0][0x3a0] ;  /* 0x0000e800ff0e7b82 */ /* 0x000e220000000800 */
[----:B------:R-:W-:Y:S02]  /*3e80*/  IMAD.MOV.U32 R15, RZ, RZ, RZ ;  /* 0x000000ffff0f7224 */ /* 0x000fe400078e00ff */
[----:B0-----:R-:W-:-:S05]  /*3e90*/  VIADD R14, R14, 0xffffffff ;  /* 0xffffffff0e0e7836 */ /* 0x001fca0000000000 */
[----:B------:R-:W-:-:S13]  /*3ea0*/  ISETP.GE.U32.AND P0, PT, R14, 0xf, PT ;  /* 0x0000000f0e00780c */ /* 0x000fda0003f06070 */
[----:B------:R-:W-:Y:S05]  /*3eb0*/  @!P0 BRA `(.L_x_48) ;  /* 0x00000000002c8947 */ /* 0x000fea0003800000 */
[----:B------:R-:W0:Y:S02]  /*3ec0*/  LDCU UR4, c[0x0][0x3a0] ;  /* 0x00007400ff0477ac */ /* 0x000e240008000800 */
[----:B0-----:R-:W-:-:S03]  /*3ed0*/  ULOP3.LUT UR7, UR4, 0x7ffffff0, URZ, 0xc0, !UPT ;  /* 0x7ffffff004077892 */ /* 0x001fc6000f8ec0ff */
[----:B------:R-:W-:-:S09]  /*3ee0*/  UMOV UR4, URZ ;  /* 0x000000ff00047c82 */ /* 0x000fd20008000000 */
.L_x_49:
[----:B------:R0:W-:Y:S04]  /*3ef0*/  STS.U16 [R2+UR4+0x2aa], RZ ;  /* 0x0002aaff02007988 */ /* 0x0001e80008000404 */
[----:B------:R0:W-:Y:S04]  /*3f00*/  STS [R2+UR4+0x2ac], RZ ;  /* 0x0002acff02007988 */ /* 0x0001e80008000804 */
[----:B------:R0:W-:Y:S04]  /*3f10*/  STS.64 [R2+UR4+0x2b0], RZ ;  /* 0x0002b0ff02007988 */ /* 0x0001e80008000a04 */
[----:B------:R0:W-:Y:S01]  /*3f20*/  STS.U16 [R2+UR4+0x2b8], RZ ;  /* 0x0002b8ff02007988 */ /* 0x0001e20008000404 */
[----:B------:R-:W-:-:S04]  /*3f30*/  UIADD3 UR4, UPT, UPT, UR4, 0x10, URZ ;  /* 0x0000001004047890 */ /* 0x000fc8000fffe0ff */
[----:B------:R-:W-:-:S09]  /*3f40*/  UISETP.NE.AND UP0, UPT, UR4, UR7, UPT ;  /* 0x000000070400728c */ /* 0x000fd2000bf05270 */
[----:B0-----:R-:W-:Y:S05]  /*3f50*/  BRA.U UP0, `(.L_x_49) ;  /* 0xfffffffd00e47547 */ /* 0x001fea000b83ffff */
[----:B------:R-:W-:-:S07]  /*3f60*/  MOV R15, UR7 ;  /* 0x00000007000f7c02 */ /* 0x000fce0008000f00 */
.L_x_48:
[----:B------:R-:W-:Y:S01]  /*3f70*/  ISETP.NE.AND P0, PT, R8, RZ, PT ;  /* 0x000000ff0800720c */ /* 0x000fe20003f05270 */
[----:B------:R-:W-:Y:S01]  /*3f80*/  BSSY.RECONVERGENT B2, `(.L_x_50) ;  /* 0x0000024000027945 */ /* 0x000fe20003800200 */
[----:B------:R-:W-:-:S11]  /*3f90*/  VIADD R20, R9, 0xffffffff ;  /* 0xffffffff09147836 */ /* 0x000fd60000000000 */
[----:B------:R-:W-:Y:S05]  /*3fa0*/  @!P0 BRA `(.L_x_51) ;  /* 0x0000000000848947 */ /* 0x000fea0003800000 */
[----:B------:R-:W-:Y:S01]  /*3fb0*/  VIADD R16, R8, 0xffffffff ;  /* 0xffffffff08107836 */ /* 0x000fe20000000000 */
[----:B------:R-:W-:Y:S01]  /*3fc0*/  BSSY.RECONVERGENT B3, `(.L_x_52) ;  /* 0x000000e000037945 */ /* 0x000fe20003800200 */
[----:B------:R-:W-:-:S03]  /*3fd0*/  ISETP.NE.AND P1, PT, R9, RZ, PT ;  /* 0x000000ff0900720c */ /* 0x000fc60003f25270 */
[----:B------:R-:W-:-:S13]  /*3fe0*/  ISETP.GE.U32.AND P0, PT, R16, 0x7, PT ;  /* 0x000000071000780c */ /* 0x000fda0003f06070 */
[----:B------:R-:W-:Y:S05]  /*3ff0*/  @!P0 BRA `(.L_x_53) ;  /* 0x0000000000288947 */ /* 0x000fea0003800000 */
[----:B------:R-:W-:Y:S01]  /*4000*/  IADD3 R16, PT, PT, R2, R15, RZ ;  /* 0x0000000f02107210 */ /* 0x000fe20007ffe0ff */
[----:B------:R-:W-:-:S04]  /*4010*/  VIADD R15, R15, 0x8 ;  /* 0x000000080f0f7836 */ /* 0x000fc80000000000 */
[----:B------:R0:W-:Y:S04]  /*4020*/  STS.U8 [R16+0x2aa], RZ ;  /* 0x0002aaff10007388 */ /* 0x0001e80000000000 */
[----:B------:R0:W-:Y:S04]  /*4030*/  STS.U8 [R16+0x2ab], RZ ;  /* 0x0002abff10007388 */ /* 0x0001e80000000000 */
[----:B------:R0:W-:Y:S04]  /*4040*/  STS.U8 [R16+0x2ac], RZ ;  /* 0x0002acff10007388 */ /* 0x0001e80000000000 */
[----:B------:R0:W-:Y:S04]  /*4050*/  STS.U8 [R16+0x2ad], RZ ;  /* 0x0002adff10007388 */ /* 0x0001e80000000000 */
[----:B------:R0:W-:Y:S04]  /*4060*/  STS.U8 [R16+0x2ae], RZ ;  /* 0x0002aeff10007388 */ /* 0x0001e80000000000 */
[----:B------:R0:W-:Y:S04]  /*4070*/  STS.U8 [R16+0x2af], RZ ;  /* 0x0002afff10007388 */ /* 0x0001e80000000000 */
[----:B------:R0:W-:Y:S04]  /*4080*/  STS.U8 [R16+0x2b0], RZ ;  /* 0x0002b0ff10007388 */ /* 0x0001e80000000000 */
[----:B------:R0:W-:Y:S02]  /*4090*/  STS.U8 [R16+0x2b1], RZ ;  /* 0x0002b1ff10007388 */ /* 0x0001e40000000000 */
.L_x_53:
[----:B------:R-:W-:Y:S05]  /*40a0*/  BSYNC.RECONVERGENT B3 ;  /* 0x0000000000037941 */ /* 0x000fea0003800200 */
.L_x_52:
[----:B------:R-:W-:Y:S05]  /*40b0*/  @!P1 BRA `(.L_x_51) ;  /* 0x0000000000409947 */ /* 0x000fea0003800000 */
[----:B------:R-:W-:Y:S02]  /*40c0*/  ISETP.GE.U32.AND P0, PT, R20, 0x3, PT ;  /* 0x000000031400780c */ /* 0x000fe40003f06070 */
[----:B------:R-:W-:-:S11]  /*40d0*/  ISETP.NE.AND P1, PT, R10, RZ, PT ;  /* 0x000000ff0a00720c */ /* 0x000fd60003f25270 */
[----:B0-----:R-:W-:Y:S01]  /*40e0*/  @P0 IMAD.IADD R16, R2, 0x1, R15 ;  /* 0x0000000102100824 */ /* 0x001fe200078e020f */
[----:B------:R-:W-:-:S04]  /*40f0*/  @P0 IADD3 R15, PT, PT, R15, 0x4, RZ ;  /* 0x000000040f0f0810 */ /* 0x000fc80007ffe0ff */
[----:B------:R1:W-:Y:S04]  /*4100*/  @P0 STS.U8 [R16+0x2aa], RZ ;  /* 0x0002aaff10000388 */ /* 0x0003e80000000000 */
[----:B------:R1:W-:Y:S04]  /*4110*/  @P0 STS.U8 [R16+0x2ab], RZ ;  /* 0x0002abff10000388 */ /* 0x0003e80000000000 */
[----:B------:R1:W-:Y:S04]  /*4120*/  @P0 STS.U8 [R16+0x2ac], RZ ;  /* 0x0002acff10000388 */ /* 0x0003e80000000000 */
[----:B------:R1:W-:Y:S01]  /*4130*/  @P0 STS.U8 [R16+0x2ad], RZ ;  /* 0x0002adff10000388 */ /* 0x0003e20000000000 */
[----:B------:R-:W-:Y:S05]  /*4140*/  @!P1 BRA `(.L_x_51) ;  /* 0x00000000001c9947 */ /* 0x000fea0003800000 */
[----:B------:R-:W-:Y:S01]  /*4150*/  IMAD.IADD R15, R2, 0x1, R15 ;  /* 0x00000001020f7824 */ /* 0x000fe200078e020f */
[----:B------:R-:W-:-:S04]  /*4160*/  ISETP.NE.AND P0, PT, R10, 0x1, PT ;  /* 0x000000010a00780c */ /* 0x000fc80003f05270 */
[----:B------:R2:W-:Y:S09]  /*4170*/  STS.U8 [R15+0x2aa], RZ ;  /* 0x0002aaff0f007388 */ /* 0x0005f20000000000 */
[----:B--2---:R-:W-:Y:S05]  /*4180*/  @!P0 BRA `(.L_x_51) ;  /* 0x00000000000c8947 */ /* 0x004fea0003800000 */
[----:B------:R-:W-:Y:S01]  /*4190*/  ISETP.NE.AND P0, PT, R10, 0x2, PT ;  /* 0x000000020a00780c */ /* 0x000fe20003f05270 */
[----:B------:R2:W-:-:S12]  /*41a0*/  STS.U8 [R15+0x2ab], RZ ;  /* 0x0002abff0f007388 */ /* 0x0005d80000000000 */
[----:B------:R2:W-:Y:S02]  /*41b0*/  @P0 STS.U8 [R15+0x2ac], RZ ;  /* 0x0002acff0f000388 */ /* 0x0005e40000000000 */
.L_x_51:
[----:B------:R-:W-:Y:S05]  /*41c0*/  BSYNC.RECONVERGENT B2 ;  /* 0x0000000000027941 */ /* 0x000fea0003800200 */
.L_x_50:
[----:B------:R-:W-:Y:S01]  /*41d0*/  ISETP.GT.AND P0, PT, R13, RZ, PT ;  /* 0x000000ff0d00720c */ /* 0x000fe20003f04270 */
[----:B------:R-:W-:Y:S04]  /*41e0*/  BSSY.RECONVERGENT B2, `(.L_x_54) ;  /* 0x0000027000027945 */ /* 0x000fe80003800200 */
[----:B------:R-:W-:Y:S01]  /*41f0*/  BSSY.RELIABLE B3, `(.L_x_55) ;  /* 0x000001f000037945 */ /* 0x000fe20003800100 */
[----:B01----:R-:W-:-:S07]  /*4200*/  IMAD.MOV.U32 R16, RZ, RZ, RZ ;  /* 0x000000ffff107224 */ /* 0x003fce00078e00ff */
[----:B------:R-:W-:Y:S05]  /*4210*/  @!P0 BRA `(.L_x_56) ;  /* 0x0000000000708947 */ /* 0x000fea0003800000 */
[----:B--2---:R-:W-:Y:S01]  /*4220*/  IADD3 R15, PT, PT, -R16, R13, RZ ;  /* 0x0000000d100f7210 */ /* 0x004fe20007ffe1ff */
[----:B------:R-:W-:Y:S01]  /*4230*/  BSSY.RECONVERGENT B4, `(.L_x_57) ;  /* 0x000000f000047945 */ /* 0x000fe20003800200 */
[----:B------:R-:W-:Y:S02]  /*4240*/  PLOP3.LUT P0, PT, PT, PT, PT, 0x80, 0x8 ;  /* 0x000000000008781c */ /* 0x000fe40003f0f070 */
[----:B------:R-:W-:-:S13]  /*4250*/  ISETP.GT.AND P1, PT, R15, 0x3, PT ;  /* 0x000000030f00780c */ /* 0x000fda0003f24270 */
[----:B------:R-:W-:Y:S05]  /*4260*/  @!P1 BRA `(.L_x_58) ;  /* 0x00000000002c9947 */ /* 0x000fea0003800000 */
[----:B------:R-:W-:Y:S01]  /*4270*/  PLOP3.LUT P0, PT, PT, PT, PT, 0x8, 0x80 ;  /* 0x000000000080781c */ /* 0x000fe20003f0e170 */
[----:B------:R-:W-:Y:S02]  /*4280*/  IMAD.MOV.U32 R17, RZ, RZ, 0x1 ;  /* 0x00000001ff117424 */ /* 0x000fe400078e00ff */
[----:B------:R-:W-:-:S10]  /*4290*/  VIADD R21, R13, 0xfffffffd ;  /* 0xfffffffd0d157836 */ /* 0x000fd40000000000 */
.L_x_59:
[----:B0-----:R-:W-:Y:S01]  /*42a0*/  IADD3 R15, PT, PT, R2, R16, RZ ;  /* 0x00000010020f7210 */ /* 0x001fe20007ffe0ff */
[----:B------:R-:W-:-:S04]  /*42b0*/  VIADD R16, R16, 0x4 ;  /* 0x0000000410107836 */ /* 0x000fc80000000000 */
[----:B------:R0:W-:Y:S01]  /*42c0*/  STS.U8 [R15+0x2aa], R17 ;  /* 0x0002aa110f007388 */ /* 0x0001e20000000000 */
[----:B------:R-:W-:-:S03]  /*42d0*/  ISETP.GE.AND P1, PT, R16, R21, PT ;  /* 0x000000151000720c */ /* 0x000fc60003f26270 */
[----:B------:R0:W-:Y:S04]  /*42e0*/  STS.U8 [R15+0x2ab], R17 ;  /* 0x0002ab110f007388 */ /* 0x0001e80000000000 */
[----:B------:R0:W-:Y:S04]  /*42f0*/  STS.U8 [R15+0x2ac], R17 ;  /* 0x0002ac110f007388 */ /* 0x0001e80000000000 */
[----:B------:R0:W-:Y:S02]  /*4300*/  STS.U8 [R15+0x2ad], R17 ;  /* 0x0002ad110f007388 */ /* 0x0001e40000000000 */
[----:B------:R-:W-:Y:S05]  /*4310*/  @!P1 BRA `(.L_x_59) ;  /* 0xfffffffc00e09947 */ /* 0x000fea000383ffff */
.L_x_58:
[----:B------:R-:W-:Y:S05]  /*4320*/  BSYNC.RECONVERGENT B4 ;  /* 0x0000000000047941 */ /* 0x000fea0003800200 */
.L_x_57:
[----:B0-----:R-:W-:Y:S02]  /*4330*/  IMAD.IADD R15, R13, 0x1, -R16 ;  /* 0x000000010d0f7824 */ /* 0x001fe400078e0a10 */
[----:B------:R-:W-:-:S03]  /*4340*/  HFMA2 R17, -RZ, RZ, 0, 5.9604644775390625e-08 ;  /* 0x00000001ff117431 */ /* 0x000fc600000001ff */
[----:B------:R-:W-:-:S13]  /*4350*/  ISETP.GT.AND P1, PT, R15, 0x1, PT ;  /* 0x000000010f00780c */ /* 0x000fda0003f24270 */
[----:B------:R-:W-:Y:S01]  /*4360*/  @P1 IMAD.IADD R15, R2, 0x1, R16 ;  /* 0x00000001020f1824 */ /* 0x000fe200078e0210 */
[----:B------:R-:W-:Y:S01]  /*4370*/  @P1 PLOP3.LUT P0, PT, PT, PT, PT, 0x8, 0x80 ;  /* 0x000000000080181c */ /* 0x000fe20003f0e170 */
[----:B------:R-:W-:-:S03]  /*4380*/  @P1 VIADD R16, R16, 0x2 ;  /* 0x0000000210101836 */ /* 0x000fc60000000000 */
[----:B------:R0:W-:Y:S02]  /*4390*/  @P1 STS.U8 [R15+0x2aa], R17 ;  /* 0x0002aa110f001388 */ /* 0x0001e40000000000 */
[----:B------:R-:W-:Y:S02]  /*43a0*/  ISETP.NE.OR P0, PT, R16, R13, P0 ;  /* 0x0000000d1000720c */ /* 0x000fe40000705670 */
[----:B------:R0:W-:Y:S11]  /*43b0*/  @P1 STS.U8 [R15+0x2ab], R17 ;  /* 0x0002ab110f001388 */ /* 0x0001f60000000000 */
[----:B------:R-:W-:Y:S05]  /*43c0*/  @!P0 BREAK.RELIABLE B3 ;  /* 0x0000000000038942 */ /* 0x000fea0003800100 */
[----:B0-----:R-:W-:Y:S05]  /*43d0*/  @!P0 BRA `(.L_x_60) ;  /* 0x00000000001c8947 */ /* 0x001fea0003800000 */
.L_x_56:
[----:B------:R-:W-:Y:S05]  /*43e0*/  BSYNC.RELIABLE B3 ;  /* 0x0000000000037941 */ /* 0x000fea0003800100 */
.L_x_55:
[----:B------:R-:W-:-:S07]  /*43f0*/  HFMA2 R17, -RZ, RZ, 0, 5.9604644775390625e-08 ;  /* 0x00000001ff117431 */ /* 0x000fce00000001ff */
.L_x_61:
[----:B--2---:R-:W-:Y:S02]  /*4400*/  IMAD.IADD R15, R2, 0x1, R16 ;  /* 0x00000001020f7824 */ /* 0x004fe400078e0210 */
[----:B------:R-:W-:-:S03]  /*4410*/  VIADD R16, R16, 0x1 ;  /* 0x0000000110107836 */ /* 0x000fc60000000000 */
[----:B------:R0:W-:Y:S02]  /*4420*/  STS.U8 [R15+0x2aa], R17 ;  /* 0x0002aa110f007388 */ /* 0x0001e40000000000 */
[----:B------:R-:W-:-:S13]  /*4430*/  ISETP.NE.AND P0, PT, R16, R13, PT ;  /* 0x0000000d1000720c */ /* 0x000fda0003f05270 */
[----:B0-----:R-:W-:Y:S05]  /*4440*/  @P0 BRA `(.L_x_61) ;  /* 0xfffffffc00ec0947 */ /* 0x001fea000383ffff */
.L_x_60:
[----:B------:R-:W-:Y:S05]  /*4450*/  BSYNC.RECONVERGENT B2 ;  /* 0x0000000000027941 */ /* 0x000fea0003800200 */
.L_x_54:
[----:B------:R-:W-:Y:S02]  /*4460*/  ISETP.GE.U32.AND P0, PT, R14, 0x7, PT ;  /* 0x000000070e00780c */ /* 0x000fe40003f06070 */
[----:B------:R-:W-:-:S11]  /*4470*/  MOV R15, RZ ;  /* 0x000000ff000f7202 */ /* 0x000fd60000000f00 */
[----:B------:R-:W-:Y:S05]  /*4480*/  @!P0 BRA `(.L_x_62) ;  /* 0x0000000000e48947 */ /* 0x000fea0003800000 */
[----:B------:R-:W-:Y:S01]  /*4490*/  BSSY.RECONVERGENT B2, `(.L_x_63) ;  /* 0x0000037000027945 */ /* 0x000fe20003800200 */
[----:B------:R-:W-:-:S07]  /*44a0*/  IMAD.MOV.U32 R14, RZ, RZ, RZ ;  /* 0x000000ffff0e7224 */ /* 0x000fce00078e00ff */
.L_x_64:
[----:B------:R-:W-:-:S04]  /*44b0*/  IMAD R17, R14, 0x4, R2 ;  /* 0x000000040e117824 */ /* 0x000fc800078e0202 */
[C---:B------:R-:W-:Y:S01]  /*44c0*/  IMAD R15, R14.reuse, -0x3, R17 ;  /* 0xfffffffd0e0f7824 */ /* 0x040fe200078e0211 */
[----:B0-----:R-:W0:Y:S01]  /*44d0*/  LDS R21, [R17+0x1f0] ;  /* 0x0001f00011157984 */ /* 0x001e220000000800 */
[----:B------:R-:W-:-:S03]  /*44e0*/  VIADD R14, R14, 0x8 ;  /* 0x000000080e0e7836 */ /* 0x000fc60000000000 */
[----:B------:R-:W-:Y:S02]  /*44f0*/  LDS.U8 R25, [R15+0x2aa] ;  /* 0x0002aa000f197984 */ /* 0x000fe40000000000 */
[----:B------:R-:W-:Y:S02]  /*4500*/  ISETP.NE.AND P1, PT, R14, R11, PT ;  /* 0x0000000b0e00720c */ /* 0x000fe40003f25270 */
[----:B0-----:R-:W-:-:S05]  /*4510*/  IADD3 R21, PT, PT, R2, R21, RZ ;  /* 0x0000001502157210 */ /* 0x001fca0007ffe0ff */
[----:B------:R-:W0:Y:S02]  /*4520*/  LDS.U8 R16, [R21+0x26c] ;  /* 0x00026c0015107984 */ /* 0x000e240000000000 */
[----:B0-----:R-:W-:-:S05]  /*4530*/  LOP3.LUT R16, R25, R16, RZ, 0x3c, !PT ;  /* 0x0000001019107212 */ /* 0x001fca00078e3cff */
[----:B------:R-:W-:Y:S04]  /*4540*/  STS.U8 [R21+0x28b], R16 ;  /* 0x00028b1015007388 */ /* 0x000fe80000000000 */
[----:B------:R-:W0:Y:S04]  /*4550*/  LDS R25, [R17+0x1f4] ;  /* 0x0001f40011197984 */ /* 0x000e280000000800 */
[----:B------:R-:W-:Y:S01]  /*4560*/  LDS.U8 R27, [R15+0x2ab] ;  /* 0x0002ab000f1b7984 */ /* 0x000fe20000000000 */
[----:B0-----:R-:W-:-:S05]  /*4570*/  IMAD.IADD R25, R2, 0x1, R25 ;  /* 0x0000000102197824 */ /* 0x001fca00078e0219 */
        /* <DEDUP_REMOVED lines=38> */
[----:B------:R0:W-:Y:S01]  /*47e0*/  STS.U8 [R25+0x28b], R26 ;  /* 0x00028b1a19007388 */ /* 0x0001e20000000000 */
[----:B------:R-:W-:Y:S05]  /*47f0*/  @P1 BRA `(.L_x_64) ;  /* 0xfffffffc002c1947 */ /* 0x000fea000383ffff */
[----:B------:R-:W-:Y:S05]  /*4800*/  BSYNC.RECONVERGENT B2 ;  /* 0x0000000000027941 */ /* 0x000fea0003800200 */
.L_x_63:
[----:B------:R-:W-:-:S07]  /*4810*/  MOV R15, R11 ;  /* 0x0000000b000f7202 */ /* 0x000fce0000000f00 */
.L_x_62:
[----:B------:R-:W-:Y:S01]  /*4820*/  ISETP.NE.AND P1, PT, R9, RZ, PT ;  /* 0x000000ff0900720c */ /* 0x000fe20003f25270 */
[----:B------:R-:W-:-:S12]  /*4830*/  BSSY.RECONVERGENT B2, `(.L_x_65) ;  /* 0x000003f000027945 */ /* 0x000fd80003800200 */
[----:B------:R-:W-:Y:S05]  /*4840*/  @!P1 BRA `(.L_x_66) ;  /* 0x0000000000f49947 */ /* 0x000fea0003800000 */
[----:B------:R-:W-:Y:S01]  /*4850*/  ISETP.GE.U32.AND P2, PT, R20, 0x3, PT ;  /* 0x000000031400780c */ /* 0x000fe20003f46070 */
[----:B------:R-:W-:Y:S01]  /*4860*/  BSSY.RECONVERGENT B3, `(.L_x_67) ;  /* 0x000001e000037945 */ /* 0x000fe20003800200 */
[----:B------:R-:W-:-:S11]  /*4870*/  ISETP.NE.AND P3, PT, R10, RZ, PT ;  /* 0x000000ff0a00720c */ /* 0x000fd60003f65270 */
[----:B------:R-:W-:Y:S05]  /*4880*/  @!P2 BRA `(.L_x_68) ;  /* 0x00000000006ca947 */ /* 0x000fea0003800000 */
[----:B------:R-:W-:-:S04]  /*4890*/  IMAD R16, R15, 0x4, R2 ;  /* 0x000000040f107824 */ /* 0x000fc800078e0202 */
[C---:B------:R-:W-:Y:S01]  /*48a0*/  IMAD R14, R15.reuse, -0x3, R16 ;  /* 0xfffffffd0f0e7824 */ /* 0x040fe200078e0210 */
[----:B------:R-:W1:Y:S01]  /*48b0*/  LDS R17, [R16+0x1f0] ;  /* 0x0001f00010117984 */ /* 0x000e620000000800 */
[----:B------:R-:W-:-:S03]  /*48c0*/  IADD3 R15, PT, PT, R15, 0x4, RZ ;  /* 0x000000040f0f7810 */ /* 0x000fc60007ffe0ff */
[----:B------:R-:W-:Y:S01]  /*48d0*/  LDS.U8 R21, [R14+0x2aa] ;  /* 0x0002aa000e157984 */ /* 0x000fe20000000000 */
[----:B-1----:R-:W-:-:S05]  /*48e0*/  IMAD.IADD R17, R2, 0x1, R17 ;  /* 0x0000000102117824 */ /* 0x002fca00078e0211 */
[----:B------:R-:W1:Y:S02]  /*48f0*/  LDS.U8 R20, [R17+0x26c] ;  /* 0x00026c0011147984 */ /* 0x000e640000000000 */
[----:B-1----:R-:W-:-:S05]  /*4900*/  LOP3.LUT R20, R21, R20, RZ, 0x3c, !PT ;  /* 0x0000001415147212 */ /* 0x002fca00078e3cff */
[----:B------:R-:W-:Y:S04]  /*4910*/  STS.U8 [R17+0x28b], R20 ;  /* 0x00028b1411007388 */ /* 0x000fe80000000000 */
[----:B------:R-:W1:Y:S04]  /*4920*/  LDS R21, [R16+0x1f4] ;  /* 0x0001f40010157984 */ /* 0x000e680000000800 */
[----:B0-----:R-:W-:Y:S01]  /*4930*/  LDS.U8 R26, [R14+0x2ab] ;  /* 0x0002ab000e1a7984 */ /* 0x001fe20000000000 */
[----:B-1----:R-:W-:-:S05]  /*4940*/  IADD3 R21, PT, PT, R2, R21, RZ ;  /* 0x0000001502157210 */ /* 0x002fca0007ffe0ff */
        /* <DEDUP_REMOVED lines=14> */
[----:B------:R1:W-:Y:S02]  /*4a30*/  STS.U8 [R17+0x28b], R20 ;  /* 0x00028b1411007388 */ /* 0x0003e40000000000 */
.L_x_68:
[----:B------:R-:W-:Y:S05]  /*4a40*/  BSYNC.RECONVERGENT B3 ;  /* 0x0000000000037941 */ /* 0x000fea0003800200 */
.L_x_67:
[----:B------:R-:W-:Y:S05]  /*4a50*/  @!P3 BRA `(.L_x_66) ;  /* 0x000000000070b947 */ /* 0x000fea0003800000 */
[----:B------:R-:W-:Y:S01]  /*4a60*/  ISETP.NE.AND P3, PT, R10, 0x1, PT ;  /* 0x000000010a00780c */ /* 0x000fe20003f65270 */
[----:B------:R-:W-:Y:S01]  /*4a70*/  BSSY.RECONVERGENT B3, `(.L_x_69) ;  /* 0x0000012000037945 */ /* 0x000fe20003800200 */
[----:B------:R-:W-:-:S11]  /*4a80*/  ISETP.NE.AND P2, PT, R12, RZ, PT ;  /* 0x000000ff0c00720c */ /* 0x000fd60003f45270 */
[----:B------:R-:W-:Y:S05]  /*4a90*/  @!P3 BRA `(.L_x_70) ;  /* 0x00000000003cb947 */ /* 0x000fea0003800000 */
[----:B-1----:R-:W-:-:S04]  /*4aa0*/  IMAD R20, R15, 0x4, R2 ;  /* 0x000000040f147824 */ /* 0x002fc800078e0202 */
[C---:B0-----:R-:W-:Y:S01]  /*4ab0*/  IMAD R26, R15.reuse, -0x3, R20 ;  /* 0xfffffffd0f1a7824 */ /* 0x041fe200078e0214 */
[----:B------:R-:W0:Y:S01]  /*4ac0*/  LDS R17, [R20+0x1f0] ;  /* 0x0001f00014117984 */ /* 0x000e220000000800 */
[----:B------:R-:W-:-:S03]  /*4ad0*/  VIADD R15, R15, 0x2 ;  /* 0x000000020f0f7836 */ /* 0x000fc60000000000 */
        /* <DEDUP_REMOVED lines=10> */
[----:B------:R2:W-:Y:S02]  /*4b80*/  STS.U8 [R21+0x28b], R16 ;  /* 0x00028b1015007388 */ /* 0x0005e40000000000 */
.L_x_70:
[----:B------:R-:W-:Y:S05]  /*4b90*/  BSYNC.RECONVERGENT B3 ;  /* 0x0000000000037941 */ /* 0x000fea0003800200 */
.L_x_69:
[----:B------:R-:W-:-:S04]  /*4ba0*/  @P2 IMAD R14, R15, 0x4, R2 ;  /* 0x000000040f0e2824 */ /* 0x000fc800078e0202 */
[----:B--2---:R-:W-:Y:S01]  /*4bb0*/  @P2 IMAD R16, R15, -0x3, R14 ;  /* 0xfffffffd0f102824 */ /* 0x004fe200078e020e */
[----:B-1----:R-:W1:Y:S05]  /*4bc0*/  @P2 LDS R17, [R14+0x1f0] ;  /* 0x0001f0000e112984 */ /* 0x002e6a0000000800 */
[----:B------:R-:W-:Y:S01]  /*4bd0*/  @P2 LDS.U8 R16, [R16+0x2aa] ;  /* 0x0002aa0010102984 */ /* 0x000fe20000000000 */
[----:B-1----:R-:W-:-:S05]  /*4be0*/  @P2 IADD3 R17, PT, PT, R2, R17, RZ ;  /* 0x0000001102112210 */ /* 0x002fca0007ffe0ff */
[----:B------:R-:W1:Y:S02]  /*4bf0*/  @P2 LDS.U8 R15, [R17+0x26c] ;  /* 0x00026c00110f2984 */ /* 0x000e640000000000 */
[----:B-1----:R-:W-:-:S05]  /*4c00*/  @P2 LOP3.LUT R20, R16, R15, RZ, 0x3c, !PT ;  /* 0x0000000f10142212 */ /* 0x002fca00078e3cff */
[----:B------:R2:W-:Y:S02]  /*4c10*/  @P2 STS.U8 [R17+0x28b], R20 ;  /* 0x00028b1411002388 */ /* 0x0005e40000000000 */
.L_x_66:
[----:B------:R-:W-:Y:S05]  /*4c20*/  BSYNC.RECONVERGENT B2 ;  /* 0x0000000000027941 */ /* 0x000fea0003800200 */
.L_x_65:
[----:B------:R-:W3:Y:S01]  /*4c30*/  LDS.64 R14, [R2+0x758] ;  /* 0x00075800020e7984 */ /* 0x000ee20000000a00 */
[----:B------:R-:W-:Y:S01]  /*4c40*/  ISETP.GE.AND P2, PT, R7, 0x1, PT ;  /* 0x000000010700780c */ /* 0x000fe20003f46270 */
[----:B------:R-:W-:Y:S01]  /*4c50*/  BSSY.RECONVERGENT B2, `(.L_x_71) ;  /* 0x00000ff000027945 */ /* 0x000fe20003800200 */
[----:B---3--:R-:W-:-:S07]  /*4c60*/  DADD R14, R14, 1 ;  /* 0x3ff000000e0e7429 */ /* 0x008fce0000000000 */
[----:B------:R3:W-:Y:S04]  /*4c70*/  STS.64 [R2+0x758], R14 ;  /* 0x0007580e02007388 */ /* 0x0007e80000000a00 */
[----:B------:R-:W-:Y:S05]  /*4c80*/  @!P2 BRA `(.L_x_72) ;  /* 0x0000000400f0a947 */ /* 0x000fea0003800000 */
[----:B---3--:R-:W-:-:S07]  /*4c90*/  IMAD.MOV.U32 R14, RZ, RZ, RZ ;  /* 0x000000ffff0e7224 */ /* 0x008fce00078e00ff */
.L_x_83:
[----:B------:R-:W3:Y:S01]  /*4ca0*/  LDCU UR4, c[0x0][0x3a0] ;  /* 0x00007400ff0477ac */ /* 0x000ee20008000800 */
[----:B------:R-:W-:Y:S01]  /*4cb0*/  PRMT R21, RZ, 0x7610, R21 ;  /* 0x00007610ff157816 */ /* 0x000fe20000000015 */
[----:B------:R-:W-:Y:S02]  /*4cc0*/  IMAD.MOV.U32 R16, RZ, RZ, RZ ;  /* 0x000000ffff107224 */ /* 0x000fe400078e00ff */
[----:B---3--:R-:W-:Y:S01]  /*4cd0*/  IMAD R15, R14, UR4, RZ ;  /* 0x000000040e0f7c24 */ /* 0x008fe2000f8e02ff */
[----:B------:R-:W-:Y:S06]  /*4ce0*/  @!P0 BRA `(.L_x_73) ;  /* 0x0000000000b48947 */ /* 0x000fec0003800000 */
[----:B------:R-:W-:Y:S01]  /*4cf0*/  BSSY.RECONVERGENT B3, `(.L_x_74) ;  /* 0x0000029000037945 */ /* 0x000fe20003800200 */
[----:B------:R-:W-:Y:S02]  /*4d00*/  PRMT R21, RZ, 0x7610, R21 ;  /* 0x00007610ff157816 */ /* 0x000fe40000000015 */
[----:B------:R-:W-:-:S07]  /*4d10*/  MOV R16, RZ ;  /* 0x000000ff00107202 */ /* 0x000fce0000000f00 */
.L_x_75:
[--C-:B-12---:R-:W-:Y:S01]  /*4d20*/  IMAD.IADD R20, R15, 0x1, R16.reuse ;  /* 0x000000010f147824 */ /* 0x106fe200078e0210 */
[----:B------:R-:W-:Y:S01]  /*4d30*/  UMOV UR4, 0xc1c ;  /* 0x00000c1c00047882 */ /* 0x000fe20000000000 */
[----:B------:R-:W-:Y:S01]  /*4d40*/  IMAD.IADD R23, R2, 0x1, R16 ;  /* 0x0000000102177824 */ /* 0x000fe200078e0210 */
[----:B------:R-:W-:Y:S02]  /*4d50*/  IADD3 R16, PT, PT, R16, 0x8, RZ ;  /* 0x0000000810107810 */ /* 0x000fe40007ffe0ff */
[----:B------:R-:W-:Y:S02]  /*4d60*/  LEA R20, R20, UR4, 0x2 ;  /* 0x0000000414147c11 */ /* 0x000fe4000f8e10ff */
[----:B------:R-:W-:Y:S01]  /*4d70*/  LDS.U8 R24, [R23+0x28b] ;  /* 0x00028b0017187984 */ /* 0x000fe20000000000 */
[----:B------:R-:W-:Y:S01]  /*4d80*/  ISETP.NE.AND P2, PT, R16, R11, PT ;  /* 0x0000000b1000720c */ /* 0x000fe20003f45270 */
[----:B0-----:R-:W0:Y:S02]  /*4d90*/  LDC.U8 R25, c[0x3][R20] ;  /* 0x00c0000014197b82 */ /* 0x001e240000000000 */
[----:B------:R-:W1:Y:S04]  /*4da0*/  LDS R17, [R23+0x28c] ;  /* 0x00028c0017117984 */ /* 0x000e680000000800 */
[----:B------:R-:W2:Y:S02]  /*4db0*/  LDS R23, [R23+0x290] ;  /* 0x0002900017177984 */ /* 0x000ea40000000800 */
[----:B------:R-:W3:Y:S08]  /*4dc0*/  LDC.U8 R26, c[0x3][R20+0x4] ;  /* 0x00c00100141a7b82 */ /* 0x000ef00000000000 */
[----:B------:R-:W4:Y:S01]  /*4dd0*/  LDC.U8 R27, c[0x3][R20+0x14] ;  /* 0x00c00500141b7b82 */ /* 0x000f220000000000 */
[C---:B-1----:R-:W-:Y:S01]  /*4de0*/  PRMT R28, R17.reuse, 0x7773, RZ ;  /* 0x00007773111c7816 */ /* 0x042fe200000000ff */
[----:B0-----:R-:W-:Y:S01]  /*4df0*/  IMAD R24, R24, R25, RZ ;  /* 0x0000001918187224 */ /* 0x001fe200078e02ff */
[----:B------:R-:W-:-:S05]  /*4e00*/  LOP3.LUT R25, R17, 0xff, RZ, 0xc0, !PT ;  /* 0x000000ff11197812 */ /* 0x000fca00078ec0ff */
[----:B---3--:R-:W-:Y:S02]  /*4e10*/  IMAD R26, R26, R25, RZ ;  /* 0x000000191a1a7224 */ /* 0x008fe400078e02ff */
[----:B------:R-:W0:Y:S03]  /*4e20*/  LDC.U8 R25, c[0x3][R20+0x8] ;  /* 0x00c0020014197b82 */ /* 0x000e260000000000 */
[----:B------:R-:W-:Y:S02]  /*4e30*/  LOP3.LUT R24, R26, R24, R21, 0x96, !PT ;  /* 0x000000181a187212 */ /* 0x000fe400078e9615 */
[----:B------:R-:W-:-:S03]  /*4e40*/  PRMT R26, R17, 0x7771, RZ ;  /* 0x00007771111a7816 */ /* 0x000fc600000000ff */
[----:B------:R-:W1:Y:S02]  /*4e50*/  LDC.U8 R21, c[0x3][R20+0xc] ;  /* 0x00c0030014157b82 */ /* 0x000e640000000000 */
[----:B0-----:R-:W-:Y:S01]  /*4e60*/  IMAD R25, R25, R26, RZ ;  /* 0x0000001a19197224 */ /* 0x001fe200078e02ff */
[----:B------:R-:W-:Y:S02]  /*4e70*/  PRMT R26, R17, 0x7772, RZ ;  /* 0x00007772111a7816 */ /* 0x000fe400000000ff */
[----:B--2---:R-:W-:-:S03]  /*4e80*/  PRMT R17, R23, 0x7772, RZ ;  /* 0x0000777217117816 */ /* 0x004fc600000000ff */
[----:B-1----:R-:W-:Y:S02]  /*4e90*/  IMAD R26, R21, R26, RZ ;  /* 0x0000001a151a7224 */ /* 0x002fe400078e02ff */
[----:B------:R-:W0:Y:S03]  /*4ea0*/  LDC.U8 R21, c[0x3][R20+0x10] ;  /* 0x00c0040014157b82 */ /* 0x000e260000000000 */
[----:B------:R-:W-:-:S05]  /*4eb0*/  LOP3.LUT R24, R26, R25, R24, 0x96, !PT ;  /* 0x000000191a187212 */ /* 0x000fca00078e9618 */
[----:B------:R-:W1:Y:S08]  /*4ec0*/  LDC.U8 R25, c[0x3][R20+0x18] ;  /* 0x00c0060014197b82 */ /* 0x000e700000000000 */
[----:B------:R-:W2:Y:S01]  /*4ed0*/  LDC.U8 R26, c[0x3][R20+0x1c] ;  /* 0x00c00700141a7b82 */ /* 0x000ea20000000000 */
[----:B0-----:R-:W-:Y:S01]  /*4ee0*/  IMAD R21, R21, R28, RZ ;  /* 0x0000001c15157224 */ /* 0x001fe200078e02ff */
[----:B------:R-:W-:-:S05]  /*4ef0*/  LOP3.LUT R28, R23, 0xff, RZ, 0xc0, !PT ;  /* 0x000000ff171c7812 */ /* 0x000fca00078ec0ff */
[----:B----4-:R-:W-:-:S05]  /*4f00*/  IMAD R27, R27, R28, RZ ;  /* 0x0000001c1b1b7224 */ /* 0x010fca00078e02ff */
[----:B------:R-:W-:Y:S02]  /*4f10*/  LOP3.LUT R21, R27, R21, R24, 0x96, !PT ;  /* 0x000000151b157212 */ /* 0x000fe400078e9618 */
[----:B------:R-:W-:Y:S01]  /*4f20*/  PRMT R24, R23, 0x7771, RZ ;  /* 0x0000777117187816 */ /* 0x000fe200000000ff */
[----:B--2---:R-:W-:-:S04]  /*4f30*/  IMAD R17, R26, R17, RZ ;  /* 0x000000111a117224 */ /* 0x004fc800078e02ff */
[----:B-1----:R-:W-:-:S05]  /*4f40*/  IMAD R24, R25, R24, RZ ;  /* 0x0000001819187224 */ /* 0x002fca00078e02ff */
[----:B------:R-:W-:-:S04]  /*4f50*/  LOP3.LUT R24, R24, R21, RZ, 0x3c, !PT ;  /* 0x0000001518187212 */ /* 0x000fc800078e3cff */
[----:B------:R-:W-:Y:S01]  /*4f60*/  LOP3.LUT R21, R17, R24, RZ, 0x3c, !PT ;  /* 0x0000001811157212 */ /* 0x000fe200078e3cff */
[----:B------:R-:W-:Y:S06]  /*4f70*/  @P2 BRA `(.L_x_75) ;  /* 0xfffffffc00682947 */ /* 0x000fec000383ffff */
[----:B------:R-:W-:Y:S05]  /*4f80*/  BSYNC.RECONVERGENT B3 ;  /* 0x0000000000037941 */ /* 0x000fea0003800200 */
.L_x_74:
[----:B------:R-:W-:Y:S01]  /*4f90*/  PRMT R23, R24, 0x7610, R23 ;  /* 0x0000761018177816 */ /* 0x000fe20000000017 */
[----:B------:R-:W-:Y:S01]  /*4fa0*/  IMAD.MOV.U32 R16, RZ, RZ, R11 ;  /* 0x000000ffff107224 */ /* 0x000fe200078e000b */
[----:B------:R-:W-:-:S07]  /*4fb0*/  PRMT R24, R17, 0x7610, R24 ;  /* 0x0000761011187816 */ /* 0x000fce0000000018 */
.L_x_73:
[----:B------:R-:W-:Y:S04]  /*4fc0*/  BSSY.RECONVERGENT B3, `(.L_x_76) ;  /* 0x0000041000037945 */ /* 0x000fe80003800200 */
[----:B------:R-:W-:Y:S05]  /*4fd0*/  @!P1 BRA `(.L_x_77) ;  /* 0x0000000000fc9947 */ /* 0x000fea0003800000 */
[----:B-12---:R-:W-:Y:S01]  /*4fe0*/  VIADD R17, R9, 0xffffffff ;  /* 0xffffffff09117836 */ /* 0x006fe20000000000 */
[----:B------:R-:W-:Y:S01]  /*4ff0*/  BSSY.RECONVERGENT B4, `(.L_x_78) ;  /* 0x000001c000047945 */ /* 0x000fe20003800200 */
[----:B------:R-:W-:-:S03]  /*5000*/  ISETP.NE.AND P3, PT, R10, RZ, PT ;  /* 0x000000ff0a00720c */ /* 0x000fc60003f65270 */
[----:B------:R-:W-:-:S13]  /*5010*/  ISETP.GE.U32.AND P2, PT, R17, 0x3, PT ;  /* 0x000000031100780c */ /* 0x000fda0003f46070 */
[----:B------:R-:W-:Y:S05]  /*5020*/  @!P2 BRA `(.L_x_79) ;  /* 0x000000000060a947 */ /* 0x000fea0003800000 */
[C---:B------:R-:W-:Y:S01]  /*5030*/  IADD3 R17, PT, PT, R15.reuse, R16, RZ ;  /* 0x000000100f117210 */ /* 0x040fe20007ffe0ff */
[----:B------:R-:W-:Y:S01]  /*5040*/  UMOV UR4, 0xc1c ;  /* 0x00000c1c00047882 */ /* 0x000fe20000000000 */
[--C-:B------:R-:W-:Y:S02]  /*5050*/  IMAD.IADD R29, R15, 0x1, R16.reuse ;  /* 0x000000010f1d7824 */ /* 0x100fe400078e0210 */
[----:B0-----:R-:W-:Y:S01]  /*5060*/  LEA R25, R17, UR4, 0x2 ;  /* 0x0000000411197c11 */ /* 0x001fe2000f8e10ff */
[----:B------:R-:W-:Y:S02]  /*5070*/  IMAD.IADD R20, R2, 0x1, R16 ;  /* 0x0000000102147824 */ /* 0x000fe400078e0210 */
[----:B------:R-:W-:Y:S01]  /*5080*/  SHF.L.U32 R29, R29, 0x2, RZ ;  /* 0x000000021d1d7819 */ /* 0x000fe200000006ff */
[----:B------:R-:W0:Y:S01]  /*5090*/  LDC.U8 R24, c[0x3][R25] ;  /* 0x00c0000019187b82 */ /* 0x000e220000000000 */
[----:B------:R-:W-:Y:S01]  /*50a0*/  VIADD R16, R16, 0x4 ;  /* 0x0000000410107836 */ /* 0x000fe20000000000 */
[----:B------:R-:W0:Y:S04]  /*50b0*/  LDS.U8 R17, [R20+0x28b] ;  /* 0x00028b0014117984 */ /* 0x000e280000000000 */
[----:B------:R-:W1:Y:S02]  /*50c0*/  LDS.U8 R26, [R20+0x28c] ;  /* 0x00028c00141a7984 */ /* 0x000e640000000000 */
[----:B------:R-:W1:Y:S08]  /*50d0*/  LDC.U8 R27, c[0x3][R29+0xc20] ;  /* 0x00c308001d1b7b82 */ /* 0x000e700000000000 */
[----:B------:R-:W2:Y:S08]  /*50e0*/  LDC.U8 R23, c[0x3][R29+0xc24] ;  /* 0x00c309001d177b82 */ /* 0x000eb00000000000 */
[----:B------:R-:W3:Y:S01]  /*50f0*/  LDC.U8 R28, c[0x3][R29+0xc28] ;  /* 0x00c30a001d1c7b82 */ /* 0x000ee20000000000 */
[----:B0-----:R-:W-:-:S02]  /*5100*/  IMAD R17, R17, R24, RZ ;  /* 0x0000001811117224 */ /* 0x001fc400078e02ff */
[----:B------:R-:W2:Y:S01]  /*5110*/  LDS.U8 R24, [R20+0x28d] ;  /* 0x00028d0014187984 */ /* 0x000ea20000000000 */
[----:B-1----:R-:W-:-:S03]  /*5120*/  IMAD R26, R26, R27, RZ ;  /* 0x0000001b1a1a7224 */ /* 0x002fc600078e02ff */
[----:B------:R-:W3:Y:S01]  /*5130*/  LDS.U8 R27, [R20+0x28e] ;  /* 0x00028e00141b7984 */ /* 0x000ee20000000000 */
[----:B--2---:R-:W-:-:S05]  /*5140*/  IMAD R23, R24, R23, RZ ;  /* 0x0000001718177224 */ /* 0x004fca00078e02ff */
[----:B------:R-:W-:Y:S01]  /*5150*/  LOP3.LUT R26, R23, R17, R26, 0x96, !PT ;  /* 0x00000011171a7212 */ /* 0x000fe200078e961a */
[----:B---3--:R-:W-:-:S03]  /*5160*/  IMAD R27, R27, R28, RZ ;  /* 0x0000001c1b1b7224 */ /* 0x008fc600078e02ff */
[----:B------:R-:W-:-:S04]  /*5170*/  LOP3.LUT R26, R26, R21, RZ, 0x3c, !PT ;  /* 0x000000151a1a7212 */ /* 0x000fc800078e3cff */
[C---:B------:R-:W-:Y:S02]  /*5180*/  LOP3.LUT R21, R27.reuse, R26, RZ, 0x3c, !PT ;  /* 0x0000001a1b157212 */ /* 0x040fe400078e3cff */
[----:B------:R-:W-:Y:S02]  /*5190*/  PRMT R24, R27, 0x7610, R24 ;  /* 0x000076101b187816 */ /* 0x000fe40000000018 */
[----:B------:R-:W-:-:S07]  /*51a0*/  PRMT R23, R26, 0x7610, R23 ;  /* 0x000076101a177816 */ /* 0x000fce0000000017 */
.L_x_79:
[----:B------:R-:W-:Y:S05]  /*51b0*/  BSYNC.RECONVERGENT B4 ;  /* 0x0000000000047941 */ /* 0x000fea0003800200 */
.L_x_78:
[----:B------:R-:W-:Y:S05]  /*51c0*/  @!P3 BRA `(.L_x_77) ;  /* 0x000000000080b947 */ /* 0x000fea0003800000 */
[----:B------:R-:W-:Y:S01]  /*51d0*/  ISETP.NE.AND P2, PT, R10, 0x1, PT ;  /* 0x000000010a00780c */ /* 0x000fe20003f45270 */
[----:B------:R-:W-:Y:S01]  /*51e0*/  BSSY.RECONVERGENT B4, `(.L_x_80) ;  /* 0x0000015000047945 */ /* 0x000fe20003800200 */
[----:B------:R-:W-:-:S11]  /*51f0*/  ISETP.NE.AND P3, PT, R12, RZ, PT ;  /* 0x000000ff0c00720c */ /* 0x000fd60003f65270 */
[----:B------:R-:W-:Y:S05]  /*5200*/  @!P2 BRA `(.L_x_81) ;  /* 0x000000000048a947 */ /* 0x000fea0003800000 */
[C---:B------:R-:W-:Y:S01]  /*5210*/  IMAD.IADD R17, R15.reuse, 0x1, R16 ;  /* 0x000000010f117824 */ /* 0x040fe200078e0210 */
[----:B------:R-:W-:Y:S01]  /*5220*/  IADD3 R20, PT, PT, R15, R16, RZ ;  /* 0x000000100f147210 */ /* 0x000fe20007ffe0ff */
[----:B------:R-:W-:-:S03]  /*5230*/  UMOV UR4, 0xc1c ;  /* 0x00000c1c00047882 */ /* 0x000fc60000000000 */
[----:B0-----:R-:W-:Y:S01]  /*5240*/  LEA R25, R17, UR4, 0x2 ;  /* 0x0000000411197c11 */ /* 0x001fe2000f8e10ff */
[----:B------:R-:W-:Y:S02]  /*5250*/  IMAD.SHL.U32 R26, R20, 0x4, RZ ;  /* 0x00000004141a7824 */ /* 0x000fe400078e00ff */
[----:B------:R-:W-:Y:S01]  /*5260*/  IMAD.IADD R20, R2, 0x1, R16 ;  /* 0x0000000102147824 */ /* 0x000fe200078e0210 */
[----:B------:R-:W0:Y:S01]  /*5270*/  LDC.U8 R24, c[0x3][R25] ;  /* 0x00c0000019187b82 */ /* 0x000e220000000000 */
[----:B------:R-:W-:-:S03]  /*5280*/  IADD3 R16, PT, PT, R16, 0x2, RZ ;  /* 0x0000000210107810 */ /* 0x000fc60007ffe0ff */
[----:B------:R-:W0:Y:S04]  /*5290*/  LDS.U8 R17, [R20+0x28b] ;  /* 0x00028b0014117984 */ /* 0x000e280000000000 */
[----:B------:R-:W1:Y:S01]  /*52a0*/  LDC.U8 R26, c[0x3][R26+0xc20] ;  /* 0x00c308001a1a7b82 */ /* 0x000e620000000000 */
[----:B------:R-:W1:Y:S01]  /*52b0*/  LDS.U8 R23, [R20+0x28c] ;  /* 0x00028c0014177984 */ /* 0x000e620000000000 */
[----:B0-----:R-:W-:-:S05]  /*52c0*/  IMAD R24, R17, R24, RZ ;  /* 0x0000001811187224 */ /* 0x001fca00078e02ff */
[----:B------:R-:W-:Y:S01]  /*52d0*/  LOP3.LUT R21, R24, R21, RZ, 0x3c, !PT ;  /* 0x0000001518157212 */ /* 0x000fe200078e3cff */
[----:B-1----:R-:W-:-:S03]  /*52e0*/  IMAD R28, R23, R26, RZ ;  /* 0x0000001a171c7224 */ /* 0x002fc600078e02ff */
[----:B------:R-:W-:Y:S02]  /*52f0*/  PRMT R23, R21, 0x7610, R23 ;  /* 0x0000761015177816 */ /* 0x000fe40000000017 */
[C---:B------:R-:W-:Y:S02]  /*5300*/  LOP3.LUT R17, R28.reuse, R21, RZ, 0x3c, !PT ;  /* 0x000000151c117212 */ /* 0x040fe400078e3cff */
[----:B------:R-:W-:Y:S02]  /*5310*/  PRMT R24, R28, 0x7610, R24 ;  /* 0x000076101c187816 */ /* 0x000fe40000000018 */
[----:B------:R-:W-:-:S07]  /*5320*/  PRMT R21, R17, 0x7610, R21 ;  /* 0x0000761011157816 */ /* 0x000fce0000000015 */
.L_x_81:
[----:B------:R-:W-:Y:S05]  /*5330*/  BSYNC.RECONVERGENT B4 ;  /* 0x0000000000047941 */ /* 0x000fea0003800200 */
.L_x_80:
[----:B------:R-:W-:Y:S01]  /*5340*/  @P3 IMAD.MOV.U32 R20, RZ, RZ, 0xc1c ;  /* 0x00000c1cff143424 */ /* 0x000fe200078e00ff */
[----:B------:R-:W-:Y:S01]  /*5350*/  @P3 PRMT R23, R21, 0x7610, R23 ;  /* 0x0000761015173816 */ /* 0x000fe20000000017 */
[----:B------:R-:W-:-:S05]  /*5360*/  @P3 IMAD.IADD R15, R15, 0x1, R16 ;  /* 0x000000010f0f3824 */ /* 0x000fca00078e0210 */
[----:B------:R-:W-:Y:S01]  /*5370*/  @P3 LEA R17, R15, R20, 0x2 ;  /* 0x000000140f113211 */ /* 0x000fe200078e10ff */
[----:B------:R-:W-:-:S03]  /*5380*/  @P3 IMAD.IADD R15, R2, 0x1, R16 ;  /* 0x00000001020f3824 */ /* 0x000fc600078e0210 */
[----:B------:R-:W1:Y:S03]  /*5390*/  @P3 LDC.U8 R20, c[0x3][R17] ;  /* 0x00c0000011143b82 */ /* 0x000e660000000000 */
[----:B------:R-:W1:Y:S02]  /*53a0*/  @P3 LDS.U8 R15, [R15+0x28b] ;  /* 0x00028b000f0f3984 */ /* 0x000e640000000000 */
[----:B-1----:R-:W-:-:S05]  /*53b0*/  @P3 IMAD R20, R15, R20, RZ ;  /* 0x000000140f143224 */ /* 0x002fca00078e02ff */
[----:B------:R-:W-:-:S07]  /*53c0*/  @P3 PRMT R24, R20, 0x7610, R24 ;  /* 0x0000761014183816 */ /* 0x000fce0000000018 */
.L_x_77:
[----:B------:R-:W-:Y:S05]  /*53d0*/  BSYNC.RECONVERGENT B3 ;  /* 0x0000000000037941 */ /* 0x000fea0003800200 */
.L_x_76:
[----:B------:R-:W-:Y:S02]  /*53e0*/  LOP3.LUT R15, R23, 0xff, RZ, 0xc0, !PT ;  /* 0x000000ff170f7812 */ /* 0x000fe400078ec0ff */
[----:B------:R-:W-:-:S04]  /*53f0*/  LOP3.LUT R16, R24, 0xff, RZ, 0xc0, !PT ;  /* 0x000000ff18107812 */ /* 0x000fc800078ec0ff */
[----:B------:R-:W-:-:S13]  /*5400*/  ISETP.NE.AND P2, PT, R16, R15, PT ;  /* 0x0000000f1000720c */ /* 0x000fda0003f45270 */
[----:B------:R-:W-:Y:S05]  /*5410*/  @P2 BRA `(.L_x_82) ;  /* 0x0000000800082947 */ /* 0x000fea0003800000 */
[----:B------:R-:W-:-:S05]  /*5420*/  VIADD R14, R14, 0x1 ;  /* 0x000000010e0e7836 */ /* 0x000fca0000000000 */
[----:B------:R-:W-:-:S13]  /*5430*/  ISETP.NE.AND P2, PT, R14, R7, PT ;  /* 0x000000070e00720c */ /* 0x000fda0003f45270 */
[----:B------:R-:W-:Y:S05]  /*5440*/  @P2 BRA `(.L_x_83) ;  /* 0xfffffff800142947 */ /* 0x000fea000383ffff */
.L_x_72:
[----:B------:R-:W-:Y:S01]  /*5450*/  MOV R21, RZ ;  /* 0x000000ff00157202 */ /* 0x000fe20000000f00 */
[----:B------:R-:W-:Y:S06]  /*5460*/  @!P0 BRA `(.L_x_84) ;  /* 0x0000000000e48947 */ /* 0x000fec0003800000 */
[----:B------:R-:W-:Y:S01]  /*5470*/  BSSY.RECONVERGENT B3, `(.L_x_85) ;  /* 0x0000037000037945 */ /* 0x000fe20003800200 */
[----:B0-----:R-:W-:-:S07]  /*5480*/  IMAD.MOV.U32 R25, RZ, RZ, RZ ;  /* 0x000000ffff197224 */ /* 0x001fce00078e00ff */
.L_x_86:
[--C-:B------:R-:W-:Y:S01]  /*5490*/  IMAD.IADD R26, R2, 0x1, R25.reuse ;  /* 0x00000001021a7824 */ /* 0x100fe200078e0219 */
[----:B0-----:R-:W1:Y:S01]  /*54a0*/  LDS R16, [R2+0x750] ;  /* 0x0007500002107984 */ /* 0x001e620000000800 */
[----:B------:R-:W1:Y:S03]  /*54b0*/  LDCU UR4, c[0x0][0x3a0] ;  /* 0x00007400ff0477ac */ /* 0x000e660008000800 */
[----:B---3--:R-:W0:Y:S01]  /*54c0*/  LDS.U8 R14, [R26+0x28b] ;  /* 0x00028b001a0e7984 */ /* 0x008e220000000000 */
[----:B-12---:R-:W-:Y:S01]  /*54d0*/  IMAD R17, R16, UR4, R25 ;  /* 0x0000000410117c24 */ /* 0x006fe2000f8e0219 */
[----:B0-----:R-:W0:Y:S04]  /*54e0*/  I2F.F64.U16 R14, R14 ;  /* 0x0000000e000e7312 */ /* 0x001e280000101800 */
[----:B------:R-:W-:-:S05]  /*54f0*/  LEA R27, R17, R2, 0x3 ;  /* 0x00000002111b7211 */ /* 0x000fca00078e18ff */
[----:B0-----:R-:W-:Y:S04]  /*5500*/  STS.64 [R27+0x2d0], R14 ;  /* 0x0002d00e1b007388 */ /* 0x001fe80000000a00 */
[----:B------:R-:W0:Y:S04]  /*5510*/  LDS.U8 R16, [R26+0x28c] ;  /* 0x00028c001a107984 */ /* 0x000e280000000000 */
[----:B------:R-:W1:Y:S01]  /*5520*/  LDS R20, [R2+0x750] ;  /* 0x0007500002147984 */ /* 0x000e620000000800 */
[----:B0-----:R-:W0:Y:S01]  /*5530*/  I2F.F64.U16 R16, R16 ;  /* 0x0000001000107312 */ /* 0x001e220000101800 */
[----:B-1----:R-:W-:-:S04]  /*5540*/  IMAD R21, R20, UR4, R25 ;  /* 0x0000000414157c24 */ /* 0x002fc8000f8e0219 */
[----:B------:R-:W-:-:S05]  /*5550*/  IMAD R21, R21, 0x8, R2 ;  /* 0x0000000815157824 */ /* 0x000fca00078e0202 */
        /* <DEDUP_REMOVED lines=10> */
[----:B-1----:R-:W-:-:S05]  /*5600*/  IMAD R27, R28, UR4, R25 ;  /* 0x000000041c1b7c24 */ /* 0x002fca000f8e0219 */
        /* <DEDUP_REMOVED lines=23> */
[----:B-1----:R-:W-:-:S02]  /*5780*/  IMAD R27, R28, UR4, R25 ;  /* 0x000000041c1b7c24 */ /* 0x002fc4000f8e0219 */
[----:B------:R-:W-:Y:S02]  /*5790*/  VIADD R25, R25, 0x8 ;  /* 0x0000000819197836 */ /* 0x000fe40000000000 */
[----:B------:R-:W-:-:S03]  /*57a0*/  IMAD R27, R27, 0x8, R2 ;  /* 0x000000081b1b7824 */ /* 0x000fc600078e0202 */
[----:B------:R-:W-:Y:S02]  /*57b0*/  ISETP.NE.AND P0, PT, R25, R11, PT ;  /* 0x0000000b1900720c */ /* 0x000fe40003f05270 */
[----:B0-----:R0:W-:Y:S11]  /*57c0*/  STS.64 [R27+0x308], R16 ;  /* 0x000308101b007388 */ /* 0x0011f60000000a00 */
[----:B------:R-:W-:Y:S05]  /*57d0*/  @P0 BRA `(.L_x_86) ;  /* 0xfffffffc002c0947 */ /* 0x000fea000383ffff */
[----:B------:R-:W-:Y:S05]  /*57e0*/  BSYNC.RECONVERGENT B3 ;  /* 0x0000000000037941 */ /* 0x000fea0003800200 */
.L_x_85:
[----:B------:R-:W-:-:S07]  /*57f0*/  MOV R21, R11 ;  /* 0x0000000b00157202 */ /* 0x000fce0000000f00 */
.L_x_84:
[----:B------:R-:W-:Y:S04]  /*5800*/  BSSY.RECONVERGENT B3, `(.L_x_87) ;  /* 0x0000040000037945 */ /* 0x000fe80003800200 */
[----:B------:R-:W-:Y:S05]  /*5810*/  @!P1 BRA `(.L_x_88) ;  /* 0x0000000000f89947 */ /* 0x000fea0003800000 */
[----:B---3--:R-:W-:Y:S01]  /*5820*/  VIADD R14, R9, 0xffffffff ;  /* 0xffffffff090e7836 */ /* 0x008fe20000000000 */
[----:B------:R-:W-:Y:S01]  /*5830*/  BSSY.RECONVERGENT B4, `(.L_x_89) ;  /* 0x000001f000047945 */ /* 0x000fe20003800200 */
[----:B------:R-:W-:-:S03]  /*5840*/  ISETP.NE.AND P1, PT, R10, RZ, PT ;  /* 0x000000ff0a00720c */ /* 0x000fc60003f25270 */
[----:B------:R-:W-:-:S13]  /*5850*/  ISETP.GE.U32.AND P0, PT, R14, 0x3, PT ;  /* 0x000000030e00780c */ /* 0x000fda0003f06070 */
[----:B------:R-:W-:Y:S05]  /*5860*/  @!P0 BRA `(.L_x_90) ;  /* 0x00000000006c8947 */ /* 0x000fea0003800000 */
[--C-:B-12---:R-:W-:Y:S01]  /*5870*/  IMAD.IADD R20, R2, 0x1, R21.reuse ;  /* 0x0000000102147824 */ /* 0x106fe200078e0215 */
[----:B0-----:R-:W0:Y:S01]  /*5880*/  LDS R16, [R2+0x750] ;  /* 0x0007500002107984 */ /* 0x001e220000000800 */
[----:B------:R-:W0:Y:S03]  /*5890*/  LDCU UR4, c[0x0][0x3a0] ;  /* 0x00007400ff0477ac */ /* 0x000e260008000800 */
[----:B------:R-:W1:Y:S01]  /*58a0*/  LDS.U8 R14, [R20+0x28b] ;  /* 0x00028b00140e7984 */ /* 0x000e620000000000 */
[----:B0-----:R-:W-:Y:S01]  /*58b0*/  IMAD R17, R16, UR4, R21 ;  /* 0x0000000410117c24 */ /* 0x001fe2000f8e0215 */
[----:B-1----:R-:W0:Y:S04]  /*58c0*/  I2F.F64.U16 R14, R14 ;  /* 0x0000000e000e7312 */ /* 0x002e280000101800 */
        /* <DEDUP_REMOVED lines=17> */
[----:B-1----:R-:W-:-:S02]  /*59e0*/  IMAD R25, R28, UR4, R21 ;  /* 0x000000041c197c24 */ /* 0x002fc4000f8e0215 */
[----:B------:R-:W-:-:S03]  /*59f0*/  VIADD R21, R21, 0x4 ;  /* 0x0000000415157836 */ /* 0x000fc60000000000 */
[----:B------:R-:W-:-:S05]  /*5a00*/  LEA R25, R25, R2, 0x3 ;  /* 0x0000000219197211 */ /* 0x000fca00078e18ff */
[----:B0-----:R3:W-:Y:S02]  /*5a10*/  STS.64 [R25+0x2e8], R14 ;  /* 0x0002e80e19007388 */ /* 0x0017e40000000a00 */
.L_x_90:
[----:B------:R-:W-:Y:S05]  /*5a20*/  BSYNC.RECONVERGENT B4 ;  /* 0x0000000000047941 */ /* 0x000fea0003800200 */
.L_x_89:
[----:B------:R-:W-:Y:S05]  /*5a30*/  @!P1 BRA `(.L_x_88) ;  /* 0x0000000000709947 */ /* 0x000fea0003800000 */
[----:B------:R-:W-:Y:S01]  /*5a40*/  ISETP.NE.AND P0, PT, R10, 0x1, PT ;  /* 0x000000010a00780c */ /* 0x000fe20003f05270 */
[----:B------:R-:W-:Y:S01]  /*5a50*/  BSSY.RECONVERGENT B4, `(.L_x_91) ;  /* 0x0000012000047945 */ /* 0x000fe20003800200 */
[----:B------:R-:W-:-:S11]  /*5a60*/  ISETP.NE.AND P1, PT, R12, RZ, PT ;  /* 0x000000ff0c00720c */ /* 0x000fd60003f25270 */
[----:B------:R-:W-:Y:S05]  /*5a70*/  @!P0 BRA `(.L_x_92) ;  /* 0x00000000003c8947 */ /* 0x000fea0003800000 */
[--C-:B0-----:R-:W-:Y:S01]  /*5a80*/  IMAD.IADD R26, R2, 0x1, R21.reuse ;  /* 0x00000001021a7824 */ /* 0x101fe200078e0215 */
[----:B---3--:R-:W0:Y:S01]  /*5a90*/  LDS R14, [R2+0x750] ;  /* 0x00075000020e7984 */ /* 0x008e220000000800 */
[----:B------:R-:W0:Y:S03]  /*5aa0*/  LDCU UR4, c[0x0][0x3a0] ;  /* 0x00007400ff0477ac */ /* 0x000e260008000800 */
[----:B------:R-:W1:Y:S01]  /*5ab0*/  LDS.U8 R16, [R26+0x28b] ;  /* 0x00028b001a107984 */ /* 0x000e620000000000 */
[----:B0-----:R-:W-:Y:S01]  /*5ac0*/  IMAD R15, R14, UR4, R21 ;  /* 0x000000040e0f7c24 */ /* 0x001fe2000f8e0215 */
[----:B-12---:R-:W0:Y:S04]  /*5ad0*/  I2F.F64.U16 R16, R16 ;  /* 0x0000001000107312 */ /* 0x006e280000101800 */
[----:B------:R-:W-:-:S05]  /*5ae0*/  LEA R25, R15, R2, 0x3 ;  /* 0x000000020f197211 */ /* 0x000fca00078e18ff */
[----:B0-----:R-:W-:Y:S04]  /*5af0*/  STS.64 [R25+0x2d0], R16 ;  /* 0x0002d01019007388 */ /* 0x001fe80000000a00 */
[----:B------:R-:W0:Y:S04]  /*5b00*/  LDS.U8 R14, [R26+0x28c] ;  /* 0x00028c001a0e7984 */ /* 0x000e280000000000 */
[----:B------:R-:W1:Y:S01]  /*5b10*/  LDS R20, [R2+0x750] ;  /* 0x0007500002147984 */ /* 0x000e620000000800 */
[----:B0-----:R-:W0:Y:S01]  /*5b20*/  I2F.F64.U16 R14, R14 ;  /* 0x0000000e000e7312 */ /* 0x001e220000101800 */
[----:B-1----:R-:W-:-:S02]  /*5b30*/  IMAD R27, R20, UR4, R21 ;  /* 0x00000004141b7c24 */ /* 0x002fc4000f8e0215 */
[----:B------:R-:W-:Y:S02]  /*5b40*/  VIADD R21, R21, 0x2 ;  /* 0x0000000215157836 */ /* 0x000fe40000000000 */
[----:B------:R-:W-:-:S05]  /*5b50*/  IMAD R27, R27, 0x8, R2 ;  /* 0x000000081b1b7824 */ /* 0x000fca00078e0202 */
[----:B0-----:R4:W-:Y:S02]  /*5b60*/  STS.64 [R27+0x2d8], R14 ;  /* 0x0002d80e1b007388 */ /* 0x0019e40000000a00 */
.L_x_92:
[----:B------:R-:W-:Y:S05]  /*5b70*/  BSYNC.RECONVERGENT B4 ;  /* 0x0000000000047941 */ /* 0x000fea0003800200 */
.L_x_91:
[----:B0-----:R-:W-:Y:S01]  /*5b80*/  @P1 IADD3 R16, PT, PT, R2, R21, RZ ;  /* 0x0000001502101210 */ /* 0x001fe20007ffe0ff */
[----:B-12---:R-:W0:Y:S01]  /*5b90*/  @P1 LDS R20, [R2+0x750] ;  /* 0x0007500002141984 */ /* 0x006e220000000800 */
[----:B------:R-:W0:Y:S03]  /*5ba0*/  @P1 LDC R17, c[0x0][0x3a0] ;  /* 0x0000e800ff111b82 */ /* 0x000e260000000800 */
[----:B---34-:R-:W1:Y:S01]  /*5bb0*/  @P1 LDS.U8 R14, [R16+0x28b] ;  /* 0x00028b00100e1984 */ /* 0x018e620000000000 */
[----:B0-----:R-:W-:Y:S01]  /*5bc0*/  @P1 IMAD R17, R20, R17, R21 ;  /* 0x0000001114111224 */ /* 0x001fe200078e0215 */
[----:B-1----:R-:W0:Y:S03]  /*5bd0*/  @P1 I2F.F64.U16 R14, R14 ;  /* 0x0000000e000e1312 */ /* 0x002e260000101800 */
[----:B------:R-:W-:-:S05]  /*5be0*/  @P1 IMAD R17, R17, 0x8, R2 ;  /* 0x0000000811111824 */ /* 0x000fca00078e0202 */
[----:B0-----:R4:W-:Y:S02]  /*5bf0*/  @P1 STS.64 [R17+0x2d0], R14 ;  /* 0x0002d00e11001388 */ /* 0x0019e40000000a00 */
.L_x_88:
[----:B------:R-:W-:Y:S05]  /*5c00*/  BSYNC.RECONVERGENT B3 ;  /* 0x0000000000037941 */ /* 0x000fea0003800200 */
.L_x_87:
[----:B---34-:R-:W3:Y:S02]  /*5c10*/  LDS R14, [R2+0x750] ;  /* 0x00075000020e7984 */ /* 0x018ee40000000800 */
[----:B---3--:R-:W-:-:S05]  /*5c20*/  VIADD R15, R14, 0x1 ;  /* 0x000000010e0f7836 */ /* 0x008fca0000000000 */
[----:B------:R3:W-:Y:S02]  /*5c30*/  STS [R2+0x750], R15 ;  /* 0x0007500f02007388 */ /* 0x0007e40000000800 */
.L_x_82:
[----:B------:R-:W-:Y:S05]  /*5c40*/  BSYNC.RECONVERGENT B2 ;  /* 0x0000000000027941 */ /* 0x000fea0003800200 */
.L_x_71:
[----:B------:R-:W-:-:S04]  /*5c50*/  IADD3 R13, PT, PT, R13, 0x1, RZ ;  /* 0x000000010d0d7810 */ /* 0x000fc80007ffe0ff */
[----:B------:R-:W-:-:S13]  /*5c60*/  ISETP.NE.AND P0, PT, R13, R22, PT ;  /* 0x000000160d00720c */ /* 0x000fda0003f05270 */
[----:B------:R-:W-:Y:S05]  /*5c70*/  @P0 BRA `(.L_x_93) ;  /* 0xffffffe0006c0947 */ /* 0x000fea000383ffff */
[----:B------:R-:W-:Y:S05]  /*5c80*/  BSYNC.RELIABLE B0 ;  /* 0x0000000000007941 */ /* 0x000fea0003800100 */
.L_x_47:
[----:B------:R4:W0:Y:S02]  /*5c90*/  LDS R14, [R2+0x750] ;  /* 0x00075000020e7984 */ /* 0x0008240000000800 */
.L_x_46:
[----:B------:R-:W-:Y:S05]  /*5ca0*/  BSYNC.RECONVERGENT B1 ;  /* 0x0000000000017941 */ /* 0x000fea0003800200 */
.L_x_45:
[----:B------:R-:W-:Y:S05]  /*5cb0*/  WARPSYNC.ALL ;  /* 0x0000000000007948 */ /* 0x000fea0003800000 */
[----:B0-----:R-:W-:Y:S01]  /*5cc0*/  ISETP.NE.AND P0, PT, R14, RZ, PT ;  /* 0x000000ff0e00720c */ /* 0x001fe20003f05270 */
[----:B------:R-:W-:Y:S01]  /*5cd0*/  UIADD3 UR9, UPT, UPT, UR10, 0x5d0, URZ ;  /* 0x000005d00a097890 */ /* 0x000fe2000fffe0ff */
[----:B------:R-:W-:Y:S01]  /*5ce0*/  BSSY.RECONVERGENT B0, `(.L_x_94) ;  /* 0x0000381000007945 */ /* 0x000fe20003800200 */
[----:B------:R-:W-:-:S10]  /*5cf0*/  UIADD3 UR7, UPT, UPT, UR10, 0x4d8, URZ ;  /* 0x000004d80a077890 */ /* 0x000fd4000fffe0ff */
[----:B------:R-:W-:Y:S05]  /*5d00*/  @!P0 BRA `(.L_x_95) ;  /* 0x0000002c00cc8947 */ /* 0x000fea0003800000 */
[----:B------:R-:W0:Y:S08]  /*5d10*/  LDC R8, c[0x0][0x3a0] ;  /* 0x0000e800ff087b82 */ /* 0x000e300000000800 */
[----:B------:R-:W5:Y:S01]  /*5d20*/  LDC R7, c[0x0][0x3a0] ;  /* 0x0000e800ff077b82 */ /* 0x000f620000000800 */
[----:B0-----:R-:W-:Y:S01]  /*5d30*/  ISETP.GE.AND P0, PT, R8, 0x1, PT ;  /* 0x000000010800780c */ /* 0x001fe20003f06270 */
[----:B-----5:R-:W-:-:S12]  /*5d40*/  VIADD R7, R7, 0xffffffff ;  /* 0xffffffff07077836 */ /* 0x020fd80000000000 */
[----:B------:R-:W-:Y:S05]  /*5d50*/  @!P0 BRA `(.L_x_96) ;  /* 0x00000010001c8947 */ /* 0x000fea0003800000 */
[----:B------:R-:W-:Y:S01]  /*5d60*/  ISETP.NE.AND P0, PT, R7, RZ, PT ;  /* 0x000000ff0700720c */ /* 0x000fe20003f05270 */
[----:B-1----:R-:W-:-:S12]  /*5d70*/  IMAD.MOV.U32 R9, RZ, RZ, RZ ;  /* 0x000000ffff097224 */ /* 0x002fd800078e00ff */
[----:B------:R-:W-:Y:S05]  /*5d80*/  @!P0 BRA `(.L_x_97) ;  /* 0x0000000800a48947 */ /* 0x000fea0003800000 */
[----:B---3--:R-:W-:Y:S01]  /*5d90*/  HFMA2 R15, -RZ, RZ, 0, 0 ;  /* 0x00000000ff0f7431 */ /* 0x008fe200000001ff */
[----:B------:R-:W-:-:S07]  /*5da0*/  LOP3.LUT R9, R8, 0x7ffffffe, RZ, 0xc0, !PT ;  /* 0x7ffffffe08097812 */ /* 0x000fce00078ec0ff */
.L_x_106:
[----:B------:R-:W-:-:S05]  /*5db0*/  IMAD R22, R15, 0x8, R18 ;  /* 0x000000080f167824 */ /* 0x000fca00078e0212 */
[----:B--2---:R-:W2:Y:S01]  /*5dc0*/  LDL.64 R16, [R22] ;  /* 0x0000000016107983 */ /* 0x004ea20000100a00 */
[----:B------:R-:W-:Y:S01]  /*5dd0*/  IMAD.MOV.U32 R10, RZ, RZ, 0x652b82fe ;  /* 0x652b82feff0a7424 */ /* 0x000fe200078e00ff */
[----:B------:R-:W-:Y:S01]  /*5de0*/  MOV R11, 0x3ff71547 ;  /* 0x3ff71547000b7802 */ /* 0x000fe20000000f00 */
[----:B------:R-:W-:Y:S01]  /*5df0*/  UMOV UR14, 0xfefa39ef ;  /* 0xfefa39ef000e7882 */ /* 0x000fe20000000000 */
[----:B------:R-:W-:Y:S01]  /*5e00*/  UMOV UR15, 0x3fe62e42 ;  /* 0x3fe62e42000f7882 */ /* 0x000fe20000000000 */
[----:B------:R-:W-:Y:S03]  /*5e10*/  BSSY.RECONVERGENT B1, `(.L_x_98) ;  /* 0x0000036000017945 */ /* 0x000fe60003800200 */
[----:B--2---:R-:W-:Y:S01]  /*5e20*/  DFMA R10, R16, R10, 6.75539944105574400000e+15 ;  /* 0x43380000100a742b */ /* 0x004fe2000000000a */
[----:B------:R-:W-:-:S07]  /*5e30*/  FSETP.GEU.AND P0, PT, |R17|, 4.1917929649353027344, PT ;  /* 0x4086232b1100780b */ /* 0x000fce0003f0e200 */
[----:B------:R-:W-:-:S08]  /*5e40*/  DADD R12, R10, -6.75539944105574400000e+15 ;  /* 0xc33800000a0c7429 */ /* 0x000fd00000000000 */
[----:B------:R-:W-:Y:S01]  /*5e50*/  DFMA R20, R12, -UR14, R16 ;  /* 0x8000000e0c147c2b */ /* 0x000fe20008000010 */
[----:B------:R-:W-:Y:S01]  /*5e60*/  UMOV UR14, 0x3b39803f ;  /* 0x3b39803f000e7882 */ /* 0x000fe20000000000 */
[----:B------:R-:W-:-:S06]  /*5e70*/  UMOV UR15, 0x3c7abc9e ;  /* 0x3c7abc9e000f7882 */ /* 0x000fcc0000000000 */
[----:B------:R-:W-:Y:S01]  /*5e80*/  DFMA R20, R12, -UR14, R20 ;  /* 0x8000000e0c147c2b */ /* 0x000fe20008000014 */
[----:B------:R-:W-:Y:S01]  /*5e90*/  UMOV UR14, 0x69ce2bdf ;  /* 0x69ce2bdf000e7882 */ /* 0x000fe20000000000 */
[----:B------:R-:W-:Y:S01]  /*5ea0*/  IMAD.MOV.U32 R12, RZ, RZ, -0x35dec16 ;  /* 0xfca213eaff0c7424 */ /* 0x000fe200078e00ff */
[----:B------:R-:W-:Y:S01]  /*5eb0*/  UMOV UR15, 0x3e5ade15 ;  /* 0x3e5ade15000f7882 */ /* 0x000fe20000000000 */
[----:B------:R-:W-:-:S06]  /*5ec0*/  IMAD.MOV.U32 R13, RZ, RZ, 0x3e928af3 ;  /* 0x3e928af3ff0d7424 */ /* 0x000fcc00078e00ff */
[----:B------:R-:W-:Y:S01]  /*5ed0*/  DFMA R12, R20, UR14, R12 ;  /* 0x0000000e140c7c2b */ /* 0x000fe2000800000c */
[----:B------:R-:W-:Y:S01]  /*5ee0*/  UMOV UR14, 0x62401315 ;  /* 0x62401315000e7882 */ /* 0x000fe20000000000 */
[----:B------:R-:W-:-:S06]  /*5ef0*/  UMOV UR15, 0x3ec71dee ;  /* 0x3ec71dee000f7882 */ /* 0x000fcc0000000000 */
[----:B------:R-:W-:Y:S01]  /*5f00*/  DFMA R12, R20, R12, UR14 ;  /* 0x0000000e140c7e2b */ /* 0x000fe2000800000c */
        /* <DEDUP_REMOVED lines=20> */
[----:B------:R-:W-:-:S08]  /*6050*/  DFMA R12, R20, R12, UR14 ;  /* 0x0000000e140c7e2b */ /* 0x000fd0000800000c */
[----:B------:R-:W-:-:S08]  /*6060*/  DFMA R12, R20, R12, 1 ;  /* 0x3ff00000140c742b */ /* 0x000fd0000000000c */
[----:B------:R-:W-:-:S10]  /*6070*/  DFMA R12, R20, R12, 1 ;  /* 0x3ff00000140c742b */ /* 0x000fd4000000000c */
[----:B------:R-:W-:Y:S01]  /*6080*/  LEA R21, R10, R13, 0x14 ;  /* 0x0000000d0a157211 */ /* 0x000fe200078ea0ff */
[----:B------:R-:W-:Y:S01]  /*6090*/  IMAD.MOV.U32 R20, RZ, RZ, R12 ;  /* 0x000000ffff147224 */ /* 0x000fe200078e000c */
[----:B------:R-:W-:Y:S06]  /*60a0*/  @!P0 BRA `(.L_x_99) ;  /* 0x0000000000308947 */ /* 0x000fec0003800000 */
[----:B------:R-:W-:Y:S01]  /*60b0*/  FSETP.GEU.AND P1, PT, |R17|, 4.2275390625, PT ;  /* 0x408748001100780b */ /* 0x000fe20003f2e200 */
[C---:B------:R-:W-:Y:S02]  /*60c0*/  DADD R20, R16.reuse, +INF ;  /* 0x7ff0000010147429 */ /* 0x040fe40000000000 */
[----:B------:R-:W-:-:S08]  /*60d0*/  DSETP.GEU.AND P0, PT, R16, RZ, PT ;  /* 0x000000ff1000722a */ /* 0x000fd00003f0e000 */
[----:B------:R-:W-:Y:S02]  /*60e0*/  FSEL R20, R20, RZ, P0 ;  /* 0x000000ff14147208 */ /* 0x000fe40000000000 */
[----:B------:R-:W-:Y:S02]  /*60f0*/  @!P1 LEA.HI R8, R10, R10, RZ, 0x1 ;  /* 0x0000000a0a089211 */ /* 0x000fe400078f08ff */
[----:B------:R-:W-:Y:S02]  /*6100*/  FSEL R21, R21, RZ, P0 ;  /* 0x000000ff15157208 */ /* 0x000fe40000000000 */
[----:B------:R-:W-:-:S04]  /*6110*/  @!P1 SHF.R.S32.HI R11, RZ, 0x1, R8 ;  /* 0x00000001ff0b9819 */ /* 0x000fc80000011408 */
[----:B------:R-:W-:Y:S01]  /*6120*/  @!P1 LEA R13, R11, R13, 0x14 ;  /* 0x0000000d0b0d9211 */ /* 0x000fe200078ea0ff */
[----:B------:R-:W-:-:S05]  /*6130*/  @!P1 IMAD.IADD R10, R10, 0x1, -R11 ;  /* 0x000000010a0a9824 */ /* 0x000fca00078e0a0b */
[----:B------:R-:W-:Y:S01]  /*6140*/  @!P1 LEA R11, R10, 0x3ff00000, 0x14 ;  /* 0x3ff000000a0b9811 */ /* 0x000fe200078ea0ff */
[----:B------:R-:W-:-:S06]  /*6150*/  @!P1 IMAD.MOV.U32 R10, RZ, RZ, RZ ;  /* 0x000000ffff0a9224 */ /* 0x000fcc00078e00ff */
[----:B------:R-:W-:-:S11]  /*6160*/  @!P1 DMUL R20, R12, R10 ;  /* 0x0000000a0c149228 */ /* 0x000fd60000000000 */
.L_x_99:
[----:B------:R-:W-:Y:S05]  /*6170*/  BSYNC.RECONVERGENT B1 ;  /* 0x0000000000017941 */ /* 0x000fea0003800200 */
.L_x_98:
[----:B------:R-:W-:Y:S01]  /*6180*/  DADD R10, R20, 1 ;  /* 0x3ff00000140a7429 */ /* 0x000fe20000000000 */
[----:B------:R-:W-:Y:S05]  /*6190*/  BSSY.RECONVERGENT B1, `(.L_x_100) ;  /* 0x0000010000017945 */ /* 0x000fea0003800200 */
[----:B------:R-:W0:Y:S04]  /*61a0*/  MUFU.RCP64H R17, R11 ;  /* 0x0000000b00117308 */ /* 0x000e280000001800 */
[----:B------:R-:W-:-:S05]  /*61b0*/  VIADD R16, R11, 0x300402 ;  /* 0x003004020b107836 */ /* 0x000fca0000000000 */
[----:B------:R-:W-:Y:S01]  /*61c0*/  FSETP.GEU.AND P0, PT, |R16|, 5.8789094863358348022e-39, PT ;  /* 0x004004021000780b */ /* 0x000fe20003f0e200 */
[----:B0-----:R-:W-:-:S08]  /*61d0*/  DFMA R12, -R10, R16, 1 ;  /* 0x3ff000000a0c742b */ /* 0x001fd00000000110 */
[----:B------:R-:W-:-:S08]  /*61e0*/  DFMA R12, R12, R12, R12 ;  /* 0x0000000c0c0c722b */ /* 0x000fd0000000000c */
[----:B------:R-:W-:-:S08]  /*61f0*/  DFMA R12, R16, R12, R16 ;  /* 0x0000000c100c722b */ /* 0x000fd00000000010 */
[----:B------:R-:W-:-:S08]  /*6200*/  DFMA R28, -R10, R12, 1 ;  /* 0x3ff000000a1c742b */ /* 0x000fd0000000010c */
[----:B------:R-:W-:Y:S01]  /*6210*/  DFMA R28, R12, R28, R12 ;  /* 0x0000001c0c1c722b */ /* 0x000fe2000000000c */
[----:B------:R-:W-:Y:S10]  /*6220*/  @P0 BRA `(.L_x_101) ;  /* 0x0000000000180947 */ /* 0x000ff40003800000 */
[----:B------:R-:W-:Y:S02]  /*6230*/  LOP3.LUT R21, R11, 0x7fffffff, RZ, 0xc0, !PT ;  /* 0x7fffffff0b157812 */ /* 0x000fe400078ec0ff */
[----:B------:R-:W-:Y:S02]  /*6240*/  MOV R8, 0x6270 ;  /* 0x0000627000087802 */ /* 0x000fe40000000f00 */
[----:B------:R-:W-:-:S07]  /*6250*/  IADD3 R21, PT, PT, R21, -0x100000, RZ ;  /* 0xfff0000015157810 */ /* 0x000fce0007ffe0ff */
[----:B----4-:R-:W-:Y:S05]  /*6260*/  CALL.REL.NOINC `($__internal_0_$__cuda_sm20_dblrcp_rn_slowpath_v3) ;  /* 0x00000040006c7944 */ /* 0x010fea0003c00000 */
[----:B------:R-:W-:Y:S02]  /*6270*/  IMAD.MOV.U32 R28, RZ, RZ, R12 ;  /* 0x000000ffff1c7224 */ /* 0x000fe400078e000c */
[----:B------:R-:W-:-:S07]  /*6280*/  IMAD.MOV.U32 R29, RZ, RZ, R13 ;  /* 0x000000ffff1d7224 */ /* 0x000fce00078e000d */
.L_x_101:
[----:B------:R-:W-:Y:S05]  /*6290*/  BSYNC.RECONVERGENT B1 ;  /* 0x0000000000017941 */ /* 0x000fea0003800200 */
.L_x_100:
[----:B------:R-:W-:Y:S01]  /*62a0*/  DADD R26, -R28, 1 ;  /* 0x3ff000001c1a7429 */ /* 0x000fe20000000100 */
[C---:B------:R-:W-:Y:S01]  /*62b0*/  LEA R23, R15.reuse, R4, 0x3 ;  /* 0x000000040f177211 */ /* 0x040fe200078e18ff */
[----:B------:R-:W-:-:S04]  /*62c0*/  IMAD R24, R15, 0x8, R0 ;  /* 0x000000080f187824 */ /* 0x000fc800078e0200 */
[----:B------:R0:W-:Y:S04]  /*62d0*/  STL.64 [R23], R28 ;  /* 0x0000001c17007387 */ /* 0x0001e80000100a00 */
[----:B------:R0:W-:Y:S04]  /*62e0*/  STL.64 [R24], R26 ;  /* 0x0000001a18007387 */ /* 0x0001e80000100a00 */
[----:B------:R-:W2:Y:S01]  /*62f0*/  LDL.64 R16, [R22+0x8] ;  /* 0x0000080016107983 */ /* 0x000ea20000100a00 */
        /* <DEDUP_REMOVED lines=45> */
[----:B0-----:R-:W-:Y:S06]  /*65d0*/  @!P0 BRA `(.L_x_103) ;  /* 0x0000000000348947 */ /* 0x001fec0003800000 */
[----:B------:R-:W-:Y:S01]  /*65e0*/  FSETP.GEU.AND P1, PT, |R17|, 4.2275390625, PT ;  /* 0x408748001100780b */ /* 0x000fe20003f2e200 */
[C---:B------:R-:W-:Y:S02]  /*65f0*/  DADD R20, R16.reuse, +INF ;  /* 0x7ff0000010147429 */ /* 0x040fe40000000000 */
[----:B------:R-:W-:-:S08]  /*6600*/  DSETP.GEU.AND P0, PT, R16, RZ, PT ;  /* 0x000000ff1000722a */ /* 0x000fd00003f0e000 */
[----:B------:R-:W-:Y:S02]  /*6610*/  FSEL R20, R20, RZ, P0 ;  /* 0x000000ff14147208 */ /* 0x000fe40000000000 */
[----:B------:R-:W-:Y:S02]  /*6620*/  @!P1 LEA.HI R8, R12, R12, RZ, 0x1 ;  /* 0x0000000c0c089211 */ /* 0x000fe400078f08ff */
[----:B------:R-:W-:Y:S02]  /*6630*/  FSEL R21, R21, RZ, P0 ;  /* 0x000000ff15157208 */ /* 0x000fe40000000000 */
[----:B------:R-:W-:-:S05]  /*6640*/  @!P1 SHF.R.S32.HI R13, RZ, 0x1, R8 ;  /* 0x00000001ff0d9819 */ /* 0x000fca0000011408 */
[----:B------:R-:W-:Y:S01]  /*6650*/  @!P1 IMAD.IADD R12, R12, 0x1, -R13 ;  /* 0x000000010c0c9824 */ /* 0x000fe200078e0a0d */
[----:B------:R-:W-:-:S04]  /*6660*/  @!P1 LEA R13, R13, R11, 0x14 ;  /* 0x0000000b0d0d9211 */ /* 0x000fc800078ea0ff */
[----:B------:R-:W-:Y:S01]  /*6670*/  @!P1 LEA R11, R12, 0x3ff00000, 0x14 ;  /* 0x3ff000000c0b9811 */ /* 0x000fe200078ea0ff */
[----:B------:R-:W-:Y:S02]  /*6680*/  @!P1 IMAD.MOV.U32 R12, RZ, RZ, R10 ;  /* 0x000000ffff0c9224 */ /* 0x000fe400078e000a */
[----:B------:R-:W-:-:S06]  /*6690*/  @!P1 IMAD.MOV.U32 R10, RZ, RZ, RZ ;  /* 0x000000ffff0a9224 */ /* 0x000fcc00078e00ff */
[----:B------:R-:W-:-:S11]  /*66a0*/  @!P1 DMUL R20, R12, R10 ;  /* 0x0000000a0c149228 */ /* 0x000fd60000000000 */
.L_x_103:
[----:B------:R-:W-:Y:S05]  /*66b0*/  BSYNC.RECONVERGENT B1 ;  /* 0x0000000000017941 */ /* 0x000fea0003800200 */
.L_x_102:
[----:B------:R-:W-:Y:S01]  /*66c0*/  DADD R10, R20, 1 ;  /* 0x3ff00000140a7429 */ /* 0x000fe20000000000 */
[----:B------:R-:W-:Y:S05]  /*66d0*/  BSSY.RECONVERGENT B1, `(.L_x_104) ;  /* 0x000000e000017945 */ /* 0x000fea0003800200 */
[----:B------:R-:W0:Y:S04]  /*66e0*/  MUFU.RCP64H R21, R11 ;  /* 0x0000000b00157308 */ /* 0x000e280000001800 */
[----:B------:R-:W-:-:S04]  /*66f0*/  IADD3 R20, PT, PT, R11, 0x300402, RZ ;  /* 0x003004020b147810 */ /* 0x000fc80007ffe0ff */
[----:B------:R-:W-:Y:S02]  /*6700*/  FSETP.GEU.AND P0, PT, |R20|, 5.8789094863358348022e-39, PT ;  /* 0x004004021400780b */ /* 0x000fe40003f0e200 */
[----:B0-----:R-:W-:-:S08]  /*6710*/  DFMA R16, -R10, R20, 1 ;  /* 0x3ff000000a10742b */ /* 0x001fd00000000114 */
[----:B------:R-:W-:-:S08]  /*6720*/  DFMA R16, R16, R16, R16 ;  /* 0x000000101010722b */ /* 0x000fd00000000010 */
[----:B------:R-:W-:-:S08]  /*6730*/  DFMA R16, R20, R16, R20 ;  /* 0x000000101410722b */ /* 0x000fd00000000014 */
[----:B------:R-:W-:-:S08]  /*6740*/  DFMA R12, -R10, R16, 1 ;  /* 0x3ff000000a0c742b */ /* 0x000fd00000000110 */
[----:B------:R-:W-:Y:S01]  /*6750*/  DFMA R12, R16, R12, R16 ;  /* 0x0000000c100c722b */ /* 0x000fe20000000010 */
[----:B------:R-:W-:Y:S10]  /*6760*/  @P0 BRA `(.L_x_105) ;  /* 0x0000000000100947 */ /* 0x000ff40003800000 */
[----:B------:R-:W-:Y:S02]  /*6770*/  LOP3.LUT R21, R11, 0x7fffffff, RZ, 0xc0, !PT ;  /* 0x7fffffff0b157812 */ /* 0x000fe400078ec0ff */
[----:B------:R-:W-:-:S03]  /*6780*/  MOV R8, 0x67b0 ;  /* 0x000067b000087802 */ /* 0x000fc60000000f00 */
[----:B------:R-:W-:-:S07]  /*6790*/  VIADD R21, R21, 0xfff00000 ;  /* 0xfff0000015157836 */ /* 0x000fce0000000000 */
[----:B----4-:R-:W-:Y:S05]  /*67a0*/  CALL.REL.NOINC `($__internal_0_$__cuda_sm20_dblrcp_rn_slowpath_v3) ;  /* 0x0000003c001c7944 */ /* 0x010fea0003c00000 */
.L_x_105:
[----:B------:R-:W-:Y:S05]  /*67b0*/  BSYNC.RECONVERGENT B1 ;  /* 0x0000000000017941 */ /* 0x000fea0003800200 */
.L_x_104:
[----:B------:R-:W-:Y:S01]  /*67c0*/  DADD R10, -R12, 1 ;  /* 0x3ff000000c0a7429 */ /* 0x000fe20000000100 */
[----:B------:R0:W-:Y:S01]  /*67d0*/  STL.64 [R23+0x8], R12 ;  /* 0x0000080c17007387 */ /* 0x0001e20000100a00 */
[----:B------:R-:W-:-:S05]  /*67e0*/  VIADD R15, R15, 0x2 ;  /* 0x000000020f0f7836 */ /* 0x000fca0000000000 */
[----:B------:R0:W-:Y:S01]  /*67f0*/  STL.64 [R24+0x8], R10 ;  /* 0x0000080a18007387 */ /* 0x0001e20000100a00 */
[----:B------:R-:W-:-:S13]  /*6800*/  ISETP.NE.AND P0, PT, R15, R9, PT ;  /* 0x000000090f00720c */ /* 0x000fda0003f05270 */
[----:B0-----:R-:W-:Y:S05]  /*6810*/  @P0 BRA `(.L_x_106) ;  /* 0xfffffff400640947 */ /* 0x001fea000383ffff */
.L_x_97:
[----:B------:R-:W0:Y:S02]  /*6820*/  LDCU UR4, c[0x0][0x3a0] ;  /* 0x00007400ff0477ac */ /* 0x000e240008000800 */
[----:B0-----:R-:W-:-:S04]  /*6830*/  ULOP3.LUT UR4, UR4, 0x1, URZ, 0xc0, !UPT ;  /* 0x0000000104047892 */ /* 0x001fc8000f8ec0ff */
[----:B------:R-:W-:-:S09]  /*6840*/  UISETP.NE.U32.AND UP0, UPT, UR4, 0x1, UPT ;  /* 0x000000010400788c */ /* 0x000fd2000bf05070 */
[----:B------:R-:W-:Y:S05]  /*6850*/  BRA.U UP0, `(.L_x_96) ;  /* 0x00000005005c7547 */ /* 0x000fea000b800000 */
[----:B------:R-:W-:-:S05]  /*6860*/  SHF.L.U32 R9, R9, 0x3, RZ ;  /* 0x0000000309097819 */ /* 0x000fca00000006ff */
[----:B------:R-:W-:-:S06]  /*6870*/  IMAD.IADD R12, R18, 0x1, R9 ;  /* 0x00000001120c7824 */ /* 0x000fcc00078e0209 */
[----:B------:R-:W5:Y:S01]  /*6880*/  LDL.64 R12, [R12] ;  /* 0x000000000c0c7983 */ /* 0x000f620000100a00 */
[----:B------:R-:W-:Y:S01]  /*6890*/  IMAD.MOV.U32 R10, RZ, RZ, 0x652b82fe ;  /* 0x652b82feff0a7424 */ /* 0x000fe200078e00ff */
[----:B------:R-:W-:Y:S01]  /*68a0*/  MOV R11, 0x3ff71547 ;  /* 0x3ff71547000b7802 */ /* 0x000fe20000000f00 */
[----:B------:R-:W-:Y:S01]  /*68b0*/  UMOV UR14, 0xfefa39ef ;  /* 0xfefa39ef000e7882 */ /* 0x000fe20000000000 */
[----:B------:R-:W-:Y:S01]  /*68c0*/  UMOV UR15, 0x3fe62e42 ;  /* 0x3fe62e42000f7882 */ /* 0x000fe20000000000 */
[----:B------:R-:W-:Y:S03]  /*68d0*/  BSSY.RECONVERGENT B1, `(.L_x_107) ;  /* 0x0000036000017945 */ /* 0x000fe60003800200 */
[----:B-----5:R-:W-:Y:S01]  /*68e0*/  DFMA R10, R12, R10, 6.75539944105574400000e+15 ;  /* 0x433800000c0a742b */ /* 0x020fe2000000000a */
[----:B------:R-:W-:-:S07]  /*68f0*/  FSETP.GEU.AND P0, PT, |R13|, 4.1917929649353027344, PT ;  /* 0x4086232b0d00780b */ /* 0x000fce0003f0e200 */
[----:B--2---:R-:W-:-:S08]  /*6900*/  DADD R16, R10, -6.75539944105574400000e+15 ;  /* 0xc33800000a107429 */ /* 0x004fd00000000000 */
        /* <DEDUP_REMOVED lines=50> */
.L_x_108:
[----:B------:R-:W-:Y:S05]  /*6c30*/  BSYNC.RECONVERGENT B1 ;  /* 0x0000000000017941 */ /* 0x000fea0003800200 */
.L_x_107:
        /* <DEDUP_REMOVED lines=11> */
[----:B------:R-:W-:Y:S01]  /*6cf0*/  LOP3.LUT R21, R17, 0x7fffffff, RZ, 0xc0, !PT ;  /* 0x7fffffff11157812 */ /* 0x000fe200078ec0ff */
[----:B------:R-:W-:Y:S01]  /*6d00*/  IMAD.MOV.U32 R11, RZ, RZ, R17 ;  /* 0x000000ffff0b7224 */ /* 0x000fe200078e0011 */
[----:B------:R-:W-:Y:S02]  /*6d10*/  MOV R10, R16 ;  /* 0x00000010000a7202 */ /* 0x000fe40000000f00 */
[----:B------:R-:W-:Y:S01]  /*6d20*/  MOV R8, 0x6d50 ;  /* 0x00006d5000087802 */ /* 0x000fe20000000f00 */
[----:B------:R-:W-:-:S07]  /*6d30*/  VIADD R21, R21, 0xfff00000 ;  /* 0xfff0000015157836 */ /* 0x000fce0000000000 */
[----:B---34-:R-:W-:Y:S05]  /*6d40*/  CALL.REL.NOINC `($__internal_0_$__cuda_sm20_dblrcp_rn_slowpath_v3) ;  /* 0x0000003400b47944 */ /* 0x018fea0003c00000 */
[----:B------:R-:W-:Y:S01]  /*6d50*/  MOV R10, R12 ;  /* 0x0000000c000a7202 */ /* 0x000fe20000000f00 */
[----:B------:R-:W-:-:S07]  /*6d60*/  IMAD.MOV.U32 R11, RZ, RZ, R13 ;  /* 0x000000ffff0b7224 */ /* 0x000fce00078e000d */
.L_x_110:
[----:B------:R-:W-:Y:S05]  /*6d70*/  BSYNC.RECONVERGENT B1 ;  /* 0x0000000000017941 */ /* 0x000fea0003800200 */
.L_x_109:
[----:B------:R-:W-:Y:S01]  /*6d80*/  DADD R12, -R10, 1 ;  /* 0x3ff000000a0c7429 */ /* 0x000fe20000000100 */
[C---:B---3--:R-:W-:Y:S01]  /*6d90*/  IMAD.IADD R15, R9.reuse, 0x1, R4 ;  /* 0x00000001090f7824 */ /* 0x048fe200078e0204 */
[----:B------:R-:W-:-:S04]  /*6da0*/  IADD3 R9, PT, PT, R9, R0, RZ ;  /* 0x0000000009097210 */ /* 0x000fc80007ffe0ff */
[----:B------:R0:W-:Y:S04]  /*6db0*/  STL.64 [R15], R10 ;  /* 0x0000000a0f007387 */ /* 0x0001e80000100a00 */
[----:B------:R0:W-:Y:S02]  /*6dc0*/  STL.64 [R9], R12 ;  /* 0x0000000c09007387 */ /* 0x0001e40000100a00 */
.L_x_96:
[----:B01----:R-:W0:Y:S01]  /*6dd0*/  I2F.F64 R8, R14 ;  /* 0x0000000e00087312 */ /* 0x003e220000201c00 */
[----:B------:R1:W-:Y:S01]  /*6de0*/  STL.64 [R5], RZ ;  /* 0x000000ff05007387 */ /* 0x0003e20000100a00 */
[----:B------:R-:W-:Y:S03]  /*6df0*/  BSSY.RECONVERGENT B1, `(.L_x_111) ;  /* 0x000004f000017945 */ /* 0x000fe60003800200 */
[----:B------:R1:W-:Y:S04]  /*6e00*/  STL.64 [R5+0x8], RZ ;  /* 0x000008ff05007387 */ /* 0x0003e80000100a00 */
[----:B------:R1:W-:Y:S04]  /*6e10*/  STL.64 [R5+0x10], RZ ;  /* 0x000010ff05007387 */ /* 0x0003e80000100a00 */
[----:B------:R1:W-:Y:S01]  /*6e20*/  STL.64 [R5+0x18], RZ ;  /* 0x000018ff05007387 */ /* 0x0003e20000100a00 */
[----:B0-----:R-:W0:Y:S01]  /*6e30*/  MUFU.RCP64H R11, R9 ;  /* 0x00000009000b7308 */ /* 0x001e220000001800 */
[----:B------:R-:W-:-:S02]  /*6e40*/  VIADD R10, R9, 0x300402 ;  /* 0x00300402090a7836 */ /* 0x000fc40000000000 */
[----:B------:R1:W-:Y:S04]  /*6e50*/  STL.64 [R5+0x20], RZ ;  /* 0x000020ff05007387 */ /* 0x0003e80000100a00 */
[----:B------:R1:W-:Y:S01]  /*6e60*/  STL.64 [R5+0x28], RZ ;  /* 0x000028ff05007387 */ /* 0x0003e20000100a00 */
[----:B------:R-:W-:-:S03]  /*6e70*/  FSETP.GEU.AND P0, PT, |R10|, 5.8789094863358348022e-39, PT ;  /* 0x004004020a00780b */ /* 0x000fc60003f0e200 */
[----:B------:R1:W-:Y:S04]  /*6e80*/  STL.64 [R5+0x30], RZ ;  /* 0x000030ff05007387 */ /* 0x0003e80000100a00 */
[----:B------:R1:W-:Y:S01]  /*6e90*/  STL.64 [R5+0x38], RZ ;  /* 0x000038ff05007387 */ /* 0x0003e20000100a00 */
[----:B0-----:R-:W-:-:S03]  /*6ea0*/  DFMA R12, -R8, R10, 1 ;  /* 0x3ff00000080c742b */ /* 0x001fc6000000010a */
[----:B------:R1:W-:Y:S04]  /*6eb0*/  STL.64 [R5+0x40], RZ ;  /* 0x000040ff05007387 */ /* 0x0003e80000100a00 */
[----:B------:R1:W-:Y:S01]  /*6ec0*/  STL.64 [R5+0x48], RZ ;  /* 0x000048ff05007387 */ /* 0x0003e20000100a00 */
[----:B------:R-:W-:-:S03]  /*6ed0*/  DFMA R12, R12, R12, R12 ;  /* 0x0000000c0c0c722b */ /* 0x000fc6000000000c */
[----:B------:R1:W-:Y:S04]  /*6ee0*/  STL.64 [R5+0x50], RZ ;  /* 0x000050ff05007387 */ /* 0x0003e80000100a00 */
[----:B------:R1:W-:Y:S01]  /*6ef0*/  STL.64 [R5+0x58], RZ ;  /* 0x000058ff05007387 */ /* 0x0003e20000100a00 */
[----:B------:R-:W-:-:S03]  /*6f00*/  DFMA R12, R10, R12, R10 ;  /* 0x0000000c0a0c722b */ /* 0x000fc6000000000a */
[----:B------:R1:W-:Y:S04]  /*6f10*/  STL.64 [R5+0x60], RZ ;  /* 0x000060ff05007387 */ /* 0x0003e80000100a00 */
[----:B------:R1:W-:Y:S01]  /*6f20*/  STL.64 [R5+0x68], RZ ;  /* 0x000068ff05007387 */ /* 0x0003e20000100a00 */
[----:B--2---:R-:W-:-:S03]  /*6f30*/  DFMA R16, -R8, R12, 1 ;  /* 0x3ff000000810742b */ /* 0x004fc6000000010c */
[----:B------:R1:W-:Y:S04]  /*6f40*/  STL.64 [R5+0x70], RZ ;  /* 0x000070ff05007387 */ /* 0x0003e80000100a00 */
[----:B------:R1:W-:Y:S01]  /*6f50*/  STL.64 [R5+0x78], RZ ;  /* 0x000078ff05007387 */ /* 0x0003e20000100a00 */
[----:B------:R-:W-:-:S03]  /*6f60*/  DFMA R10, R12, R16, R12 ;  /* 0x000000100c0a722b */ /* 0x000fc6000000000c */
[----:B------:R1:W-:Y:S04]  /*6f70*/  STL.64 [R5+0x80], RZ ;  /* 0x000080ff05007387 */ /* 0x0003e80000100a00 */
        /* <DEDUP_REMOVED lines=14> */
[----:B------:R1:W-:Y:S04]  /*7060*/  STL.64 [R6], RZ ;  /* 0x000000ff06007387 */ /* 0x0003e80000100a00 */
        /* <DEDUP_REMOVED lines=29> */
[----:B------:R1:W-:Y:S01]  /*7240*/  STL.64 [R6+0xf0], RZ ;  /* 0x0000f0ff06007387 */ /* 0x0003e20000100a00 */
[----:B------:R-:W-:Y:S05]  /*7250*/  @P0 BRA `(.L_x_112) ;  /* 0x0000000000200947 */ /* 0x000fea0003800000 */
[----:B------:R-:W-:Y:S01]  /*7260*/  LOP3.LUT R21, R9, 0x7fffffff, RZ, 0xc0, !PT ;  /* 0x7fffffff09157812 */ /* 0x000fe200078ec0ff */
[----:B------:R-:W-:Y:S01]  /*7270*/  IMAD.MOV.U32 R10, RZ, RZ, R8 ;  /* 0x000000ffff0a7224 */ /* 0x000fe200078e0008 */
[----:B------:R-:W-:Y:S02]  /*7280*/  MOV R11, R9 ;  /* 0x00000009000b7202 */ /* 0x000fe40000000f00 */
[----:B------:R-:W-:Y:S01]  /*7290*/  MOV R8, 0x72c0 ;  /* 0x000072c000087802 */ /* 0x000fe20000000f00 */
[----:B------:R-:W-:-:S07]  /*72a0*/  VIADD R21, R21, 0xfff00000 ;  /* 0xfff0000015157836 */ /* 0x000fce0000000000 */
[----:B-1-34-:R-:W-:Y:S05]  /*72b0*/  CALL.REL.NOINC `($__internal_0_$__cuda_sm20_dblrcp_rn_slowpath_v3) ;  /* 0x0000003000587944 */ /* 0x01afea0003c00000 */
[----:B------:R-:W-:Y:S01]  /*72c0*/  IMAD.MOV.U32 R10, RZ, RZ, R12 ;  /* 0x000000ffff0a7224 */ /* 0x000fe200078e000c */
[----:B------:R-:W-:-:S07]  /*72d0*/  MOV R11, R13 ;  /* 0x0000000d000b7202 */ /* 0x000fce0000000f00 */
.L_x_112:
[----:B------:R-:W-:Y:S05]  /*72e0*/  BSYNC.RECONVERGENT B1 ;  /* 0x0000000000017941 */ /* 0x000fea0003800200 */
.L_x_111:
[----:B------:R-:W-:Y:S01]  /*72f0*/  ISETP.GE.AND P0, PT, R14, 0x1, PT ;  /* 0x000000010e00780c */ /* 0x000fe20003f06270 */
[----:B------:R-:W-:-:S12]  /*7300*/  BSSY.RECONVERGENT B1, `(.L_x_113) ;  /* 0x00000b5000017945 */ /* 0x000fd80003800200 */
[----:B------:R-:W-:Y:S05]  /*7310*/  @!P0 BRA `(.L_x_114) ;  /* 0x0000000800cc8947 */ /* 0x000fea0003800000 */
[----:B------:R-:W0:Y:S02]  /*7320*/  LDC R8, c[0x0][0x3a0] ;  /* 0x0000e800ff087b82 */ /* 0x000e240000000800 */
[----:B0-----:R-:W-:-:S13]  /*7330*/  ISETP.GE.AND P0, PT, R8, 0x1, PT ;  /* 0x000000010800780c */ /* 0x001fda0003f06270 */
[----:B------:R-:W-:Y:S05]  /*7340*/  @!P0 EXIT ;  /* 0x000000000000894d */ /* 0x000fea0003800000 */
[----:B------:R-:W-:Y:S01]  /*7350*/  LOP3.LUT R8, R8, 0x7, RZ, 0xc0, !PT ;  /* 0x0000000708087812 */ /* 0x000fe200078ec0ff */
[----:B------:R-:W-:-:S07]  /*7360*/  IMAD.MOV.U32 R9, RZ, RZ, RZ ;  /* 0x000000ffff097224 */ /* 0x000fce00078e00ff */
.L_x_120:
[----:B------:R-:W-:Y:S01]  /*7370*/  ISETP.GE.U32.AND P0, PT, R7, 0x7, PT ;  /* 0x000000070700780c */ /* 0x000fe20003f06070 */
[----:B0--3--:R-:W-:-:S12]  /*7380*/  IMAD.MOV.U32 R15, RZ, RZ, RZ ;  /* 0x000000ffff0f7224 */ /* 0x009fd800078e00ff */
[----:B--2---:R-:W-:Y:S05]  /*7390*/  @!P0 BRA `(.L_x_115) ;  /* 0x0000000400508947 */ /* 0x004fea0003800000 */
[----:B------:R-:W0:Y:S01]  /*73a0*/  S2R R13, SR_CgaCtaId ;  /* 0x00000000000d7919 */ /* 0x000e220000008800 */
[----:B------:R-:W2:Y:S01]  /*73b0*/  LDC R12, c[0x0][0x3a0] ;  /* 0x0000e800ff0c7b82 */ /* 0x000ea20000000800 */
[----:B----4-:R-:W-:Y:S01]  /*73c0*/  MOV R2, 0x400 ;  /* 0x0000040000027802 */ /* 0x010fe20000000f00 */
[----:B------:R-:W-:Y:S01]  /*73d0*/  VIADD R21, R6, 0x20 ;  /* 0x0000002006157836 */ /* 0x000fe20000000000 */
[----:B------:R-:W3:Y:S01]  /*73e0*/  S2R R16, SR_TID.X ;  /* 0x0000000000107919 */ /* 0x000ee20000002100 */
[----:B------:R-:W-:Y:S01]  /*73f0*/  VIADD R20, R5, 0x20 ;  /* 0x0000002005147836 */ /* 0x000fe20000000000 */
[----:B0-----:R-:W-:Y:S01]  /*7400*/  LEA R15, R13, R2, 0x18 ;  /* 0x000000020d0f7211 */ /* 0x001fe200078ec0ff */
[----:B--2---:R-:W-:Y:S01]  /*7410*/  IMAD R13, R9, R12, RZ ;  /* 0x0000000c090d7224 */ /* 0x004fe200078e02ff */
[----:B---3--:R-:W-:-:S05]  /*7420*/  LOP3.LUT R2, R16, 0x7, RZ, 0xc0, !PT ;  /* 0x0000000710027812 */ /* 0x008fca00078ec0ff */
[----:B------:R-:W-:Y:S01]  /*7430*/  IMAD R2, R2, 0x768, R15 ;  /* 0x0000076802027824 */ /* 0x000fe200078e020f */
[----:B------:R-:W-:-:S04]  /*7440*/  LOP3.LUT R15, R12, 0x7ffffff8, RZ, 0xc0, !PT ;  /* 0x7ffffff80c0f7812 */ /* 0x000fc800078ec0ff */
[----:B------:R-:W-:Y:S02]  /*7450*/  LEA R13, R13, R2, 0x3 ;  /* 0x000000020d0d7211 */ /* 0x000fe400078e18ff */
[----:B------:R-:W-:-:S03]  /*7460*/  IADD3 R23, PT, PT, -R15, RZ, RZ ;  /* 0x000000ff0f177210 */ /* 0x000fc60007ffe1ff */
[----:B------:R-:W-:-:S07]  /*7470*/  VIADD R22, R13, 0x308 ;  /* 0x000003080d167836 */ /* 0x000fce0000000000 */
.L_x_116:
[----:B------:R-:W0:Y:S02]  /*7480*/  LDS.64 R12, [R22+-0x38] ;  /* 0xffffc800160c7984 */ /* 0x000e240000000a00 */
[----:B0-----:R-:W-:Y:S02]  /*7490*/  DSETP.NEU.AND P0, PT, R12, 1, PT ;  /* 0x3ff000000c00742a */ /* 0x001fe40003f0d000 */
[----:B------:R-:W0:-:S12]  /*74a0*/  LDS.64 R12, [R22+-0x30] ;  /* 0xffffd000160c7984 */ /* 0x000e180000000a00 */
[----:B------:R-:W2:Y:S02]  /*74b0*/  @P0 LDL.64 R26, [R20+-0x20] ;  /* 0xffffe000141a0983 */ /* 0x000ea40000100a00 */
[----:B--2---:R-:W-:-:S07]  /*74c0*/  @P0 DADD R26, R26, R10 ;  /* 0x000000001a1a0229 */ /* 0x004fce000000000a */
[----:B------:R-:W-:Y:S04]  /*74d0*/  @P0 STL.64 [R20+-0x20], R26 ;  /* 0xffffe01a14000387 */ /* 0x000fe80000100a00 */
[----:B------:R-:W2:Y:S01]  /*74e0*/  @!P0 LDL.64 R16, [R21+-0x20] ;  /* 0xffffe00015108983 */ /* 0x000ea20000100a00 */
[----:B0-----:R-:W-:-:S03]  /*74f0*/  DSETP.NEU.AND P1, PT, R12, 1, PT ;  /* 0x3ff000000c00742a */ /* 0x001fc60003f2d000 */
[----:B------:R-:W0:Y:S01]  /*7500*/  LDS.64 R12, [R22+-0x28] ;  /* 0xffffd800160c7984 */ /* 0x000e220000000a00 */
[----:B--2---:R-:W-:-:S07]  /*7510*/  @!P0 DADD R16, R16, R10 ;  /* 0x0000000010108229 */ /* 0x004fce000000000a */
[----:B------:R2:W-:Y:S04]  /*7520*/  @!P0 STL.64 [R21+-0x20], R16 ;  /* 0xffffe01015008387 */ /* 0x0005e80000100a00 */
[----:B------:R-:W3:Y:S02]  /*7530*/  @P1 LDL.64 R24, [R20+-0x18] ;  /* 0xffffe80014181983 */ /* 0x000ee40000100a00 */
[----:B---3--:R-:W-:-:S07]  /*7540*/  @P1 DADD R24, R24, R10 ;  /* 0x0000000018181229 */ /* 0x008fce000000000a */
[----:B------:R-:W-:Y:S04]  /*7550*/  @P1 STL.64 [R20+-0x18], R24 ;  /* 0xffffe81814001387 */ /* 0x000fe80000100a00 */
[----:B--2---:R-:W2:Y:S01]  /*7560*/  @!P1 LDL.64 R16, [R21+-0x18] ;  /* 0xffffe80015109983 */ /* 0x004ea20000100a00 */
[----:B0-----:R-:W-:-:S03]  /*7570*/  DSETP.NEU.AND P0, PT, R12, 1, PT ;  /* 0x3ff000000c00742a */ /* 0x001fc60003f0d000 */
[----:B------:R-:W0:Y:S01]  /*7580*/  LDS.64 R12, [R22+-0x20] ;  /* 0xffffe000160c7984 */ /* 0x000e220000000a00 */
[----:B--2---:R-:W-:-:S07]  /*7590*/  @!P1 DADD R28, R16, R10 ;  /* 0x00000000101c9229 */ /* 0x004fce000000000a */
[----:B------:R-:W-:Y:S04]  /*75a0*/  @!P1 STL.64 [R21+-0x18], R28 ;  /* 0xffffe81c15009387 */ /* 0x000fe80000100a00 */
        /* <DEDUP_REMOVED lines=16> */
[----:B------:R-:W2:Y:S02]  /*76b0*/  @P0 LDL.64 R26, [R20] ;  /* 0x00000000141a0983 */ /* 0x000ea40000100a00 */
[----:B--2---:R-:W-:-:S07]  /*76c0*/  @P0 DADD R26, R26, R10 ;  /* 0x000000001a1a0229 */ /* 0x004fce000000000a */
[----:B------:R-:W-:Y:S04]  /*76d0*/  @P0 STL.64 [R20], R26 ;  /* 0x0000001a14000387 */ /* 0x000fe80000100a00 */
[----:B------:R-:W2:Y:S01]  /*76e0*/  @!P0 LDL.64 R16, [R21] ;  /* 0x0000000015108983 */ /* 0x000ea20000100a00 */
[----:B0-----:R-:W-:Y:S02]  /*76f0*/  DSETP.NEU.AND P1, PT, R12, 1, PT ;  /* 0x3ff000000c00742a */ /* 0x001fe40003f2d000 */
[----:B--2---:R-:W-:-:S07]  /*7700*/  @!P0 DADD R16, R16, R10 ;  /* 0x0000000010108229 */ /* 0x004fce000000000a */
[----:B------:R-:W-:Y:S05]  /*7710*/  @!P0 STL.64 [R21], R16 ;  /* 0x0000001015008387 */ /* 0x000fea0000100a00 */
[----:B------:R-:W2:Y:S04]  /*7720*/  @P1 LDL.64 R24, [R20+0x8] ;  /* 0x0000080014181983 */ /* 0x000ea80000100a00 */
[----:B------:R-:W0:Y:S01]  /*7730*/  LDS.64 R16, [R22+-0x8] ;  /* 0xfffff80016107984 */ /* 0x000e220000000a00 */
[----:B--2---:R-:W-:-:S07]  /*7740*/  @P1 DADD R24, R24, R10 ;  /* 0x0000000018181229 */ /* 0x004fce000000000a */
[----:B------:R-:W-:Y:S04]  /*7750*/  @P1 STL.64 [R20+0x8], R24 ;  /* 0x0000081814001387 */ /* 0x000fe80000100a00 */
[----:B------:R-:W2:Y:S01]  /*7760*/  @!P1 LDL.64 R12, [R21+0x8] ;  /* 0x00000800150c9983 */ /* 0x000ea20000100a00 */
[----:B0-----:R-:W-:-:S03]  /*7770*/  DSETP.NEU.AND P0, PT, R16, 1, PT ;  /* 0x3ff000001000742a */ /* 0x001fc60003f0d000 */
[----:B------:R-:W0:Y:S01]  /*7780*/  LDS.64 R16, [R22] ;  /* 0x0000000016107984 */ /* 0x000e220000000a00 */
[----:B--2---:R-:W-:-:S07]  /*7790*/  @!P1 DADD R28, R12, R10 ;  /* 0x000000000c1c9229 */ /* 0x004fce000000000a */
[----:B------:R-:W-:Y:S04]  /*77a0*/  @!P1 STL.64 [R21+0x8], R28 ;  /* 0x0000081c15009387 */ /* 0x000fe80000100a00 */
[----:B------:R-:W2:Y:S02]  /*77b0*/  @P0 LDL.64 R26, [R20+0x10] ;  /* 0x00001000141a0983 */ /* 0x000ea40000100a00 */
[----:B--2---:R-:W-:-:S07]  /*77c0*/  @P0 DADD R26, R26, R10 ;  /* 0x000000001a1a0229 */ /* 0x004fce000000000a */
[----:B------:R-:W-:Y:S04]  /*77d0*/  @P0 STL.64 [R20+0x10], R26 ;  /* 0x0000101a14000387 */ /* 0x000fe80000100a00 */
[----:B------:R-:W2:Y:S01]  /*77e0*/  @!P0 LDL.64 R12, [R21+0x10] ;  /* 0x00001000150c8983 */ /* 0x000ea20000100a00 */
[----:B0-----:R-:W-:Y:S02]  /*77f0*/  DSETP.NEU.AND P1, PT, R16, 1, PT ;  /* 0x3ff000001000742a */ /* 0x001fe40003f2d000 */
[----:B--2---:R-:W-:-:S07]  /*7800*/  @!P0 DADD R24, R12, R10 ;  /* 0x000000000c188229 */ /* 0x004fce000000000a */
[----:B------:R-:W-:Y:S05]  /*7810*/  @!P0 STL.64 [R21+0x10], R24 ;  /* 0x0000101815008387 */ /* 0x000fea0000100a00 */
[----:B------:R-:W2:Y:S01]  /*7820*/  @P1 LDL.64 R16, [R20+0x18] ;  /* 0x0000180014101983 */ /* 0x000ea20000100a00 */
[----:B------:R-:W-:Y:S01]  /*7830*/  VIADD R23, R23, 0x8 ;  /* 0x0000000817177836 */ /* 0x000fe20000000000 */
[----:B--2---:R-:W-:-:S07]  /*7840*/  @P1 DADD R16, R16, R10 ;  /* 0x0000000010101229 */ /* 0x004fce000000000a */
[----:B------:R0:W-:Y:S04]  /*7850*/  @P1 STL.64 [R20+0x18], R16 ;  /* 0x0000181014001387 */ /* 0x0001e80000100a00 */
[----:B------:R-:W2:Y:S01]  /*7860*/  @!P1 LDL.64 R12, [R21+0x18] ;  /* 0x00001800150c9983 */ /* 0x000ea20000100a00 */
[----:B------:R-:W-:Y:S02]  /*7870*/  ISETP.NE.AND P0, PT, R23, RZ, PT ;  /* 0x000000ff1700720c */ /* 0x000fe40003f05270 */
[----:B------:R-:W-:Y:S01]  /*7880*/  IADD3 R22, PT, PT, R22, 0x40, RZ ;  /* 0x0000004016167810 */ /* 0x000fe20007ffe0ff */
[----:B0-----:R-:W-:Y:S01]  /*7890*/  VIADD R20, R20, 0x40 ;  /* 0x0000004014147836 */ /* 0x001fe20000000000 */
[----:B--2---:R-:W-:-:S07]  /*78a0*/  @!P1 DADD R12, R12, R10 ;  /* 0x000000000c0c9229 */ /* 0x004fce000000000a */
[----:B------:R0:W-:Y:S02]  /*78b0*/  @!P1 STL.64 [R21+0x18], R12 ;  /* 0x0000180c15009387 */ /* 0x0001e40000100a00 */
[----:B0-----:R-:W-:Y:S01]  /*78c0*/  VIADD R21, R21, 0x40 ;  /* 0x0000004015157836 */ /* 0x001fe20000000000 */
[----:B------:R-:W-:Y:S06]  /*78d0*/  @P0 BRA `(.L_x_116) ;  /* 0xfffffff800e80947 */ /* 0x000fec000383ffff */
.L_x_115:
[----:B------:R-:W-:-:S13]  /*78e0*/  ISETP.NE.AND P0, PT, R8, RZ, PT ;  /* 0x000000ff0800720c */ /* 0x000fda0003f05270 */
[----:B------:R-:W-:Y:S05]  /*78f0*/  @!P0 BRA `(.L_x_117) ;  /* 0x0000000400488947 */ /* 0x000fea0003800000 */
[----:B------:R-:W0:Y:S01]  /*7900*/  LDCU UR8, c[0x0][0x3a0] ;  /* 0x00007400ff0877ac */ /* 0x000e220008000800 */
[----:B------:R-:W-:-:S04]  /*7910*/  IADD3 R12, PT, PT, R8, -0x1, RZ ;  /* 0xffffffff080c7810 */ /* 0x000fc80007ffe0ff */
[----:B------:R-:W-:Y:S01]  /*7920*/  ISETP.GE.U32.AND P0, PT, R12, 0x3, PT ;  /* 0x000000030c00780c */ /* 0x000fe20003f06070 */
[----:B0-----:R-:W-:-:S12]  /*7930*/  ULOP3.LUT UP0, UR10, UR8, 0x3, URZ, 0xc0, !UPT ;  /* 0x00000003080a7892 */ /* 0x001fd8000f80c0ff */
[----:B------:R-:W-:Y:S05]  /*7940*/  @!P0 BRA `(.L_x_118) ;  /* 0x0000000000988947 */ /* 0x000fea0003800000 */
[----:B------:R-:W0:Y:S01]  /*7950*/  LDCU UR4, c[0x0][0x3a0] ;  /* 0x00007400ff0477ac */ /* 0x000e220008000800 */
[----:B------:R-:W-:Y:S02]  /*7960*/  IMAD R20, R15, 0x8, R5 ;  /* 0x000000080f147824 */ /* 0x000fe400078e0205 */
[----:B0-----:R-:W-:-:S04]  /*7970*/  IMAD R13, R9, UR4, R15 ;  /* 0x00000004090d7c24 */ /* 0x001fc8000f8e020f */
[----:B------:R-:W-:-:S05]  /*7980*/  IMAD R22, R13, 0x8, R2 ;  /* 0x000000080d167824 */ /* 0x000fca00078e0202 */
[----:B------:R-:W0:Y:S01]  /*7990*/  LDS.64 R12, [R22+0x2d0] ;  /* 0x0002d000160c7984 */ /* 0x000e220000000a00 */
[----:B------:R-:W-:-:S03]  /*79a0*/  LEA R21, R15, R6, 0x3 ;  /* 0x000000060f157211 */ /* 0x000fc600078e18ff */
[----:B------:R-:W2:Y:S01]  /*79b0*/  LDS.64 R16, [R22+0x2d8] ;  /* 0x0002d80016107984 */ /* 0x000ea20000000a00 */
[----:B0-----:R-:W-:-:S14]  /*79c0*/  DSETP.NEU.AND P0, PT, R12, 1, PT ;  /* 0x3ff000000c00742a */ /* 0x001fdc0003f0d000 */
[----:B------:R-:W3:Y:S02]  /*79d0*/  @P0 LDL.64 R24, [R20] ;  /* 0x0000000014180983 */ /* 0x000ee40000100a00 */
[----:B---3--:R-:W-:-:S07]  /*79e0*/  @P0 DADD R24, R24, R10 ;  /* 0x0000000018180229 */ /* 0x008fce000000000a */
[----:B------:R-:W-:Y:S04]  /*79f0*/  @P0 STL.64 [R20], R24 ;  /* 0x0000001814000387 */ /* 0x000fe80000100a00 */
[----:B------:R-:W3:Y:S01]  /*7a00*/  @!P0 LDL.64 R12, [R21] ;  /* 0x00000000150c8983 */ /* 0x000ee20000100a00 */
[----:B--2---:R-:W-:-:S03]  /*7a10*/  DSETP.NEU.AND P1, PT, R16, 1, PT ;  /* 0x3ff000001000742a */ /* 0x004fc60003f2d000 */
[----:B------:R-:W0:Y:S01]  /*7a20*/  LDS.64 R16, [R22+0x2e0] ;  /* 0x0002e00016107984 */ /* 0x000e220000000a00 */
[----:B---3--:R-:W-:-:S07]  /*7a30*/  @!P0 DADD R12, R12, R10 ;  /* 0x000000000c0c8229 */ /* 0x008fce000000000a */
[----:B------:R2:W-:Y:S04]  /*7a40*/  @!P0 STL.64 [R21], R12 ;  /* 0x0000000c15008387 */ /* 0x0005e80000100a00 */
[----:B------:R-:W3:Y:S02]  /*7a50*/  @P1 LDL.64 R28, [R20+0x8] ;  /* 0x00000800141c1983 */ /* 0x000ee40000100a00 */
[----:B---3--:R-:W-:-:S07]  /*7a60*/  @P1 DADD R28, R28, R10 ;  /* 0x000000001c1c1229 */ /* 0x008fce000000000a */
[----:B------:R-:W-:Y:S04]  /*7a70*/  @P1 STL.64 [R20+0x8], R28 ;  /* 0x0000081c14001387 */ /* 0x000fe80000100a00 */
[----:B--2---:R-:W2:Y:S01]  /*7a80*/  @!P1 LDL.64 R12, [R21+0x8] ;  /* 0x00000800150c9983 */ /* 0x004ea20000100a00 */
[----:B0-----:R-:W-:-:S03]  /*7a90*/  DSETP.NEU.AND P0, PT, R16, 1, PT ;  /* 0x3ff000001000742a */ /* 0x001fc60003f0d000 */
[----:B------:R-:W0:Y:S01]  /*7aa0*/  LDS.64 R16, [R22+0x2e8] ;  /* 0x0002e80016107984 */ /* 0x000e220000000a00 */
[----:B--2---:R-:W-:-:S07]  /*7ab0*/  @!P1 DADD R26, R12, R10 ;  /* 0x000000000c1a9229 */ /* 0x004fce000000000a */
[----:B------:R2:W-:Y:S04]  /*7ac0*/  @!P1 STL.64 [R21+0x8], R26 ;  /* 0x0000081a15009387 */ /* 0x0005e80000100a00 */
[----:B------:R-:W3:Y:S02]  /*7ad0*/  @P0 LDL.64 R24, [R20+0x10] ;  /* 0x0000100014180983 */ /* 0x000ee40000100a00 */
[----:B---3--:R-:W-:-:S07]  /*7ae0*/  @P0 DADD R24, R24, R10 ;  /* 0x0000000018180229 */ /* 0x008fce000000000a */
[----:B------:R3:W-:Y:S04]  /*7af0*/  @P0 STL.64 [R20+0x10], R24 ;  /* 0x0000101814000387 */ /* 0x0007e80000100a00 */
[----:B------:R-:W5:Y:S01]  /*7b00*/  @!P0 LDL.64 R12, [R21+0x10] ;  /* 0x00001000150c8983 */ /* 0x000f620000100a00 */
[----:B0-----:R-:W-:Y:S02]  /*7b10*/  DSETP.NEU.AND P1, PT, R16, 1, PT ;  /* 0x3ff000001000742a */ /* 0x001fe40003f2d000 */
[----:B-----5:R-:W-:-:S07]  /*7b20*/  @!P0 DADD R16, R12, R10 ;  /* 0x000000000c108229 */ /* 0x020fce000000000a */
[----:B------:R3:W-:Y:S05]  /*7b30*/  @!P0 STL.64 [R21+0x10], R16 ;  /* 0x0000101015008387 */ /* 0x0007ea0000100a00 */
[----:B------:R-:W5:Y:S02]  /*7b40*/  @P1 LDL.64 R12, [R20+0x18] ;  /* 0x00001800140c1983 */ /* 0x000f640000100a00 */
[----:B-----5:R-:W-:-:S07]  /*7b50*/  @P1 DADD R12, R12, R10 ;  /* 0x000000000c0c1229 */ /* 0x020fce000000000a */
[----:B------:R3:W-:Y:S04]  /*7b60*/  @P1 STL.64 [R20+0x18], R12 ;  /* 0x0000180c14001387 */ /* 0x0007e80000100a00 */
[----:B--2---:R-:W2:Y:S01]  /*7b70*/  @!P1 LDL.64 R26, [R21+0x18] ;  /* 0x00001800151a9983 */ /* 0x004ea20000100a00 */
[----:B------:R-:W-:Y:S01]  /*7b80*/  VIADD R15, R15, 0x4 ;  /* 0x000000040f0f7836 */ /* 0x000fe20000000000 */
[----:B--2---:R-:W-:-:S07]  /*7b90*/  @!P1 DADD R26, R26, R10 ;  /* 0x000000001a1a9229 */ /* 0x004fce000000000a */
[----:B------:R3:W-:Y:S04]  /*7ba0*/  @!P1 STL.64 [R21+0x18], R26 ;  /* 0x0000181a15009387 */ /* 0x0007e80000100a00 */
.L_x_118:
[----:B------:R-:W-:Y:S05]  /*7bb0*/  BRA.U !UP0, `(.L_x_117) ;  /* 0x0000000108987547 */ /* 0x000fea000b800000 */
[----:B------:R-:W-:Y:S02]  /*7bc0*/  UISETP.NE.AND UP0, UPT, UR10, 0x1, UPT ;  /* 0x000000010a00788c */ /* 0x000fe4000bf05270 */
[----:B------:R-:W-:-:S04]  /*7bd0*/  ULOP3.LUT UR4, UR8, 0x1, URZ, 0xc0, !UPT ;  /* 0x0000000108047892 */ /* 0x000fc8000f8ec0ff */
[----:B------:R-:W-:-:S03]  /*7be0*/  UISETP.NE.U32.AND UP1, UPT, UR4, 0x1, UPT ;  /* 0x000000010400788c */ /* 0x000fc6000bf25070 */
[----:B------:R-:W-:Y:S08]  /*7bf0*/  BRA.U !UP0, `(.L_x_119) ;  /* 0x0000000108547547 */ /* 0x000ff0000b800000 */
[----:B---3--:R-:W-:Y:S01]  /*7c00*/  IMAD R13, R9, UR8, R15 ;  /* 0x00000008090d7c24 */ /* 0x008fe2000f8e020f */
[----:B------:R-:W-:-:S03]  /*7c10*/  LEA R27, R15, R5, 0x3 ;  /* 0x000000050f1b7211 */ /* 0x000fc600078e18ff */
[----:B------:R-:W-:-:S05]  /*7c20*/  IMAD R20, R13, 0x8, R2 ;  /* 0x000000080d147824 */ /* 0x000fca00078e0202 */
[----:B------:R-:W0:Y:S02]  /*7c30*/  LDS.64 R12, [R20+0x2d0] ;  /* 0x0002d000140c7984 */ /* 0x000e240000000a00 */
[----:B0-----:R-:W-:Y:S01]  /*7c40*/  DSETP.NEU.AND P0, PT, R12, 1, PT ;  /* 0x3ff000000c00742a */ /* 0x001fe20003f0d000 */
[----:B------:R-:W-:Y:S01]  /*7c50*/  IMAD R21, R15, 0x8, R6 ;  /* 0x000000080f157824 */ /* 0x000fe200078e0206 */
[----:B------:R-:W0:-:S12]  /*7c60*/  LDS.64 R12, [R20+0x2d8] ;  /* 0x0002d800140c7984 */ /* 0x000e180000000a00 */
[----:B------:R-:W2:Y:S02]  /*7c70*/  @P0 LDL.64 R24, [R27] ;  /* 0x000000001b180983 */ /* 0x000ea40000100a00 */
[----:B--2---:R-:W-:-:S07]  /*7c80*/  @P0 DADD R24, R24, R10 ;  /* 0x0000000018180229 */ /* 0x004fce000000000a */
[----:B------:R2:W-:Y:S04]  /*7c90*/  @P0 STL.64 [R27], R24 ;  /* 0x000000181b000387 */ /* 0x0005e80000100a00 */
[----:B------:R-:W3:Y:S01]  /*7ca0*/  @!P0 LDL.64 R16, [R21] ;  /* 0x0000000015108983 */ /* 0x000ee20000100a00 */
[----:B0-----:R-:W-:Y:S02]  /*7cb0*/  DSETP.NEU.AND P1, PT, R12, 1, PT ;  /* 0x3ff000000c00742a */ /* 0x001fe40003f2d000 */
[----:B---3--:R-:W-:-:S07]  /*7cc0*/  @!P0 DADD R22, R16, R10 ;  /* 0x0000000010168229 */ /* 0x008fce000000000a */
[----:B------:R2:W-:Y:S05]  /*7cd0*/  @!P0 STL.64 [R21], R22 ;  /* 0x0000001615008387 */ /* 0x0005ea0000100a00 */
[----:B------:R-:W3:Y:S02]  /*7ce0*/  @P1 LDL.64 R12, [R27+0x8] ;  /* 0x000008001b0c1983 */ /* 0x000ee40000100a00 */
[----:B---3--:R-:W-:-:S07]  /*7cf0*/  @P1 DADD R12, R12, R10 ;  /* 0x000000000c0c1229 */ /* 0x008fce000000000a */
[----:B------:R2:W-:Y:S04]  /*7d00*/  @P1 STL.64 [R27+0x8], R12 ;  /* 0x0000080c1b001387 */ /* 0x0005e80000100a00 */
[----:B------:R-:W3:Y:S01]  /*7d10*/  @!P1 LDL.64 R16, [R21+0x8] ;  /* 0x0000080015109983 */ /* 0x000ee20000100a00 */
[----:B------:R-:W-:Y:S01]  /*7d20*/  VIADD R15, R15, 0x2 ;  /* 0x000000020f0f7836 */ /* 0x000fe20000000000 */
[----:B---3--:R-:W-:-:S07]  /*7d30*/  @!P1 DADD R16, R16, R10 ;  /* 0x0000000010109229 */ /* 0x008fce000000000a */
[----:B------:R2:W-:Y:S04]  /*7d40*/  @!P1 STL.64 [R21+0x8], R16 ;  /* 0x0000081015009387 */ /* 0x0005e80000100a00 */
.L_x_119:
[----:B------:R-:W-:Y:S05]  /*7d50*/  BRA.U UP1, `(.L_x_117) ;  /* 0x0000000101307547 */ /* 0x000fea000b800000 */
[----:B--23--:R-:W-:-:S05]  /*7d60*/  IMAD R13, R9, UR8, R15 ;  /* 0x00000008090d7c24 */ /* 0x00cfca000f8e020f */
[----:B------:R-:W-:-:S05]  /*7d70*/  LEA R20, R13, R2, 0x3 ;  /* 0x000000020d147211 */ /* 0x000fca00078e18ff */
[----:B------:R-:W0:Y:S02]  /*7d80*/  LDS.64 R12, [R20+0x2d0] ;  /* 0x0002d000140c7984 */ /* 0x000e240000000a00 */
[----:B0-----:R-:W-:-:S14]  /*7d90*/  DSETP.NEU.AND P0, PT, R12, 1, PT ;  /* 0x3ff000000c00742a */ /* 0x001fdc0003f0d000 */
[----:B------:R-:W-:-:S05]  /*7da0*/  @P0 IMAD R21, R15, 0x8, R5 ;  /* 0x000000080f150824 */ /* 0x000fca00078e0205 */
[----:B------:R-:W2:Y:S01]  /*7db0*/  @P0 LDL.64 R12, [R21] ;  /* 0x00000000150c0983 */ /* 0x000ea20000100a00 */
[----:B------:R-:W-:Y:S01]  /*7dc0*/  @!P0 IMAD R15, R15, 0x8, R6 ;  /* 0x000000080f0f8824 */ /* 0x000fe200078e0206 */
[----:B--2---:R-:W-:-:S07]  /*7dd0*/  @P0 DADD R12, R12, R10 ;  /* 0x000000000c0c0229 */ /* 0x004fce000000000a */
[----:B------:R0:W-:Y:S04]  /*7de0*/  @P0 STL.64 [R21], R12 ;  /* 0x0000000c15000387 */ /* 0x0001e80000100a00 */
[----:B------:R-:W2:Y:S02]  /*7df0*/  @!P0 LDL.64 R16, [R15] ;  /* 0x000000000f108983 */ /* 0x000ea40000100a00 */
[----:B--2---:R-:W-:-:S07]  /*7e00*/  @!P0 DADD R16, R16, R10 ;  /* 0x0000000010108229 */ /* 0x004fce000000000a */
[----:B------:R0:W-:Y:S04]  /*7e10*/  @!P0 STL.64 [R15], R16 ;  /* 0x000000100f008387 */ /* 0x0001e80000100a00 */
.L_x_117:
[----:B------:R-:W-:-:S04]  /*7e20*/  IADD3 R9, PT, PT, R9, 0x1, RZ ;  /* 0x0000000109097810 */ /* 0x000fc80007ffe0ff */
[----:B------:R-:W-:-:S13]  /*7e30*/  ISETP.NE.AND P0, PT, R9, R14, PT ;  /* 0x0000000e0900720c */ /* 0x000fda0003f05270 */
[----:B------:R-:W-:Y:S05]  /*7e40*/  @P0 BRA `(.L_x_120) ;  /* 0xfffffff400480947 */ /* 0x000fea000383ffff */
.L_x_114:
[----:B------:R-:W-:Y:S05]  /*7e50*/  BSYNC.RECONVERGENT B1 ;  /* 0x0000000000017941 */ /* 0x000fea0003800200 */
.L_x_113:
[----:B---34-:R-:W3:Y:S02]  /*7e60*/  LDC R2, c[0x0][0x3a0] ;  /* 0x0000e800ff027b82 */ /* 0x018ee40000000800 */
[----:B---3--:R-:W-:-:S13]  /*7e70*/  ISETP.GE.AND P0, PT, R2, 0x1, PT ;  /* 0x000000010200780c */ /* 0x008fda0003f06270 */
[----:B------:R-:W-:Y:S05]  /*7e80*/  @!P0 EXIT ;  /* 0x000000000000894d */ /* 0x000fea0003800000 */
[----:B------:R-:W-:Y:S01]  /*7e90*/  IMAD.MOV R2, RZ, RZ, -R2 ;  /* 0x000000ffff027224 */ /* 0x000fe200078e0a02 */
[----:B--2---:R-:W-:Y:S01]  /*7ea0*/  MOV R22, UR9 ;  /* 0x0000000900167c02 */ /* 0x004fe20008000f00 */
[----:B------:R-:W-:-:S07]  /*7eb0*/  IMAD.U32 R7, RZ, RZ, UR7 ;  /* 0x00000007ff077e24 */ /* 0x000fce000f8e00ff */
.L_x_128:
[----:B------:R-:W2:Y:S04]  /*7ec0*/  LDL.64 R8, [R0] ;  /* 0x0000000000087983 */ /* 0x000ea80000100a00 */
[----:B0-----:R-:W3:Y:S01]  /*7ed0*/  LDL.64 R16, [R5] ;  /* 0x0000000005107983 */ /* 0x001ee20000100a00 */
[----:B------:R-:W-:Y:S01]  /*7ee0*/  UMOV UR14, 0x9999999a ;  /* 0x9999999a000e7882 */ /* 0x000fe20000000000 */
[----:B------:R-:W-:Y:S01]  /*7ef0*/  UMOV UR15, 0x3fb99999 ;  /* 0x3fb99999000f7882 */ /* 0x000fe20000000000 */
[----:B------:R-:W-:Y:S01]  /*7f00*/  UMOV UR16, 0xcccccccd ;  /* 0xcccccccd00107882 */ /* 0x000fe20000000000 */
[----:B------:R-:W-:Y:S01]  /*7f10*/  UMOV UR17, 0x3feccccc ;  /* 0x3feccccc00117882 */ /* 0x000fe20000000000 */
[----:B------:R-:W-:Y:S02]  /*7f20*/  IMAD.MOV.U32 R10, RZ, RZ, -0x1143d60 ;  /* 0xfeebc2a0ff0a7424 */ /* 0x000fe400078e00ff */
[----:B------:R-:W-:Y:S01]  /*7f30*/  IMAD.MOV.U32 R11, RZ, RZ, 0x39b4484b ;  /* 0x39b4484bff0b7424 */ /* 0x000fe200078e00ff */
[----:B--2---:R-:W-:-:S08]  /*7f40*/  DMUL R8, R8, UR14 ;  /* 0x0000000e08087c28 */ /* 0x004fd00008000000 */
[----:B---3--:R-:W-:-:S07]  /*7f50*/  DFMA R16, R16, UR16, R8 ;  /* 0x0000001010107c2b */ /* 0x008fce0008000008 */
[----:B------:R0:W-:Y:S04]  /*7f60*/  STL.64 [R5], R16 ;  /* 0x0000001005007387 */ /* 0x0001e80000100a00 */
[----:B------:R-:W0:Y:S04]  /*7f70*/  LDL.64 R8, [R4] ;  /* 0x0000000004087983 */ /* 0x000e280000100a00 */
[----:B------:R-:W2:Y:S01]  /*7f80*/  LDL.64 R12, [R6] ;  /* 0x00000000060c7983 */ /* 0x000ea20000100a00 */
[----:B------:R-:W-:Y:S01]  /*7f90*/  DSETP.MAX.AND P0, P1, R16, R10, PT ;  /* 0x0000000a1000722a */ /* 0x000fe2000390f000 */
[----:B------:R-:W-:Y:S01]  /*7fa0*/  IMAD.MOV.U32 R14, RZ, RZ, R17 ;  /* 0x000000ffff0e7224 */ /* 0x000fe200078e0011 */
[----:B------:R-:W-:Y:S01]  /*7fb0*/  MOV R21, R11 ;  /* 0x0000000b00157202 */ /* 0x000fe20000000f00 */
[----:B------:R-:W-:Y:S01]  /*7fc0*/  BSSY.RECONVERGENT B1, `(.L_x_121) ;  /* 0x000005c000017945 */ /* 0x000fe20003800200 */
[----:B------:R-:W-:Y:S01]  /*7fd0*/  MOV R15, R10 ;  /* 0x0000000a000f7202 */ /* 0x000fe20000000f00 */
[----:B------:R-:W-:Y:S01]  /*7fe0*/  IMAD.MOV.U32 R24, RZ, RZ, -0x3ff ;  /* 0xfffffc01ff187424 */ /* 0x000fe200078e00ff */
[----:B------:R-:W-:Y:S01]  /*7ff0*/  FSEL R23, R14, R21, P0 ;  /* 0x000000150e177208 */ /* 0x000fe20000000000 */
[----:B------:R-:W-:-:S05]  /*8000*/  IMAD.MOV.U32 R14, RZ, RZ, R16 ;  /* 0x000000ffff0e7224 */ /* 0x000fca00078e0010 */
[----:B------:R-:W-:Y:S02]  /*8010*/  SEL R14, R14, R15, P0 ;  /* 0x0000000f0e0e7207 */ /* 0x000fe40000000000 */
[----:B------:R-:W-:-:S03]  /*8020*/  @P1 LOP3.LUT R23, R21, 0x80000, RZ, 0xfc, !PT ;  /* 0x0008000015171812 */ /* 0x000fc600078efcff */
[----:B------:R-:W-:Y:S02]  /*8030*/  IMAD.MOV.U32 R20, RZ, RZ, R14 ;  /* 0x000000ffff147224 */ /* 0x000fe400078e000e */
[----:B------:R-:W-:Y:S01]  /*8040*/  IMAD.MOV.U32 R15, RZ, RZ, R23 ;  /* 0x000000ffff0f7224 */ /* 0x000fe200078e0017 */
[----:B------:R-:W-:-:S03]  /*8050*/  MOV R23, R18 ;  /* 0x0000001200177202 */ /* 0x000fc60000000f00 */
[----:B------:R-:W-:Y:S01]  /*8060*/  IMAD.MOV.U32 R25, RZ, RZ, R15 ;  /* 0x000000ffff197224 */ /* 0x000fe200078e000f */
[----:B------:R-:W-:-:S13]  /*8070*/  ISETP.GT.AND P0, PT, R15, 0xfffff, PT ;  /* 0x000fffff0f00780c */ /* 0x000fda0003f04270 */
[----:B------:R-:W-:Y:S01]  /*8080*/  @!P0 IMAD.MOV.U32 R24, RZ, RZ, -0x435 ;  /* 0xfffffbcbff188424 */ /* 0x000fe200078e00ff */
[----:B0-----:R-:W-:Y:S01]  /*8090*/  DMUL R16, R8, UR14 ;  /* 0x0000000e08107c28 */ /* 0x001fe20008000000 */
[----:B------:R-:W-:Y:S01]  /*80a0*/  IMAD.MOV.U32 R8, RZ, RZ, R14 ;  /* 0x000000ffff087224 */ /* 0x000fe200078e000e */
[----:B------:R-:W-:-:S06]  /*80b0*/  MOV R9, R15 ;  /* 0x0000000f00097202 */ /* 0x000fcc0000000f00 */
[----:B--2---:R-:W-:Y:S02]  /*80c0*/  DFMA R12, R12, UR16, R16 ;  /* 0x000000100c0c7c2b */ /* 0x004fe40008000010 */
[----:B------:R-:W-:-:S05]  /*80d0*/  @!P0 DMUL R8, R8, 1.80143985094819840000e+16 ;  /* 0x4350000008088828 */ /* 0x000fca0000000000 */
[----:B------:R0:W-:Y:S05]  /*80e0*/  STL.64 [R6], R12 ;  /* 0x0000000c06007387 */ /* 0x0001ea0000100a00 */
[----:B------:R-:W-:Y:S02]  /*80f0*/  @!P0 IMAD.MOV.U32 R25, RZ, RZ, R9 ;  /* 0x000000ffff198224 */ /* 0x000fe400078e0009 */
[----:B------:R-:W-:-:S03]  /*8100*/  @!P0 IMAD.MOV.U32 R20, RZ, RZ, R8 ;  /* 0x000000ffff148224 */ /* 0x000fc600078e0008 */
[----:B------:R-:W-:-:S04]  /*8110*/  IADD3 R15, PT, PT, R25, -0x1, RZ ;  /* 0xffffffff190f7810 */ /* 0x000fc80007ffe0ff */
[----:B------:R-:W-:-:S13]  /*8120*/  ISETP.GT.U32.AND P1, PT, R15, 0x7feffffe, PT ;  /* 0x7feffffe0f00780c */ /* 0x000fda0003f24070 */
[----:B0-----:R-:W-:Y:S05]  /*8130*/  @P1 BRA `(.L_x_122) ;  /* 0x0000000000f81947 */ /* 0x001fea0003800000 */
[----:B------:R-:W-:Y:S01]  /*8140*/  LOP3.LUT R8, R25, 0xfffff, RZ, 0xc0, !PT ;  /* 0x000fffff19087812 */ /* 0x000fe200078ec0ff */
[----:B------:R-:W-:Y:S01]  /*8150*/  UMOV UR14, 0x3ae80f1e ;  /* 0x3ae80f1e000e7882 */ /* 0x000fe20000000000 */
[----:B------:R-:W-:Y:S02]  /*8160*/  UMOV UR15, 0x3eb1380b ;  /* 0x3eb1380b000f7882 */ /* 0x000fe40000000000 */
[----:B------:R-:W-:Y:S01]  /*8170*/  LOP3.LUT R21, R8, 0x3ff00000, RZ, 0xfc, !PT ;  /* 0x3ff0000008157812 */ /* 0x000fe200078efcff */
[----:B------:R-:W-:-:S03]  /*8180*/  IMAD.MOV.U32 R8, RZ, RZ, RZ ;  /* 0x000000ffff087224 */ /* 0x000fc600078e00ff */
[----:B------:R-:W-:-:S13]  /*8190*/  ISETP.GE.U32.AND P0, PT, R21, 0x3ff6a09f, PT ;  /* 0x3ff6a09f1500780c */ /* 0x000fda0003f06070 */
[----:B------:R-:W-:-:S05]  /*81a0*/  @P0 IADD3 R9, PT, PT, R21, -0x100000, RZ ;  /* 0xfff0000015090810 */ /* 0x000fca0007ffe0ff */
[----:B------:R-:W-:-:S06]  /*81b0*/  @P0 IMAD.MOV.U32 R21, RZ, RZ, R9 ;  /* 0x000000ffff150224 */ /* 0x000fcc00078e0009 */
[C---:B------:R-:W-:Y:S02]  /*81c0*/  DADD R26, R20.reuse, 1 ;  /* 0x3ff00000141a7429 */ /* 0x040fe40000000000 */
[----:B------:R-:W-:-:S04]  /*81d0*/  DADD R20, R20, -1 ;  /* 0xbff0000014147429 */ /* 0x000fc80000000000 */
[----:B------:R-:W0:Y:S02]  /*81e0*/  MUFU.RCP64H R9, R27 ;  /* 0x0000001b00097308 */ /* 0x000e240000001800 */
[----:B0-----:R-:W-:Y:S01]  /*81f0*/  DFMA R16, -R26, R8, 1 ;  /* 0x3ff000001a10742b */ /* 0x001fe20000000108 */
[----:B------:R-:W-:-:S05]  /*8200*/  LEA.HI R26, R25, R24, RZ, 0xc ;  /* 0x00000018191a7211 */ /* 0x000fca00078f60ff */
[----:B------:R-:W-:Y:S02]  /*8210*/  @P0 VIADD R26, R26, 0x1 ;  /* 0x000000011a1a0836 */ /* 0x000fe40000000000 */
[----:B------:R-:W-:-:S08]  /*8220*/  DFMA R16, R16, R16, R16 ;  /* 0x000000101010722b */ /* 0x000fd00000000010 */
[----:B------:R-:W-:-:S08]  /*8230*/  DFMA R16, R8, R16, R8 ;  /* 0x000000100810722b */ /* 0x000fd00000000008 */
[----:B------:R-:W-:-:S08]  /*8240*/  DMUL R8, R20, R16 ;  /* 0x0000001014087228 */ /* 0x000fd00000000000 */
[----:B------:R-:W-:-:S08]  /*8250*/  DFMA R8, R20, R16, R8 ;  /* 0x000000101408722b */ /* 0x000fd00000000008 */
[----:B------:R-:W-:-:S08]  /*8260*/  DADD R14, R20, -R8 ;  /* 0x00000000140e7229 */ /* 0x000fd00000000808 */
[----:B------:R-:W-:-:S08]  /*8270*/  DADD R14, R14, R14 ;  /* 0x000000000e0e7229 */ /* 0x000fd0000000000e */
[-C--:B------:R-:W-:Y:S02]  /*8280*/  DFMA R14, R20, -R8.reuse, R14 ;  /* 0x80000008140e722b */ /* 0x080fe4000000000e */
[----:B------:R-:W-:-:S06]  /*8290*/  DMUL R20, R8, R8 ;  /* 0x0000000808147228 */ /* 0x000fcc0000000000 */
[----:B------:R-:W-:Y:S01]  /*82a0*/  DMUL R16, R16, R14 ;  /* 0x0000000e10107228 */ /* 0x000fe20000000000 */
[----:B------:R-:W-:Y:S01]  /*82b0*/  MOV R14, 0x8b7a8b04 ;  /* 0x8b7a8b04000e7802 */ /* 0x000fe20000000f00 */
        /* <DEDUP_REMOVED lines=18> */
[----:B------:R-:W-:Y:S01]  /*83e0*/  LOP3.LUT R14, R26, 0x80000000, RZ, 0x3c, !PT ;  /* 0x800000001a0e7812 */ /* 0x000fe200078e3cff */
[----:B------:R-:W-:Y:S01]  /*83f0*/  UMOV UR15, 0x3fb55555 ;  /* 0x3fb55555000f7882 */ /* 0x000fe20000000000 */
[----:B------:R-:W-:-:S04]  /*8400*/  MOV R15, 0x43300000 ;  /* 0x43300000000f7802 */ /* 0x000fc80000000f00 */
[----:B------:R-:W-:Y:S01]  /*8410*/  DFMA R24, R20, R24, UR14 ;  /* 0x0000000e14187e2b */ /* 0x000fe20008000018 */
[----:B------:R-:W-:Y:S01]  /*8420*/  UMOV UR14, 0x80000000 ;  /* 0x80000000000e7882 */ /* 0x000fe20000000000 */
[----:B------:R-:W-:Y:S02]  /*8430*/  UMOV UR15, 0x43300000 ;  /* 0x43300000000f7882 */ /* 0x000fe40000000000 */
[----:B------:R-:W-:Y:S01]  /*8440*/  DADD R14, R14, -UR14 ;  /* 0x8000000e0e0e7e29 */ /* 0x000fe20008000000 */
[----:B------:R-:W-:Y:S01]  /*8450*/  UMOV UR14, 0xfefa39ef ;  /* 0xfefa39ef000e7882 */ /* 0x000fe20000000000 */
[----:B------:R-:W-:Y:S02]  /*8460*/  UMOV UR15, 0x3fe62e42 ;  /* 0x3fe62e42000f7882 */ /* 0x000fe40000000000 */
[----:B------:R-:W-:-:S04]  /*8470*/  DMUL R24, R20, R24 ;  /* 0x0000001814187228 */ /* 0x000fc80000000000 */
[----:B------:R-:W-:-:S04]  /*8480*/  DFMA R20, R14, UR14, R8 ;  /* 0x0000000e0e147c2b */ /* 0x000fc80008000008 */
[----:B------:R-:W-:-:S04]  /*8490*/  DFMA R24, R8, R24, R16 ;  /* 0x000000180818722b */ /* 0x000fc80000000010 */
[----:B------:R-:W-:Y:S01]  /*84a0*/  DFMA R16, R14, -UR14, R20 ;  /* 0x8000000e0e107c2b */ /* 0x000fe20008000014 */
[----:B------:R-:W-:Y:S01]  /*84b0*/  UMOV UR14, 0x3b39803f ;  /* 0x3b39803f000e7882 */ /* 0x000fe20000000000 */
[----:B------:R-:W-:-:S06]  /*84c0*/  UMOV UR15, 0x3c7abc9e ;  /* 0x3c7abc9e000f7882 */ /* 0x000fcc0000000000 */
[----:B------:R-:W-:-:S08]  /*84d0*/  DADD R16, -R8, R16 ;  /* 0x0000000008107229 */ /* 0x000fd00000000110 */
[----:B------:R-:W-:-:S08]  /*84e0*/  DADD R16, R24, -R16 ;  /* 0x0000000018107229 */ /* 0x000fd00000000810 */
[----:B------:R-:W-:-:S08]  /*84f0*/  DFMA R16, R14, UR14, R16 ;  /* 0x0000000e0e107c2b */ /* 0x000fd00008000010 */
[----:B------:R-:W-:Y:S01]  /*8500*/  DADD R8, R20, R16 ;  /* 0x0000000014087229 */ /* 0x000fe20000000010 */
[----:B------:R-:W-:Y:S10]  /*8510*/  BRA `(.L_x_123) ;  /* 0x0000000000187947 */ /* 0x000ff40003800000 */
.L_x_122:
[----:B------:R-:W-:Y:S01]  /*8520*/  IMAD.MOV.U32 R14, RZ, RZ, 0x0 ;  /* 0x00000000ff0e7424 */ /* 0x000fe200078e00ff */
[----:B------:R-:W-:Y:S01]  /*8530*/  LOP3.LUT P0, RZ, R9, 0x7fffffff, RZ, 0xc0, !PT ;  /* 0x7fffffff09ff7812 */ /* 0x000fe2000780c0ff */
[----:B------:R-:W-:-:S06]  /*8540*/  IMAD.MOV.U32 R15, RZ, RZ, 0x7ff00000 ;  /* 0x7ff00000ff0f7424 */ /* 0x000fcc00078e00ff */
[----:B------:R-:W-:-:S10]  /*8550*/  DFMA R14, R8, R14, +INF ;  /* 0x7ff00000080e742b */ /* 0x000fd4000000000e */
[----:B------:R-:W-:Y:S02]  /*8560*/  FSEL R8, R14, RZ, P0 ;  /* 0x000000ff0e087208 */ /* 0x000fe40000000000 */
[----:B------:R-:W-:-:S07]  /*8570*/  FSEL R9, R15, -QNAN , P0 ;  /* 0xfff000000f097808 */ /* 0x000fce0000000000 */
.L_x_123:
[----:B------:R-:W-:Y:S05]  /*8580*/  BSYNC.RECONVERGENT B1 ;  /* 0x0000000000017941 */ /* 0x000fea0003800200 */
.L_x_121:
[----:B------:R-:W-:Y:S01]  /*8590*/  DSETP.MAX.AND P0, P1, R12, R10, PT ;  /* 0x0000000a0c00722a */ /* 0x000fe2000390f000 */
[----:B------:R-:W-:Y:S01]  /*85a0*/  IMAD.MOV.U32 R15, RZ, RZ, R11 ;  /* 0x000000ffff0f7224 */ /* 0x000fe200078e000b */
[----:B------:R-:W-:Y:S01]  /*85b0*/  MOV R14, R13 ;  /* 0x0000000d000e7202 */ /* 0x000fe20000000f00 */
[----:B------:R-:W-:Y:S01]  /*85c0*/  BSSY.RECONVERGENT B1, `(.L_x_124) ;  /* 0x0000056000017945 */ /* 0x000fe20003800200 */
[----:B------:R-:W-:Y:S02]  /*85d0*/  IMAD.MOV.U32 R24, RZ, RZ, -0x3ff ;  /* 0xfffffc01ff187424 */ /* 0x000fe400078e00ff */
[----:B------:R-:W-:Y:S02]  /*85e0*/  FSEL R17, R14, R15, P0 ;  /* 0x0000000f0e117208 */ /* 0x000fe40000000000 */
[----:B------:R-:W-:-:S04]  /*85f0*/  SEL R12, R12, R10, P0 ;  /* 0x0000000a0c0c7207 */ /* 0x000fc80000000000 */
[----:B------:R-:W-:Y:S02]  /*8600*/  MOV R10, R12 ;  /* 0x0000000c000a7202 */ /* 0x000fe40000000f00 */
[----:B------:R-:W-:-:S05]  /*8610*/  @P1 LOP3.LUT R17, R15, 0x80000, RZ, 0xfc, !PT ;  /* 0x000800000f111812 */ /* 0x000fca00078efcff */
[----:B------:R-:W-:-:S04]  /*8620*/  IMAD.MOV.U32 R13, RZ, RZ, R17 ;  /* 0x000000ffff0d7224 */ /* 0x000fc800078e0011 */
[--C-:B------:R-:W-:Y:S01]  /*8630*/  IMAD.MOV.U32 R11, RZ, RZ, R13.reuse ;  /* 0x000000ffff0b7224 */ /* 0x100fe200078e000d */
[----:B------:R-:W-:Y:S01]  /*8640*/  ISETP.GT.AND P0, PT, R13, 0xfffff, PT ;  /* 0x000fffff0d00780c */ /* 0x000fe20003f04270 */
[----:B------:R-:W-:-:S12]  /*8650*/  IMAD.MOV.U32 R25, RZ, RZ, R13 ;  /* 0x000000ffff197224 */ /* 0x000fd800078e000d */
[----:B------:R-:W-:Y:S01]  /*8660*/  @!P0 DMUL R10, R10, 1.80143985094819840000e+16 ;  /* 0x435000000a0a8828 */ /* 0x000fe20000000000 */
[----:B------:R-:W-:-:S09]  /*8670*/  @!P0 MOV R24, 0xfffffbcb ;  /* 0xfffffbcb00188802 */ /* 0x000fd20000000f00 */
[----:B------:R-:W-:Y:S01]  /*8680*/  @!P0 MOV R25, R11 ;  /* 0x0000000b00198202 */ /* 0x000fe20000000f00 */
[----:B------:R-:W-:-:S04]  /*8690*/  @!P0 IMAD.MOV.U32 R12, RZ, RZ, R10 ;  /* 0x000000ffff0c8224 */ /* 0x000fc800078e000a */
[----:B------:R-:W-:-:S05]  /*86a0*/  VIADD R13, R25, 0xffffffff ;  /* 0xffffffff190d7836 */ /* 0x000fca0000000000 */
[----:B------:R-:W-:-:S13]  /*86b0*/  ISETP.GT.U32.AND P1, PT, R13, 0x7feffffe, PT ;  /* 0x7feffffe0d00780c */ /* 0x000fda0003f24070 */
[----:B------:R-:W-:Y:S05]  /*86c0*/  @P1 BRA `(.L_x_125) ;  /* 0x0000000000fc1947 */ /* 0x000fea0003800000 */
[C---:B------:R-:W-:Y:S01]  /*86d0*/  LOP3.LUT R10, R25.reuse, 0xfffff, RZ, 0xc0, !PT ;  /* 0x000fffff190a7812 */ /* 0x040fe200078ec0ff */
[----:B------:R-:W-:Y:S01]  /*86e0*/  UMOV UR14, 0x3ae80f1e ;  /* 0x3ae80f1e000e7882 */ /* 0x000fe20000000000 */
[----:B------:R-:W-:Y:S01]  /*86f0*/  UMOV UR15, 0x3eb1380b ;  /* 0x3eb1380b000f7882 */ /* 0x000fe20000000000 */
[----:B------:R-:W-:Y:S02]  /*8700*/  LEA.HI R26, R25, R24, RZ, 0xc ;  /* 0x00000018191a7211 */ /* 0x000fe400078f60ff */
[----:B------:R-:W-:Y:S01]  /*8710*/  LOP3.LUT R11, R10, 0x3ff00000, RZ, 0xfc, !PT ;  /* 0x3ff000000a0b7812 */ /* 0x000fe200078efcff */
[----:B------:R-:W-:Y:S02]  /*8720*/  IMAD.MOV.U32 R10, RZ, RZ, R12 ;  /* 0x000000ffff0a7224 */ /* 0x000fe400078e000c */
[----:B------:R-:W-:Y:S01]  /*8730*/  IMAD.MOV.U32 R12, RZ, RZ, RZ ;  /* 0x000000ffff0c7224 */ /* 0x000fe200078e00ff */
[----:B------:R-:W-:-:S13]  /*8740*/  ISETP.GE.U32.AND P0, PT, R11, 0x3ff6a09f, PT ;  /* 0x3ff6a09f0b00780c */ /* 0x000fda0003f06070 */
[----:B------:R-:W-:Y:S01]  /*8750*/  @P0 IADD3 R13, PT, PT, R11, -0x100000, RZ ;  /* 0xfff000000b0d0810 */ /* 0x000fe20007ffe0ff */
[----:B------:R-:W-:-:S04]  /*8760*/  @P0 VIADD R26, R26, 0x1 ;  /* 0x000000011a1a0836 */ /* 0x000fc80000000000 */
[----:B------:R-:W-:-:S06]  /*8770*/  @P0 IMAD.MOV.U32 R11, RZ, RZ, R13 ;  /* 0x000000ffff0b0224 */ /* 0x000fcc00078e000d */
[C---:B------:R-:W-:Y:S02]  /*8780*/  DADD R20, R10.reuse, 1 ;  /* 0x3ff000000a147429 */ /* 0x040fe40000000000 */
[----:B------:R-:W-:-:S04]  /*8790*/  DADD R10, R10, -1 ;  /* 0xbff000000a0a7429 */ /* 0x000fc80000000000 */
[----:B------:R-:W0:Y:S02]  /*87a0*/  MUFU.RCP64H R13, R21 ;  /* 0x00000015000d7308 */ /* 0x000e240000001800 */
[----:B0-----:R-:W-:Y:S01]  /*87b0*/  DFMA R16, -R20, R12, 1 ;  /* 0x3ff000001410742b */ /* 0x001fe2000000010c */
[----:B------:R-:W-:Y:S01]  /*87c0*/  MOV R20, 0x8b7a8b04 ;  /* 0x8b7a8b0400147802 */ /* 0x000fe20000000f00 */
[----:B------:R-:W-:-:S06]  /*87d0*/  IMAD.MOV.U32 R21, RZ, RZ, 0x3ed0ee25 ;  /* 0x3ed0ee25ff157424 */ /* 0x000fcc00078e00ff */
        /* <DEDUP_REMOVED lines=8> */
[----:B------:R-:W-:Y:S02]  /*8860*/  DMUL R12, R16, R12 ;  /* 0x0000000c100c7228 */ /* 0x000fe40000000000 */
        /* <DEDUP_REMOVED lines=23> */
[----:B------:R-:W-:Y:S01]  /*89e0*/  DFMA R24, R10, R24, UR14 ;  /* 0x0000000e0a187e2b */ /* 0x000fe20008000018 */
[----:B------:R-:W-:Y:S01]  /*89f0*/  UMOV UR14, 0xfefa39ef ;  /* 0xfefa39ef000e7882 */ /* 0x000fe20000000000 */
[----:B------:R-:W-:-:S02]  /*8a00*/  UMOV UR15, 0x3fe62e42 ;  /* 0x3fe62e42000f7882 */ /* 0x000fc40000000000 */
[----:B------:R-:W-:-:S04]  /*8a10*/  DFMA R16, R20, UR14, R14 ;  /* 0x0000000e14107c2b */ /* 0x000fc8000800000e */
[----:B------:R-:W-:-:S04]  /*8a20*/  DMUL R24, R10, R24 ;  /* 0x000000180a187228 */ /* 0x000fc80000000000 */
[----:B------:R-:W-:Y:S01]  /*8a30*/  DFMA R10, R20, -UR14, R16 ;  /* 0x8000000e140a7c2b */ /* 0x000fe20008000010 */
[----:B------:R-:W-:Y:S01]  /*8a40*/  UMOV UR14, 0x3b39803f ;  /* 0x3b39803f000e7882 */ /* 0x000fe20000000000 */
[----:B------:R-:W-:Y:S02]  /*8a50*/  UMOV UR15, 0x3c7abc9e ;  /* 0x3c7abc9e000f7882 */ /* 0x000fe40000000000 */
[----:B------:R-:W-:-:S04]  /*8a60*/  DFMA R12, R14, R24, R12 ;  /* 0x000000180e0c722b */ /* 0x000fc8000000000c */
[----:B------:R-:W-:-:S08]  /*8a70*/  DADD R10, -R14, R10 ;  /* 0x000000000e0a7229 */ /* 0x000fd0000000010a */
[----:B------:R-:W-:-:S08]  /*8a80*/  DADD R10, R12, -R10 ;  /* 0x000000000c0a7229 */ /* 0x000fd0000000080a */
[----:B------:R-:W-:-:S08]  /*8a90*/  DFMA R10, R20, UR14, R10 ;  /* 0x0000000e140a7c2b */ /* 0x000fd0000800000a */
[----:B------:R-:W-:Y:S01]  /*8aa0*/  DADD R10, R16, R10 ;  /* 0x00000000100a7229 */ /* 0x000fe2000000000a */
[----:B------:R-:W-:Y:S10]  /*8ab0*/  BRA `(.L_x_126) ;  /* 0x0000000000187947 */ /* 0x000ff40003800000 */
.L_x_125:
[----:B------:R-:W-:Y:S01]  /*8ac0*/  IMAD.MOV.U32 R12, RZ, RZ, 0x0 ;  /* 0x00000000ff0c7424 */ /* 0x000fe200078e00ff */
[----:B------:R-:W-:Y:S01]  /*8ad0*/  LOP3.LUT P0, RZ, R11, 0x7fffffff, RZ, 0xc0, !PT ;  /* 0x7fffffff0bff7812 */ /* 0x000fe2000780c0ff */
[----:B------:R-:W-:-:S06]  /*8ae0*/  IMAD.MOV.U32 R13, RZ, RZ, 0x7ff00000 ;  /* 0x7ff00000ff0d7424 */ /* 0x000fcc00078e00ff */
[----:B------:R-:W-:-:S10]  /*8af0*/  DFMA R12, R10, R12, +INF ;  /* 0x7ff000000a0c742b */ /* 0x000fd4000000000c */
[----:B------:R-:W-:Y:S02]  /*8b00*/  FSEL R10, R12, RZ, P0 ;  /* 0x000000ff0c0a7208 */ /* 0x000fe40000000000 */
[----:B------:R-:W-:-:S07]  /*8b10*/  FSEL R11, R13, -QNAN , P0 ;  /* 0xfff000000d0b7808 */ /* 0x000fce0000000000 */
.L_x_126:
[----:B------:R-:W-:Y:S05]  /*8b20*/  BSYNC.RECONVERGENT B1 ;  /* 0x0000000000017941 */ /* 0x000fea0003800200 */
.L_x_124:
[----:B------:R-:W-:-:S07]  /*8b30*/  DADD R8, -R10, R8 ;  /* 0x000000000a087229 */ /* 0x000fce0000000108 */
[----:B------:R0:W-:Y:S04]  /*8b40*/  STL.64 [R7], R8 ;  /* 0x0000000807007387 */ /* 0x0001e80000100a00 */
[----:B------:R-:W2:Y:S01]  /*8b50*/  LDL.64 R10, [R23] ;  /* 0x00000000170a7983 */ /* 0x000ea20000100a00 */
[----:B------:R-:W-:Y:S02]  /*8b60*/  IADD3 R2, PT, PT, R2, 0x1, RZ ;  /* 0x0000000102027810 */ /* 0x000fe40007ffe0ff */
[----:B------:R-:W-:Y:S02]  /*8b70*/  IADD3 R18, P1, PT, R18, 0x8, RZ ;  /* 0x0000000812127810 */ /* 0x000fe40007f3e0ff */
[----:B------:R-:W-:-:S03]  /*8b80*/  ISETP.NE.AND P0, PT, R2, RZ, PT ;  /* 0x000000ff0200720c */ /* 0x000fc60003f05270 */
[----:B------:R-:W-:Y:S01]  /*8b90*/  IMAD.X R19, RZ, RZ, R19, P1 ;  /* 0x000000ffff137224 */ /* 0x000fe200008e0613 */
[----:B--2---:R-:W-:-:S07]  /*8ba0*/  DADD R10, R8, -R10 ;  /* 0x00000000080a7229 */ /* 0x004fce000000080a */
[----:B------:R0:W-:Y:S02]  /*8bb0*/  STL.64 [R22], R10 ;  /* 0x0000000a16007387 */ /* 0x0001e40000100a00 */
[----:B------:R-:W-:Y:S05]  /*8bc0*/  @!P0 BRA `(.L_x_127) ;  /* 0x0000000800488947 */ /* 0x000fea0003800000 */
[----:B0-----:R-:W-:Y:S01]  /*8bd0*/  VIADD R22, R22, 0x8 ;  /* 0x0000000816167836 */ /* 0x001fe20000000000 */
[----:B------:R-:W-:Y:S01]  /*8be0*/  IADD3 R7, PT, PT, R7, 0x8, RZ ;  /* 0x0000000807077810 */ /* 0x000fe20007ffe0ff */
[----:B------:R-:W-:Y:S01]  /*8bf0*/  VIADD R4, R4, 0x8 ;  /* 0x0000000804047836 */ /* 0x000fe20000000000 */
[----:B------:R-:W-:Y:S01]  /*8c00*/  IADD3 R0, PT, PT, R0, 0x8, RZ ;  /* 0x0000000800007810 */ /* 0x000fe20007ffe0ff */
[----:B-1----:R-:W-:Y:S02]  /*8c10*/  VIADD R6, R6, 0x8 ;  /* 0x0000000806067836 */ /* 0x002fe40000000000 */
[----:B------:R-:W-:Y:S01]  /*8c20*/  VIADD R5, R5, 0x8 ;  /* 0x0000000805057836 */ /* 0x000fe20000000000 */
[----:B------:R-:W-:Y:S06]  /*8c30*/  BRA `(.L_x_128) ;  /* 0xfffffff000a07947 */ /* 0x000fec000383ffff */
.L_x_95:
[----:B------:R-:W0:Y:S02]  /*8c40*/  LDCU UR8, c[0x0][0x3a0] ;  /* 0x00007400ff0877ac */ /* 0x000e240008000800 */
[----:B0-----:R-:W-:-:S06]  /*8c50*/  UISETP.GE.AND UP0, UPT, UR8, 0x1, UPT ;  /* 0x000000010800788c */ /* 0x001fcc000bf06270 */
[----:B------:R-:W-:-:S13]  /*8c60*/  PLOP3.LUT P0, PT, PT, PT, UP0, 0x80, 0x8 ;  /* 0x000000000008781c */ /* 0x000fda0003f0f008 */
[----:B------:R-:W-:Y:S05]  /*8c70*/  @!P0 EXIT ;  /* 0x000000000000894d */ /* 0x000fea0003800000 */
[----:B------:R-:W0:Y:S01]  /*8c80*/  LDCU UR4, c[0x0][0x3a0] ;  /* 0x00007400ff0477ac */ /* 0x000e220008000800 */
[----:B------:R-:W-:-:S04]  /*8c90*/  ULOP3.LUT UR14, UR8, 0xf, URZ, 0xc0, !UPT ;  /* 0x0000000f080e7892 */ /* 0x000fc8000f8ec0ff */
[----:B------:R-:W-:Y:S02]  /*8ca0*/  UISETP.NE.AND UP1, UPT, UR14, URZ, UPT ;  /* 0x000000ff0e00728c */ /* 0x000fe4000bf25270 */
[----:B0-----:R-:W-:-:S04]  /*8cb0*/  UIADD3 UR4, UPT, UPT, UR4, -0x1, URZ ;  /* 0xffffffff04047890 */ /* 0x001fc8000fffe0ff */
[----:B------:R-:W-:-:S03]  /*8cc0*/  UISETP.GE.U32.AND UP0, UPT, UR4, 0xf, UPT ;  /* 0x0000000f0400788c */ /* 0x000fc6000bf06070 */
[----:B------:R-:W-:-:S06]  /*8cd0*/  UMOV UR4, URZ ;  /* 0x000000ff00047c82 */ /* 0x000fcc0008000000 */
[----:B------:R-:W-:Y:S05]  /*8ce0*/  BRA.U !UP0, `(.L_x_129) ;  /* 0x0000000108ec7547 */ /* 0x000fea000b800000 */
[----:B------:R-:W-:Y:S01]  /*8cf0*/  ULOP3.LUT UR4, UR8, 0x7ffffff0, URZ, 0xc0, !UPT ;  /* 0x7ffffff008047892 */ /* 0x000fe2000f8ec0ff */
[----:B------:R-:W-:Y:S01]  /*8d00*/  VIADD R4, R18, 0x40 ;  /* 0x0000004012047836 */ /* 0x000fe20000000000 */
[C---:B------:R-:W-:Y:S01]  /*8d10*/  IADD3 R0, PT, PT, R1.reuse, 0x518, RZ ;  /* 0x0000051801007810 */ /* 0x040fe20007ffe0ff */
[----:B-1-34-:R-:W-:Y:S01]  /*8d20*/  VIADD R2, R1, 0x610 ;  /* 0x0000061001027836 */ /* 0x01afe20000000000 */
[----:B------:R-:W-:-:S12]  /*8d30*/  UIADD3 UR10, UPT, UPT, -UR4, URZ, URZ ;  /* 0x000000ff040a7290 */ /* 0x000fd8000fffe1ff */
.L_x_130:
[----:B------:R-:W3:Y:S04]  /*8d40*/  LDL.64 R6, [R4+-0x40] ;  /* 0xffffc00004067983 */ /* 0x000ee80000100a00 */
[----:B---3--:R0:W-:Y:S04]  /*8d50*/  STL.64 [R0+-0x40], R6 ;  /* 0xffffc00600007387 */ /* 0x0081e80000100a00 */
[----:B------:R-:W-:Y:S04]  /*8d60*/  STL.64 [R2+-0x40], RZ ;  /* 0xffffc0ff02007387 */ /* 0x000fe80000100a00 */
[----:B------:R-:W3:Y:S04]  /*8d70*/  LDL.64 R8, [R4+-0x38] ;  /* 0xffffc80004087983 */ /* 0x000ee80000100a00 */
[----:B---3--:R1:W-:Y:S04]  /*8d80*/  STL.64 [R0+-0x38], R8 ;  /* 0xffffc80800007387 */ /* 0x0083e80000100a00 */
[----:B------:R-:W-:Y:S04]  /*8d90*/  STL.64 [R2+-0x38], RZ ;  /* 0xffffc8ff02007387 */ /* 0x000fe80000100a00 */
[----:B------:R-:W3:Y:S04]  /*8da0*/  LDL.64 R10, [R4+-0x30] ;  /* 0xffffd000040a7983 */ /* 0x000ee80000100a00 */
[----:B---3--:R3:W-:Y:S04]  /*8db0*/  STL.64 [R0+-0x30], R10 ;  /* 0xffffd00a00007387 */ /* 0x0087e80000100a00 */
[----:B------:R-:W-:Y:S04]  /*8dc0*/  STL.64 [R2+-0x30], RZ ;  /* 0xffffd0ff02007387 */ /* 0x000fe80000100a00 */
[----:B------:R-:W4:Y:S04]  /*8dd0*/  LDL.64 R12, [R4+-0x28] ;  /* 0xffffd800040c7983 */ /* 0x000f280000100a00 */
[----:B----4-:R4:W-:Y:S04]  /*8de0*/  STL.64 [R0+-0x28], R12 ;  /* 0xffffd80c00007387 */ /* 0x0109e80000100a00 */
[----:B------:R-:W-:Y:S04]  /*8df0*/  STL.64 [R2+-0x28], RZ ;  /* 0xffffd8ff02007387 */ /* 0x000fe80000100a00 */
[----:B0-----:R-:W5:Y:S04]  /*8e00*/  LDL.64 R6, [R4+-0x20] ;  /* 0xffffe00004067983 */ /* 0x001f680000100a00 */
[----:B-----5:R0:W-:Y:S04]  /*8e10*/  STL.64 [R0+-0x20], R6 ;  /* 0xffffe00600007387 */ /* 0x0201e80000100a00 */
[----:B------:R-:W-:Y:S04]  /*8e20*/  STL.64 [R2+-0x20], RZ ;  /* 0xffffe0ff02007387 */ /* 0x000fe80000100a00 */
[----:B-1----:R-:W5:Y:S04]  /*8e30*/  LDL.64 R8, [R4+-0x18] ;  /* 0xffffe80004087983 */ /* 0x002f680000100a00 */
[----:B-----5:R1:W-:Y:S04]  /*8e40*/  STL.64 [R0+-0x18], R8 ;  /* 0xffffe80800007387 */ /* 0x0203e80000100a00 */
[----:B------:R-:W-:Y:S04]  /*8e50*/  STL.64 [R2+-0x18], RZ ;  /* 0xffffe8ff02007387 */ /* 0x000fe80000100a00 */
[----:B---3--:R-:W3:Y:S04]  /*8e60*/  LDL.64 R10, [R4+-0x10] ;  /* 0xfffff000040a7983 */ /* 0x008ee80000100a00 */
[----:B---3--:R3:W-:Y:S04]  /*8e70*/  STL.64 [R0+-0x10], R10 ;  /* 0xfffff00a00007387 */ /* 0x0087e80000100a00 */
[----:B------:R-:W-:Y:S04]  /*8e80*/  STL.64 [R2+-0x10], RZ ;  /* 0xfffff0ff02007387 */ /* 0x000fe80000100a00 */
[----:B----4-:R-:W4:Y:S04]  /*8e90*/  LDL.64 R12, [R4+-0x8] ;  /* 0xfffff800040c7983 */ /* 0x010f280000100a00 */
[----:B----4-:R4:W-:Y:S04]  /*8ea0*/  STL.64 [R0+-0x8], R12 ;  /* 0xfffff80c00007387 */ /* 0x0109e80000100a00 */
[----:B------:R-:W-:Y:S04]  /*8eb0*/  STL.64 [R2+-0x8], RZ ;  /* 0xfffff8ff02007387 */ /* 0x000fe80000100a00 */
[----:B0-----:R-:W5:Y:S04]  /*8ec0*/  LDL.64 R6, [R4] ;  /* 0x0000000004067983 */ /* 0x001f680000100a00 */
[----:B-----5:R0:W-:Y:S04]  /*8ed0*/  STL.64 [R0], R6 ;  /* 0x0000000600007387 */ /* 0x0201e80000100a00 */
[----:B------:R-:W-:Y:S04]  /*8ee0*/  STL.64 [R2], RZ ;  /* 0x000000ff02007387 */ /* 0x000fe80000100a00 */
[----:B-1----:R-:W5:Y:S04]  /*8ef0*/  LDL.64 R8, [R4+0x8] ;  /* 0x0000080004087983 */ /* 0x002f680000100a00 */
[----:B-----5:R1:W-:Y:S04]  /*8f00*/  STL.64 [R0+0x8], R8 ;  /* 0x0000080800007387 */ /* 0x0203e80000100a00 */
[----:B------:R-:W-:Y:S04]  /*8f10*/  STL.64 [R2+0x8], RZ ;  /* 0x000008ff02007387 */ /* 0x000fe80000100a00 */
[----:B---3--:R-:W3:Y:S04]  /*8f20*/  LDL.64 R10, [R4+0x10] ;  /* 0x00001000040a7983 */ /* 0x008ee80000100a00 */
[----:B---3--:R3:W-:Y:S04]  /*8f30*/  STL.64 [R0+0x10], R10 ;  /* 0x0000100a00007387 */ /* 0x0087e80000100a00 */
[----:B------:R-:W-:Y:S04]  /*8f40*/  STL.64 [R2+0x10], RZ ;  /* 0x000010ff02007387 */ /* 0x000fe80000100a00 */
[----:B----4-:R-:W4:Y:S04]  /*8f50*/  LDL.64 R12, [R4+0x18] ;  /* 0x00001800040c7983 */ /* 0x010f280000100a00 */
[----:B----4-:R4:W-:Y:S04]  /*8f60*/  STL.64 [R0+0x18], R12 ;  /* 0x0000180c00007387 */ /* 0x0109e80000100a00 */
[----:B------:R-:W-:Y:S04]  /*8f70*/  STL.64 [R2+0x18], RZ ;  /* 0x000018ff02007387 */ /* 0x000fe80000100a00 */
[----:B0-----:R-:W5:Y:S04]  /*8f80*/  LDL.64 R6, [R4+0x20] ;  /* 0x0000200004067983 */ /* 0x001f680000100a00 */
[----:B-----5:R-:W-:Y:S04]  /*8f90*/  STL.64 [R0+0x20], R6 ;  /* 0x0000200600007387 */ /* 0x020fe80000100a00 */
[----:B------:R-:W-:Y:S04]  /*8fa0*/  STL.64 [R2+0x20], RZ ;  /* 0x000020ff02007387 */ /* 0x000fe80000100a00 */
[----:B-1----:R-:W5:Y:S04]  /*8fb0*/  LDL.64 R8, [R4+0x28] ;  /* 0x0000280004087983 */ /* 0x002f680000100a00 */
[----:B-----5:R-:W-:Y:S04]  /*8fc0*/  STL.64 [R0+0x28], R8 ;  /* 0x0000280800007387 */ /* 0x020fe80000100a00 */
[----:B------:R-:W-:Y:S04]  /*8fd0*/  STL.64 [R2+0x28], RZ ;  /* 0x000028ff02007387 */ /* 0x000fe80000100a00 */
[----:B---3--:R-:W3:Y:S01]  /*8fe0*/  LDL.64 R10, [R4+0x30] ;  /* 0x00003000040a7983 */ /* 0x008ee20000100a00 */
[----:B------:R-:W-:-:S04]  /*8ff0*/  UIADD3 UR10, UPT, UPT, UR10, 0x10, URZ ;  /* 0x000000100a0a7890 */ /* 0x000fc8000fffe0ff */
[----:B------:R-:W-:Y:S01]  /*9000*/  UISETP.NE.AND UP0, UPT, UR10, URZ, UPT ;  /* 0x000000ff0a00728c */ /* 0x000fe2000bf05270 */
[----:B---3--:R-:W-:Y:S04]  /*9010*/  STL.64 [R0+0x30], R10 ;  /* 0x0000300a00007387 */ /* 0x008fe80000100a00 */
[----:B------:R-:W-:Y:S04]  /*9020*/  STL.64 [R2+0x30], RZ ;  /* 0x000030ff02007387 */ /* 0x000fe80000100a00 */
[----:B----4-:R0:W3:Y:S02]  /*9030*/  LDL.64 R12, [R4+0x38] ;  /* 0x00003800040c7983 */ /* 0x0100e40000100a00 */
[----:B0-----:R-:W-:-:S02]  /*9040*/  VIADD R4, R4, 0x80 ;  /* 0x0000008004047836 */ /* 0x001fc40000000000 */
[----:B---3--:R0:W-:Y:S04]  /*9050*/  STL.64 [R0+0x38], R12 ;  /* 0x0000380c00007387 */ /* 0x0081e80000100a00 */
[----:B------:R1:W-:Y:S01]  /*9060*/  STL.64 [R2+0x38], RZ ;  /* 0x000038ff02007387 */ /* 0x0003e20000100a00 */
[----:B0-----:R-:W-:Y:S01]  /*9070*/  IADD3 R0, PT, PT, R0, 0x80, RZ ;  /* 0x0000008000007810 */ /* 0x001fe20007ffe0ff */
[----:B-1----:R-:W-:Y:S01]  /*9080*/  VIADD R2, R2, 0x80 ;  /* 0x0000008002027836 */ /* 0x002fe20000000000 */
[----:B------:R-:W-:Y:S06]  /*9090*/  BRA.U UP0, `(.L_x_130) ;  /* 0xfffffffd00287547 */ /* 0x000fec000b83ffff */
.L_x_129:
[----:B------:R-:W-:Y:S05]  /*90a0*/  BRA.U !UP1, `(.L_x_127) ;  /* 0x0000000509107547 */ /* 0x000fea000b800000 */
[----:B------:R-:W-:Y:S02]  /*90b0*/  UISETP.GE.U32.AND UP0, UPT, UR14, 0x8, UPT ;  /* 0x000000080e00788c */ /* 0x000fe4000bf06070 */
[----:B------:R-:W-:-:S04]  /*90c0*/  ULOP3.LUT UR15, UR8, 0x7, URZ, 0xc0, !UPT ;  /* 0x00000007080f7892 */ /* 0x000fc8000f8ec0ff */
[----:B------:R-:W-:-:S03]  /*90d0*/  UISETP.NE.AND UP1, UPT, UR15, URZ, UPT ;  /* 0x000000ff0f00728c */ /* 0x000fc6000bf25270 */
[----:B------:R-:W-:Y:S08]  /*90e0*/  BRA.U !UP0, `(.L_x_131) ;  /* 0x0000000108707547 */ /* 0x000ff0000b800000 */
[----:B------:R-:W-:-:S05]  /*90f0*/  IMAD.U32 R5, RZ, RZ, UR4 ;  /* 0x00000004ff057e24 */ /* 0x000fca000f8e00ff */
[----:B------:R-:W-:-:S05]  /*9100*/  LEA R0, R5, R18, 0x3 ;  /* 0x0000001205007211 */ /* 0x000fca00078e18ff */
[----:B------:R-:W5:Y:S01]  /*9110*/  LDL.64 R4, [R0] ;  /* 0x0000000000047983 */ /* 0x000f620000100a00 */
[----:B------:R-:W-:-:S09]  /*9120*/  ULEA UR10, UR4, UR11, 0x3 ;  /* 0x0000000b040a7291 */ /* 0x000fd2000f8e18ff */
[----:B------:R-:W-:Y:S04]  /*9130*/  STL.64 [UR10+0x5d0], RZ ;  /* 0x0005d0ffff007987 */ /* 0x000fe80008100a0a */
[----:B-----5:R0:W-:Y:S04]  /*9140*/  STL.64 [UR10+0x4d8], R4 ;  /* 0x0004d804ff007987 */ /* 0x0201e80008100a0a */
[----:B------:R-:W5:Y:S04]  /*9150*/  LDL.64 R6, [R0+0x8] ;  /* 0x0000080000067983 */ /* 0x000f680000100a00 */
[----:B------:R-:W-:Y:S04]  /*9160*/  STL.64 [UR10+0x5d8], RZ ;  /* 0x0005d8ffff007987 */ /* 0x000fe80008100a0a */
[----:B-----5:R5:W-:Y:S04]  /*9170*/  STL.64 [UR10+0x4e0], R6 ;  /* 0x0004e006ff007987 */ /* 0x020be80008100a0a */
[----:B-1----:R-:W2:Y:S04]  /*9180*/  LDL.64 R8, [R0+0x10] ;  /* 0x0000100000087983 */ /* 0x002ea80000100a00 */
[----:B------:R-:W-:Y:S04]  /*9190*/  STL.64 [UR10+0x5e0], RZ ;  /* 0x0005e0ffff007987 */ /* 0x000fe80008100a0a */
[----:B--2---:R1:W-:Y:S04]  /*91a0*/  STL.64 [UR10+0x4e8], R8 ;  /* 0x0004e808ff007987 */ /* 0x0043e80008100a0a */
[----:B------:R-:W2:Y:S04]  /*91b0*/  LDL.64 R10, [R0+0x18] ;  /* 0x00001800000a7983 */ /* 0x000ea80000100a00 */
[----:B------:R-:W-:Y:S04]  /*91c0*/  STL.64 [UR10+0x5e8], RZ ;  /* 0x0005e8ffff007987 */ /* 0x000fe80008100a0a */
[----:B--2---:R2:W-:Y:S04]  /*91d0*/  STL.64 [UR10+0x4f0], R10 ;  /* 0x0004f00aff007987 */ /* 0x0045e80008100a0a */
[----:B0-----:R-:W3:Y:S04]  /*91e0*/  LDL.64 R4, [R0+0x20] ;  /* 0x0000200000047983 */ /* 0x001ee80000100a00 */
[----:B------:R-:W-:Y:S04]  /*91f0*/  STL.64 [UR10+0x5f0], RZ ;  /* 0x0005f0ffff007987 */ /* 0x000fe80008100a0a */
[----:B---3--:R0:W-:Y:S04]  /*9200*/  STL.64 [UR10+0x4f8], R4 ;  /* 0x0004f804ff007987 */ /* 0x0081e80008100a0a */
[----:B-----5:R-:W3:Y:S04]  /*9210*/  LDL.64 R6, [R0+0x28] ;  /* 0x0000280000067983 */ /* 0x020ee80000100a00 */
[----:B------:R-:W-:Y:S04]  /*9220*/  STL.64 [UR10+0x5f8], RZ ;  /* 0x0005f8ffff007987 */ /* 0x000fe80008100a0a */
[----:B---3--:R0:W-:Y:S04]  /*9230*/  STL.64 [UR10+0x500], R6 ;  /* 0x00050006ff007987 */ /* 0x0081e80008100a0a */
[----:B-1----:R-:W3:Y:S04]  /*9240*/  LDL.64 R8, [R0+0x30] ;  /* 0x0000300000087983 */ /* 0x002ee80000100a00 */
[----:B------:R-:W-:Y:S04]  /*9250*/  STL.64 [UR10+0x600], RZ ;  /* 0x000600ffff007987 */ /* 0x000fe80008100a0a */
[----:B---3--:R0:W-:Y:S04]  /*9260*/  STL.64 [UR10+0x508], R8 ;  /* 0x00050808ff007987 */ /* 0x0081e80008100a0a */
[----:B--2---:R-:W2:Y:S01]  /*9270*/  LDL.64 R10, [R0+0x38] ;  /* 0x00003800000a7983 */ /* 0x004ea20000100a00 */
[----:B------:R-:W-:-:S03]  /*9280*/  UIADD3 UR4, UPT, UPT, UR4, 0x8, URZ ;  /* 0x0000000804047890 */ /* 0x000fc6000fffe0ff */
[----:B------:R-:W-:Y:S04]  /*9290*/  STL.64 [UR10+0x608], RZ ;  /* 0x000608ffff007987 */ /* 0x000fe80008100a0a */
[----:B--2---:R0:W-:Y:S05]  /*92a0*/  STL.64 [UR10+0x510], R10 ;  /* 0x0005100aff007987 */ /* 0x0041ea0008100a0a */
.L_x_131:
[----:B------:R-:W-:Y:S05]  /*92b0*/  BRA.U !UP1, `(.L_x_127) ;  /* 0x00000001098c7547 */ /* 0x000fea000b800000 */
[----:B------:R-:W-:Y:S02]  /*92c0*/  UISETP.GE.U32.AND UP0, UPT, UR15, 0x4, UPT ;  /* 0x000000040f00788c */ /* 0x000fe4000bf06070 */
[----:B------:R-:W-:-:S04]  /*92d0*/  ULOP3.LUT UR8, UR8, 0x3, URZ, 0xc0, !UPT ;  /* 0x0000000308087892 */ /* 0x000fc8000f8ec0ff */
[----:B------:R-:W-:-:S03]  /*92e0*/  UISETP.NE.AND UP1, UPT, UR8, URZ, UPT ;  /* 0x000000ff0800728c */ /* 0x000fc6000bf25270 */
[----:B------:R-:W-:Y:S08]  /*92f0*/  BRA.U !UP0, `(.L_x_132) ;  /* 0x0000000108407547 */ /* 0x000ff0000b800000 */
[----:B0-----:R-:W-:-:S04]  /*9300*/  IMAD.U32 R5, RZ, RZ, UR4 ;  /* 0x00000004ff057e24 */ /* 0x001fc8000f8e00ff */
[----:B------:R-:W-:-:S05]  /*9310*/  IMAD R0, R5, 0x8, R18 ;  /* 0x0000000805007824 */ /* 0x000fca00078e0212 */
[----:B------:R-:W5:Y:S01]  /*9320*/  LDL.64 R4, [R0] ;  /* 0x0000000000047983 */ /* 0x000f620000100a00 */
[----:B------:R-:W-:-:S09]  /*9330*/  ULEA UR10, UR4, UR11, 0x3 ;  /* 0x0000000b040a7291 */ /* 0x000fd2000f8e18ff */
[----:B------:R-:W-:Y:S04]  /*9340*/  STL.64 [UR10+0x5d0], RZ ;  /* 0x0005d0ffff007987 */ /* 0x000fe80008100a0a */
[----:B-----5:R0:W-:Y:S04]  /*9350*/  STL.64 [UR10+0x4d8], R4 ;  /* 0x0004d804ff007987 */ /* 0x0201e80008100a0a */
[----:B------:R-:W5:Y:S04]  /*9360*/  LDL.64 R6, [R0+0x8] ;  /* 0x0000080000067983 */ /* 0x000f680000100a00 */
[----:B------:R-:W-:Y:S04]  /*9370*/  STL.64 [UR10+0x5d8], RZ ;  /* 0x0005d8ffff007987 */ /* 0x000fe80008100a0a */
[----:B-----5:R0:W-:Y:S04]  /*9380*/  STL.64 [UR10+0x4e0], R6 ;  /* 0x0004e006ff007987 */ /* 0x0201e80008100a0a */
[----:B-1----:R-:W5:Y:S04]  /*9390*/  LDL.64 R8, [R0+0x10] ;  /* 0x0000100000087983 */ /* 0x002f680000100a00 */
[----:B------:R-:W-:Y:S04]  /*93a0*/  STL.64 [UR10+0x5e0], RZ ;  /* 0x0005e0ffff007987 */ /* 0x000fe80008100a0a */
[----:B-----5:R0:W-:Y:S04]  /*93b0*/  STL.64 [UR10+0x4e8], R8 ;  /* 0x0004e808ff007987 */ /* 0x0201e80008100a0a */
[----:B------:R-:W5:Y:S01]  /*93c0*/  LDL.64 R10, [R0+0x18] ;  /* 0x00001800000a7983 */ /* 0x000f620000100a00 */
[----:B------:R-:W-:-:S03]  /*93d0*/  UIADD3 UR4, UPT, UPT, UR4, 0x4, URZ ;  /* 0x0000000404047890 */ /* 0x000fc6000fffe0ff */
[----:B------:R-:W-:Y:S04]  /*93e0*/  STL.64 [UR10+0x5e8], RZ ;  /* 0x0005e8ffff007987 */ /* 0x000fe80008100a0a */
[----:B-----5:R0:W-:Y:S05]  /*93f0*/  STL.64 [UR10+0x4f0], R10 ;  /* 0x0004f00aff007987 */ /* 0x0201ea0008100a0a */
.L_x_132:
[----:B------:R-:W-:Y:S05]  /*9400*/  BRA.U !UP1, `(.L_x_127) ;  /* 0x0000000109387547 */ /* 0x000fea000b800000 */
[----:B0-----:R-:W-:Y:S01]  /*9410*/  MOV R5, UR4 ;  /* 0x0000000400057c02 */ /* 0x001fe20008000f00 */
[----:B------:R-:W-:Y:S02]  /*9420*/  UIMAD UR14, UR4, 0x8, UR9 ;  /* 0x00000008040e78a4 */ /* 0x000fe4000f8e0209 */
[----:B------:R-:W-:Y:S02]  /*9430*/  UIMAD UR10, UR4, 0x8, UR7 ;  /* 0x00000008040a78a4 */ /* 0x000fe4000f8e0207 */
[----:B------:R-:W-:Y:S01]  /*9440*/  IMAD R18, R5, 0x8, R18 ;  /* 0x0000000805127824 */ /* 0x000fe200078e0212 */
[----:B------:R-:W-:-:S12]  /*9450*/  UIADD3 UR8, UPT, UPT, -UR8, URZ, URZ ;  /* 0x000000ff08087290 */ /* 0x000fd8000fffe1ff */
.L_x_133:
[----:B0-----:R0:W5:Y:S01]  /*9460*/  LDL.64 R4, [R18] ;  /* 0x0000000012047983 */ /* 0x0011620000100a00 */
[----:B------:R-:W-:-:S04]  /*9470*/  UIADD3 UR8, UPT, UPT, UR8, 0x1, URZ ;  /* 0x0000000108087890 */ /* 0x000fc8000fffe0ff */
[----:B------:R-:W-:Y:S01]  /*9480*/  UISETP.NE.AND UP0, UPT, UR8, URZ, UPT ;  /* 0x000000ff0800728c */ /* 0x000fe2000bf05270 */
[----:B0-----:R-:W-:Y:S01]  /*9490*/  VIADD R18, R18, 0x8 ;  /* 0x0000000812127836 */ /* 0x001fe20000000000 */
[----:B-----5:R0:W-:Y:S01]  /*94a0*/  STL.64 [UR10], R4 ;  /* 0x00000004ff007987 */ /* 0x0201e20008100a0a */
[----:B------:R-:W-:-:S03]  /*94b0*/  UIADD3 UR10, UPT, UPT, UR10, 0x8, URZ ;  /* 0x000000080a0a7890 */ /* 0x000fc6000fffe0ff */
[----:B------:R-:W-:Y:S01]  /*94c0*/  STL.64 [UR14], RZ ;  /* 0x000000ffff007987 */ /* 0x000fe20008100a0e */
[----:B------:R-:W-:Y:S02]  /*94d0*/  UIADD3 UR14, UPT, UPT, UR14, 0x8, URZ ;  /* 0x000000080e0e7890 */ /* 0x000fe4000fffe0ff */
[----:B------:R-:W-:Y:S10]  /*94e0*/  BRA.U UP0, `(.L_x_133) ;  /* 0xfffffffd00dc7547 */ /* 0x000ff4000b83ffff */
.L_x_127:
[----:B------:R-:W-:Y:S05]  /*94f0*/  BSYNC.RECONVERGENT B0 ;  /* 0x0000000000007941 */ /* 0x000fea0003800200 */
.L_x_94:
[----:B------:R-:W5:Y:S02]  /*9500*/  LDCU UR10, c[0x0][0x3a0] ;  /* 0x00007400ff0a77ac */ /* 0x000f640008000800 */
[----:B-----5:R-:W-:-:S06]  /*9510*/  UISETP.GE.AND UP0, UPT, UR10, 0x1, UPT ;  /* 0x000000010a00788c */ /* 0x020fcc000bf06270 */
[----:B------:R-:W-:-:S13]  /*9520*/  PLOP3.LUT P0, PT, PT, PT, UP0, 0x80, 0x8 ;  /* 0x000000000008781c */ /* 0x000fda0003f0f008 */
[----:B------:R-:W-:Y:S05]  /*9530*/  @!P0 EXIT ;  /* 0x000000000000894d */ /* 0x000fea0003800000 */
[----:B------:R-:W5:Y:S02]  /*9540*/  LDCU UR4, c[0x0][0x3a0] ;  /* 0x00007400ff0477ac */ /* 0x000f640008000800 */
[----:B-----5:R-:W-:-:S04]  /*9550*/  UIADD3 UR4, UPT, UPT, UR4, -0x1, URZ ;  /* 0xffffffff04047890 */ /* 0x020fc8000fffe0ff */
[----:B------:R-:W-:-:S03]  /*9560*/  UISETP.GE.U32.AND UP0, UPT, UR4, 0xf, UPT ;  /* 0x0000000f0400788c */ /* 0x000fc6000bf06070 */
[----:B------:R-:W-:-:S06]  /*9570*/  UMOV UR4, URZ ;  /* 0x000000ff00047c82 */ /* 0x000fcc0008000000 */
[----:B------:R-:W-:Y:S05]  /*9580*/  BRA.U !UP0, `(.L_x_134) ;  /* 0x0000000508c47547 */ /* 0x000fea000b800000 */
[----:B01----:R-:W0:Y:S01]  /*9590*/  S2R R5, SR_TID.X ;  /* 0x0000000000057919 */ /* 0x003e220000002100 */
[----:B------:R-:W1:Y:S01]  /*95a0*/  LDC.64 R8, c[0x0][0x388] ;  /* 0x0000e200ff087b82 */ /* 0x000e620000000a00 */
[----:B------:R-:W-:Y:S01]  /*95b0*/  IMAD.U32 R0, RZ, RZ, UR10 ;  /* 0x0000000aff007e24 */ /* 0x000fe2000f8e00ff */
[----:B------:R-:W-:Y:S01]  /*95c0*/  ULOP3.LUT UR4, UR10, 0x7ffffff0, URZ, 0xc0, !UPT ;  /* 0x7ffffff00a047892 */ /* 0x000fe2000f8ec0ff */
[C---:B------:R-:W-:Y:S01]  /*95d0*/  IADD3 R4, PT, PT, R1.reuse, 0x610, RZ ;  /* 0x0000061001047810 */ /* 0x040fe20007ffe0ff */
[----:B---34-:R-:W-:Y:S02]  /*95e0*/  VIADD R2, R1, 0x518 ;  /* 0x0000051801027836 */ /* 0x018fe40000000000 */
[----:B------:R-:W-:Y:S02]  /*95f0*/  UIADD3 UR8, UPT, UPT, -UR4, URZ, URZ ;  /* 0x000000ff04087290 */ /* 0x000fe4000fffe1ff */
[----:B------:R-:W3:Y:S01]  /*9600*/  LDC.64 R6, c[0x0][0x390] ;  /* 0x0000e400ff067b82 */ /* 0x000ee20000000a00 */
[----:B0-----:R-:W-:-:S04]  /*9610*/  IMAD R5, R0, UR5, R5 ;  /* 0x0000000500057c24 */ /* 0x001fc8000f8e0205 */
[----:B------:R-:W-:-:S07]  /*9620*/  VIADD R5, R5, UR6 ;  /* 0x0000000605057c36 */ /* 0x000fce0008000000 */
.L_x_135:
[----:B0-----:R-:W4:Y:S04]  /*9630*/  LDL.64 R10, [R2+-0x40] ;  /* 0xffffc000020a7983 */ /* 0x001f280000100a00 */
[----:B------:R-:W5:Y:S04]  /*9640*/  LDL.64 R28, [R4+-0x40] ;  /* 0xffffc000041c7983 */ /* 0x000f680000100a00 */
[----:B------:R-:W5:Y:S04]  /*9650*/  LDL.64 R12, [R2+-0x38] ;  /* 0xffffc800020c7983 */ /* 0x000f680000100a00 */
[----:B--2---:R-:W2:Y:S04]  /*9660*/  LDL.64 R20, [R4+-0x38] ;  /* 0xffffc80004147983 */ /* 0x004ea80000100a00 */
[----:B------:R-:W2:Y:S04]  /*9670*/  LDL.64 R18, [R2+-0x30] ;  /* 0xffffd00002127983 */ /* 0x000ea80000100a00 */
[----:B------:R-:W2:Y:S04]  /*9680*/  LDL.64 R24, [R4+-0x30] ;  /* 0xffffd00004187983 */ /* 0x000ea80000100a00 */
[----:B------:R-:W2:Y:S01]  /*9690*/  LDL.64 R16, [R2+-0x28] ;  /* 0xffffd80002107983 */ /* 0x000ea20000100a00 */
[----:B-1----:R-:W-:Y:S01]  /*96a0*/  IMAD.WIDE R22, R5, 0x8, R8 ;  /* 0x0000000805167825 */ /* 0x002fe200078e0208 */
[----:B------:R-:W-:-:S04]  /*96b0*/  MOV R27, UR10 ;  /* 0x0000000a001b7c02 */ /* 0x000fc80008000f00 */
[----:B----4-:R3:W-:Y:S02]  /*96c0*/  STG.E.64 desc[UR12][R22.64], R10 ;  /* 0x0000000a16007986 */ /* 0x0107e4000c101b0c */
[----:B---3--:R-:W-:-:S05]  /*96d0*/  IMAD.WIDE R10, R5, 0x8, R6 ;  /* 0x00000008050a7825 */ /* 0x008fca00078e0206 */
[----:B-----5:R0:W-:Y:S01]  /*96e0*/  STG.E.64 desc[UR12][R10.64], R28 ;  /* 0x0000001c0a007986 */ /* 0x0201e2000c101b0c */
[----:B------:R-:W-:-:S04]  /*96f0*/  IMAD.WIDE.U32 R14, R27, 0x8, R10 ;  /* 0x000000081b0e7825 */ /* 0x000fc800078e000a */
[----:B0-----:R-:W-:-:S05]  /*9700*/  IMAD.WIDE.U32 R28, R27, 0x8, R22 ;  /* 0x000000081b1c7825 */ /* 0x001fca00078e0016 */
[----:B------:R0:W-:Y:S04]  /*9710*/  STG.E.64 desc[UR12][R28.64], R12 ;  /* 0x0000000c1c007986 */ /* 0x0001e8000c101b0c */
[----:B--2---:R1:W-:Y:S04]  /*9720*/  STG.E.64 desc[UR12][R14.64], R20 ;  /* 0x000000140e007986 */ /* 0x0043e8000c101b0c */
[----:B0-----:R-:W2:Y:S04]  /*9730*/  LDL.64 R12, [R4+-0x28] ;  /* 0xffffd800040c7983 */ /* 0x001ea80000100a00 */
[----:B-1----:R-:W3:Y:S01]  /*9740*/  LDL.64 R14, [R2+-0x20] ;  /* 0xffffe000020e7983 */ /* 0x002ee20000100a00 */
[----:B------:R-:W-:-:S05]  /*9750*/  IMAD.WIDE.U32 R20, R27, 0x10, R22 ;  /* 0x000000101b147825 */ /* 0x000fca00078e0016 */
[----:B------:R0:W-:Y:S01]  /*9760*/  STG.E.64 desc[UR12][R20.64], R18 ;  /* 0x0000001214007986 */ /* 0x0001e2000c101b0c */
[----:B------:R-:W-:-:S03]  /*9770*/  IMAD.WIDE.U32 R28, R27, 0x18, R22 ;  /* 0x000000181b1c7825 */ /* 0x000fc600078e0016 */
[----:B0-----:R-:W4:Y:S01]  /*9780*/  LDL.64 R20, [R4+-0x20] ;  /* 0xffffe00004147983 */ /* 0x001f220000100a00 */
[----:B------:R-:W-:-:S05]  /*9790*/  IMAD.WIDE.U32 R18, R27, 0x10, R10 ;  /* 0x000000101b127825 */ /* 0x000fca00078e000a */
[----:B------:R0:W-:Y:S04]  /*97a0*/  STG.E.64 desc[UR12][R18.64], R24 ;  /* 0x0000001812007986 */ /* 0x0001e8000c101b0c */
[----:B------:R1:W-:Y:S04]  /*97b0*/  STG.E.64 desc[UR12][R28.64], R16 ;  /* 0x000000101c007986 */ /* 0x0003e8000c101b0c */
[----:B0-----:R-:W5:Y:S04]  /*97c0*/  LDL.64 R18, [R2+-0x18] ;  /* 0xffffe80002127983 */ /* 0x001f680000100a00 */
[----:B-1----:R-:W5:Y:S01]  /*97d0*/  LDL.64 R28, [R4+-0x18] ;  /* 0xffffe800041c7983 */ /* 0x002f620000100a00 */
[----:B------:R-:W-:-:S04]  /*97e0*/  IMAD.WIDE.U32 R24, R27, 0x18, R10 ;  /* 0x000000181b187825 */ /* 0x000fc800078e000a */
[C---:B------:R-:W-:Y:S01]  /*97f0*/  IMAD.WIDE.U32 R16, R27.reuse, 0x20, R10 ;  /* 0x000000201b107825 */ /* 0x040fe200078e000a */
[----:B--2---:R0:W-:Y:S04]  /*9800*/  STG.E.64 desc[UR12][R24.64], R12 ;  /* 0x0000000c18007986 */ /* 0x0041e8000c101b0c */
[----:B0-----:R-:W2:Y:S01]  /*9810*/  LDL.64 R24, [R2+-0x10] ;  /* 0xfffff00002187983 */ /* 0x001ea20000100a00 */
[----:B------:R-:W-:-:S05]  /*9820*/  IMAD.WIDE.U32 R12, R27, 0x20, R22 ;  /* 0x000000201b0c7825 */ /* 0x000fca00078e0016 */
[----:B---3--:R0:W-:Y:S04]  /*9830*/  STG.E.64 desc[UR12][R12.64], R14 ;  /* 0x0000000e0c007986 */ /* 0x0081e8000c101b0c */
[----:B----4-:R1:W-:Y:S04]  /*9840*/  STG.E.64 desc[UR12][R16.64], R20 ;  /* 0x0000001410007986 */ /* 0x0103e8000c101b0c */
[----:B0-----:R-:W3:Y:S01]  /*9850*/  LDL.64 R12, [R4+-0x10] ;  /* 0xfffff000040c7983 */ /* 0x001ee20000100a00 */
[----:B------:R-:W-:-:S03]  /*9860*/  IMAD.WIDE.U32 R14, R27, 0x28, R22 ;  /* 0x000000281b0e7825 */ /* 0x000fc600078e0016 */
[----:B-1----:R-:W4:Y:S04]  /*9870*/  LDL.64 R16, [R2+-0x8] ;  /* 0xfffff80002107983 */ /* 0x002f280000100a00 */
[----:B-----5:R0:W-:Y:S04]  /*9880*/  STG.E.64 desc[UR12][R14.64], R18 ;  /* 0x000000120e007986 */ /* 0x0201e8000c101b0c */
[----:B0-----:R-:W5:Y:S01]  /*9890*/  LDL.64 R14, [R4+-0x8] ;  /* 0xfffff800040e7983 */ /* 0x001f620000100a00 */
[----:B------:R-:W-:-:S05]  /*98a0*/  IMAD.WIDE.U32 R18, R27, 0x28, R10 ;  /* 0x000000281b127825 */ /* 0x000fca00078e000a */
[----:B------:R0:W-:Y:S04]  /*98b0*/  STG.E.64 desc[UR12][R18.64], R28 ;  /* 0x0000001c12007986 */ /* 0x0001e8000c101b0c */
[----:B0-----:R-:W5:Y:S01]  /*98c0*/  LDL.64 R18, [R2] ;  /* 0x0000000002127983 */ /* 0x001f620000100a00 */
[----:B------:R-:W-:-:S04]  /*98d0*/  IMAD.WIDE.U32 R20, R27, 0x30, R22 ;  /* 0x000000301b147825 */ /* 0x000fc800078e0016 */
[C---:B------:R-:W-:Y:S01]  /*98e0*/  IMAD.WIDE.U32 R28, R27.reuse, 0x38, R22 ;  /* 0x000000381b1c7825 */ /* 0x040fe200078e0016 */
[----:B--2---:R0:W-:Y:S03]  /*98f0*/  STG.E.64 desc[UR12][R20.64], R24 ;  /* 0x0000001814007986 */ /* 0x0041e6000c101b0c */
[----:B0-----:R-:W-:-:S05]  /*9900*/  IMAD.WIDE.U32 R20, R27, 0x30, R10 ;  /* 0x000000301b147825 */ /* 0x001fca00078e000a */
[----:B---3--:R0:W-:Y:S01]  /*9910*/  STG.E.64 desc[UR12][R20.64], R12 ;  /* 0x0000000c14007986 */ /* 0x0081e2000c101b0c */
[----:B------:R-:W-:-:S03]  /*9920*/  IMAD.WIDE.U32 R24, R27, 0x38, R10 ;  /* 0x000000381b187825 */ /* 0x000fc600078e000a */
[----:B----4-:R1:W-:Y:S04]  /*9930*/  STG.E.64 desc[UR12][R28.64], R16 ;  /* 0x000000101c007986 */ /* 0x0103e8000c101b0c */
[----:B0-----:R-:W2:Y:S04]  /*9940*/  LDL.64 R20, [R4] ;  /* 0x0000000004147983 */ /* 0x001ea80000100a00 */
[----:B-1----:R-:W3:Y:S01]  /*9950*/  LDL.64 R28, [R2+0x8] ;  /* 0x00000800021c7983 */ /* 0x002ee20000100a00 */
[----:B------:R-:W-:-:S03]  /*9960*/  IMAD.WIDE.U32 R12, R27, 0x40, R22 ;  /* 0x000000401b0c7825 */ /* 0x000fc600078e0016 */
[----:B-----5:R0:W-:Y:S04]  /*9970*/  STG.E.64 desc[UR12][R24.64], R14 ;  /* 0x0000000e18007986 */ /* 0x0201e8000c101b0c */
[----:B0-----:R-:W4:Y:S04]  /*9980*/  LDL.64 R24, [R4+0x8] ;  /* 0x0000080004187983 */ /* 0x001f280000100a00 */
[----:B------:R-:W5:Y:S04]  /*9990*/  LDL.64 R14, [R2+0x10] ;  /* 0x00001000020e7983 */ /* 0x000f680000100a00 */
[----:B------:R0:W-:Y:S04]  /*99a0*/  STG.E.64 desc[UR12][R12.64], R18 ;  /* 0x000000120c007986 */ /* 0x0001e8000c101b0c */
[----:B0-----:R-:W5:Y:S01]  /*99b0*/  LDL.64 R12, [R4+0x10] ;  /* 0x00001000040c7983 */ /* 0x001f620000100a00 */
[----:B------:R-:W-:-:S04]  /*99c0*/  IMAD.WIDE.U32 R16, R27, 0x40, R10 ;  /* 0x000000401b107825 */ /* 0x000fc800078e000a */
[C-C-:B------:R-:W-:Y:S01]  /*99d0*/  IMAD.WIDE.U32 R18, R27.reuse, 0x50, R22.reuse ;  /* 0x000000501b127825 */ /* 0x140fe200078e0016 */
[----:B--2---:R0:W-:Y:S03]  /*99e0*/  STG.E.64 desc[UR12][R16.64], R20 ;  /* 0x0000001410007986 */ /* 0x0041e6000c101b0c */
[C---:B0-----:R-:W-:Y:S01]  /*99f0*/  IMAD.WIDE.U32 R16, R27.reuse, 0x48, R22 ;  /* 0x000000481b107825 */ /* 0x041fe200078e0016 */
[----:B------:R-:W2:Y:S04]  /*9a00*/  LDL.64 R20, [R2+0x18] ;  /* 0x0000180002147983 */ /* 0x000ea80000100a00 */
[----:B---3--:R0:W-:Y:S02]  /*9a10*/  STG.E.64 desc[UR12][R16.64], R28 ;  /* 0x0000001c10007986 */ /* 0x0081e4000c101b0c */
[----:B0-----:R-:W-:-:S05]  /*9a20*/  IMAD.WIDE.U32 R16, R27, 0x48, R10 ;  /* 0x000000481b107825 */ /* 0x001fca00078e000a */
[----:B----4-:R0:W-:Y:S04]  /*9a30*/  STG.E.64 desc[UR12][R16.64], R24 ;  /* 0x0000001810007986 */ /* 0x0101e8000c101b0c */
[----:B-----5:R1:W-:Y:S04]  /*9a40*/  STG.E.64 desc[UR12][R18.64], R14 ;  /* 0x0000000e12007986 */ /* 0x0203e8000c101b0c */
[----:B0-----:R-:W3:Y:S04]  /*9a50*/  LDL.64 R24, [R2+0x20] ;  /* 0x0000200002187983 */ /* 0x001ee80000100a00 */
[----:B-1----:R-:W4:Y:S01]  /*9a60*/  LDL.64 R18, [R4+0x18] ;  /* 0x0000180004127983 */ /* 0x002f220000100a00 */
[----:B------:R-:W-:-:S05]  /*9a70*/  IMAD.WIDE.U32 R14, R27, 0x50, R10 ;  /* 0x000000501b0e7825 */ /* 0x000fca00078e000a */
[----:B------:R0:W-:Y:S04]  /*9a80*/  STG.E.64 desc[UR12][R14.64], R12 ;  /* 0x0000000c0e007986 */ /* 0x0001e8000c101b0c */
[----:B0-----:R-:W5:Y:S04]  /*9a90*/  LDL.64 R12, [R4+0x20] ;  /* 0x00002000040c7983 */ /* 0x001f680000100a00 */
[----:B------:R-:W5:Y:S01]  /*9aa0*/  LDL.64 R14, [R2+0x28] ;  /* 0x00002800020e7983 */ /* 0x000f620000100a00 */
[----:B------:R-:W-:-:S04]  /*9ab0*/  IMAD.WIDE.U32 R16, R27, 0x58, R22 ;  /* 0x000000581b107825 */ /* 0x000fc800078e0016 */
[C---:B------:R-:W-:Y:S01]  /*9ac0*/  IMAD.WIDE.U32 R28, R27.reuse, 0x58, R10 ;  /* 0x000000581b1c7825 */ /* 0x040fe200078e000a */
[----:B--2---:R0:W-:Y:S03]  /*9ad0*/  STG.E.64 desc[UR12][R16.64], R20 ;  /* 0x0000001410007986 */ /* 0x0041e6000c101b0c */
[C-C-:B0-----:R-:W-:Y:S01]  /*9ae0*/  IMAD.WIDE.U32 R16, R27.reuse, 0x60, R22.reuse ;  /* 0x000000601b107825 */ /* 0x141fe200078e0016 */
[----:B------:R-:W2:Y:S04]  /*9af0*/  LDL.64 R20, [R4+0x28] ;  /* 0x0000280004147983 */ /* 0x000ea80000100a00 */
[----:B----4-:R0:W-:Y:S04]  /*9b00*/  STG.E.64 desc[UR12][R28.64], R18 ;  /* 0x000000121c007986 */ /* 0x0101e8000c101b0c */
[----:B---3--:R1:W-:Y:S01]  /*9b10*/  STG.E.64 desc[UR12][R16.64], R24 ;  /* 0x0000001810007986 */ /* 0x0083e2000c101b0c */
[----:B0-----:R-:W-:-:S04]  /*9b20*/  IMAD.WIDE.U32 R18, R27, 0x68, R22 ;  /* 0x000000681b127825 */ /* 0x001fc800078e0016 */
[C-C-:B-1----:R-:W-:Y:S01]  /*9b30*/  IMAD.WIDE.U32 R24, R27.reuse, 0x60, R10.reuse ;  /* 0x000000601b187825 */ /* 0x142fe200078e000a */
[----:B------:R-:W3:Y:S04]  /*9b40*/  LDL.64 R16, [R2+0x38] ;  /* 0x0000380002107983 */ /* 0x000ee80000100a00 */
[----:B-----5:R0:W-:Y:S04]  /*9b50*/  STG.E.64 desc[UR12][R24.64], R12 ;  /* 0x0000000c18007986 */ /* 0x0201e8000c101b0c */
[----:B------:R1:W-:Y:S04]  /*9b60*/  STG.E.64 desc[UR12][R18.64], R14 ;  /* 0x0000000e12007986 */ /* 0x0003e8000c101b0c */
[----:B0-----:R-:W4:Y:S04]  /*9b70*/  LDL.64 R12, [R2+0x30] ;  /* 0x00003000020c7983 */ /* 0x001f280000100a00 */
[----:B-1----:R-:W5:Y:S04]  /*9b80*/  LDL.64 R14, [R4+0x30] ;  /* 0x00003000040e7983 */ /* 0x002f680000100a00 */
[----:B------:R0:W3:Y:S01]  /*9b90*/  LDL.64 R18, [R4+0x38] ;  /* 0x0000380004127983 */ /* 0x0000e20000100a00 */
[----:B------:R-:W-:-:S04]  /*9ba0*/  IMAD.WIDE.U32 R28, R27, 0x68, R10 ;  /* 0x000000681b1c7825 */ /* 0x000fc800078e000a */
[----:B------:R-:W-:-:S04]  /*9bb0*/  IMAD.WIDE.U32 R24, R27, 0x70, R10 ;  /* 0x000000701b187825 */ /* 0x000fc800078e000a */
[----:B------:R-:W-:Y:S01]  /*9bc0*/  IMAD.WIDE.U32 R10, R27, 0x78, R10 ;  /* 0x000000781b0a7825 */ /* 0x000fe200078e000a */
[----:B------:R-:W-:-:S04]  /*9bd0*/  UIADD3 UR8, UPT, UPT, UR8, 0x10, URZ ;  /* 0x0000001008087890 */ /* 0x000fc8000fffe0ff */
[----:B------:R-:W-:Y:S01]  /*9be0*/  UISETP.NE.AND UP0, UPT, UR8, URZ, UPT ;  /* 0x000000ff0800728c */ /* 0x000fe2000bf05270 */
[----:B------:R-:W-:Y:S01]  /*9bf0*/  IMAD R5, R0, 0x10, R5 ;  /* 0x0000001000057824 */ /* 0x000fe200078e0205 */
[----:B0-----:R-:W-:Y:S01]  /*9c00*/  IADD3 R4, PT, PT, R4, 0x80, RZ ;  /* 0x0000008004047810 */ /* 0x001fe20007ffe0ff */
[----:B------:R-:W-:Y:S01]  /*9c10*/  VIADD R2, R2, 0x80 ;  /* 0x0000008002027836 */ /* 0x000fe20000000000 */
[----:B--2---:R0:W-:Y:S02]  /*9c20*/  STG.E.64 desc[UR12][R28.64], R20 ;  /* 0x000000141c007986 */ /* 0x0041e4000c101b0c */
[----:B0-----:R-:W-:-:S04]  /*9c30*/  IMAD.WIDE.U32 R20, R27, 0x70, R22 ;  /* 0x000000701b147825 */ /* 0x001fc800078e0016 */
[----:B------:R-:W-:Y:S01]  /*9c40*/  IMAD.WIDE.U32 R22, R27, 0x78, R22 ;  /* 0x000000781b167825 */ /* 0x000fe200078e0016 */
[----:B----4-:R0:W-:Y:S04]  /*9c50*/  STG.E.64 desc[UR12][R20.64], R12 ;  /* 0x0000000c14007986 */ /* 0x0101e8000c101b0c */
[----:B-----5:R0:W-:Y:S04]  /*9c60*/  STG.E.64 desc[UR12][R24.64], R14 ;  /* 0x0000000e18007986 */ /* 0x0201e8000c101b0c */
[----:B---3--:R0:W-:Y:S04]  /*9c70*/  STG.E.64 desc[UR12][R22.64], R16 ;  /* 0x0000001016007986 */ /* 0x0081e8000c101b0c */
[----:B------:R0:W-:Y:S01]  /*9c80*/  STG.E.64 desc[UR12][R10.64], R18 ;  /* 0x000000120a007986 */ /* 0x0001e2000c101b0c */
[----:B------:R-:W-:Y:S05]  /*9c90*/  BRA.U UP0, `(.L_x_135) ;  /* 0xfffffff900647547 */ /* 0x000fea000b83ffff */
.L_x_134:
[----:B------:R-:W-:-:S06]  /*9ca0*/  ULOP3.LUT UP0, UR8, UR10, 0xf, URZ, 0xc0, !UPT ;  /* 0x0000000f0a087892 */ /* 0x000fcc000f80c0ff */
[----:B------:R-:W-:-:S13]  /*9cb0*/  PLOP3.LUT P0, PT, PT, PT, UP0, 0x80, 0x8 ;  /* 0x000000000008781c */ /* 0x000fda0003f0f008 */
[----:B------:R-:W-:Y:S05]  /*9cc0*/  @!P0 EXIT ;  /* 0x000000000000894d */ /* 0x000fea0003800000 */
[----:B------:R-:W-:Y:S01]  /*9cd0*/  UISETP.GE.U32.AND UP0, UPT, UR8, 0x8, UPT ;  /* 0x000000080800788c */ /* 0x000fe2000bf06070 */
[----:B------:R-:W-:Y:S01]  /*9ce0*/  IMAD.U32 R0, RZ, RZ, UR10 ;  /* 0x0000000aff007e24 */ /* 0x000fe2000f8e00ff */
[----:B------:R-:W-:-:S03]  /*9cf0*/  ULOP3.LUT UR14, UR10, 0x7, URZ, 0xc0, !UPT ;  /* 0x000000070a0e7892 */ /* 0x000fc6000f8ec0ff */
[----:B------:R-:W-:-:S03]  /*9d00*/  IMAD R29, R0, UR5, R3 ;  /* 0x00000005001d7c24 */ /* 0x000fc6000f8e0203 */
[----:B------:R-:W-:Y:S01]  /*9d10*/  ISETP.NE.AND P0, PT, RZ, UR14, PT ;  /* 0x0000000eff007c0c */ /* 0x000fe2000bf05270 */
[----:B------:R-:W-:-:S12]  /*9d20*/  BRA.U !UP0, `(.L_x_136) ;  /* 0x0000000108d87547 */ /* 0x000fd8000b800000 */
[----:B------:R-:W-:Y:S01]  /*9d30*/  ULEA UR6, UR4, UR11, 0x3 ;  /* 0x0000000b04067291 */ /* 0x000fe2000f8e18ff */
[----:B01----:R-:W0:Y:S08]  /*9d40*/  LDC.64 R6, c[0x0][0x388] ;  /* 0x0000e200ff067b82 */ /* 0x003e300000000a00 */
[----:B------:R-:W5:Y:S01]  /*9d50*/  LDL.64 R18, [UR6+0x4d8] ;  /* 0x0004d806ff127983 */ /* 0x000f620008100a00 */
[----:B------:R-:W1:Y:S03]  /*9d60*/  LDC.64 R26, c[0x0][0x390] ;  /* 0x0000e400ff1a7b82 */ /* 0x000e660000000a00 */
[----:B------:R-:W5:Y:S04]  /*9d70*/  LDL.64 R10, [UR6+0x5d0] ;  /* 0x0005d006ff0a7983 */ /* 0x000f680008100a00 */
[----:B--2---:R-:W2:Y:S04]  /*9d80*/  LDL.64 R20, [UR6+0x4e0] ;  /* 0x0004e006ff147983 */ /* 0x004ea80008100a00 */
[----:B------:R-:W2:Y:S04]  /*9d90*/  LDL.64 R22, [UR6+0x5d8] ;  /* 0x0005d806ff167983 */ /* 0x000ea80008100a00 */
[----:B------:R-:W2:Y:S04]  /*9da0*/  LDL.64 R12, [UR6+0x4e8] ;  /* 0x0004e806ff0c7983 */ /* 0x000ea80008100a00 */
[----:B---3--:R-:W3:Y:S04]  /*9db0*/  LDL.64 R14, [UR6+0x5e0] ;  /* 0x0005e006ff0e7983 */ /* 0x008ee80008100a00 */
[----:B------:R-:W3:Y:S01]  /*9dc0*/  LDL.64 R16, [UR6+0x4f0] ;  /* 0x0004f006ff107983 */ /* 0x000ee20008100a00 */
[----:B------:R-:W-:-:S02]  /*9dd0*/  IMAD R9, R0, UR4, R29 ;  /* 0x0000000400097c24 */ /* 0x000fc4000f8e021d */
[----:B----4-:R-:W-:Y:S01]  /*9de0*/  IMAD.U32 R2, RZ, RZ, UR10 ;  /* 0x0000000aff027e24 */ /* 0x010fe2000f8e00ff */
[----:B------:R-:W4:Y:S01]  /*9df0*/  LDL.64 R4, [UR6+0x5e8] ;  /* 0x0005e806ff047983 */ /* 0x000f220008100a00 */
[----:B0-----:R-:W-:-:S04]  /*9e00*/  IMAD.WIDE R6, R9, 0x8, R6 ;  /* 0x0000000809067825 */ /* 0x001fc800078e0206 */
[----:B-1----:R-:W-:-:S04]  /*9e10*/  IMAD.WIDE R26, R9, 0x8, R26 ;  /* 0x00000008091a7825 */ /* 0x002fc800078e021a */
[C---:B------:R-:W-:Y:S01]  /*9e20*/  IMAD.WIDE.U32 R8, R2.reuse, 0x8, R6 ;  /* 0x0000000802087825 */ /* 0x040fe200078e0006 */
[----:B-----5:R0:W-:Y:S04]  /*9e30*/  STG.E.64 desc[UR12][R6.64], R18 ;  /* 0x0000001206007986 */ /* 0x0201e8000c101b0c */
[----:B------:R1:W-:Y:S04]  /*9e40*/  STG.E.64 desc[UR12][R26.64], R10 ;  /* 0x0000000a1a007986 */ /* 0x0003e8000c101b0c */
[----:B0-----:R-:W5:Y:S01]  /*9e50*/  LDL.64 R6, [UR6+0x4f8] ;  /* 0x0004f806ff067983 */ /* 0x001f620008100a00 */
[----:B------:R-:W-:-:S04]  /*9e60*/  IMAD.WIDE.U32 R18, R2, 0x8, R8 ;  /* 0x0000000802127825 */ /* 0x000fc800078e0008 */
[C---:B-1----:R-:W-:Y:S01]  /*9e70*/  IMAD.WIDE.U32 R26, R2.reuse, 0x8, R26 ;  /* 0x00000008021a7825 */ /* 0x042fe200078e001a */
[----:B--2---:R0:W-:Y:S03]  /*9e80*/  STG.E.64 desc[UR12][R8.64], R20 ;  /* 0x0000001408007986 */ /* 0x0041e6000c101b0c */
[C---:B------:R-:W-:Y:S01]  /*9e90*/  IMAD.WIDE.U32 R10, R2.reuse, 0x8, R18 ;  /* 0x00000008020a7825 */ /* 0x040fe200078e0012 */
[----:B------:R-:W-:Y:S03]  /*9ea0*/  STG.E.64 desc[UR12][R26.64], R22 ;  /* 0x000000161a007986 */ /* 0x000fe6000c101b0c */
[C---:B------:R-:W-:Y:S01]  /*9eb0*/  IMAD.WIDE.U32 R24, R2.reuse, 0x8, R26 ;  /* 0x0000000802187825 */ /* 0x040fe200078e001a */
[----:B------:R1:W-:Y:S04]  /*9ec0*/  STG.E.64 desc[UR12][R18.64], R12 ;  /* 0x0000000c12007986 */ /* 0x0003e8000c101b0c */
[----:B---3--:R2:W-:Y:S04]  /*9ed0*/  STG.E.64 desc[UR12][R24.64], R14 ;  /* 0x0000000e18007986 */ /* 0x0085e8000c101b0c */
[----:B0-----:R-:W3:Y:S04]  /*9ee0*/  LDL.64 R8, [UR6+0x5f0] ;  /* 0x0005f006ff087983 */ /* 0x001ee80008100a00 */
[----:B------:R0:W-:Y:S04]  /*9ef0*/  STG.E.64 desc[UR12][R10.64], R16 ;  /* 0x000000100a007986 */ /* 0x0001e8000c101b0c */
[----:B-1----:R-:W3:Y:S04]  /*9f00*/  LDL.64 R12, [UR6+0x500] ;  /* 0x00050006ff0c7983 */ /* 0x002ee80008100a00 */
[----:B--2---:R-:W2:Y:S04]  /*9f10*/  LDL.64 R14, [UR6+0x5f8] ;  /* 0x0005f806ff0e7983 */ /* 0x004ea80008100a00 */
[----:B------:R-:W2:Y:S04]  /*9f20*/  LDL.64 R18, [UR6+0x600] ;  /* 0x00060006ff127983 */ /* 0x000ea80008100a00 */
[----:B0-----:R-:W2:Y:S04]  /*9f30*/  LDL.64 R16, [UR6+0x508] ;  /* 0x00050806ff107983 */ /* 0x001ea80008100a00 */
[----:B------:R-:W2:Y:S04]  /*9f40*/  LDL.64 R20, [UR6+0x510] ;  /* 0x00051006ff147983 */ /* 0x000ea80008100a00 */
[----:B------:R-:W2:Y:S01]  /*9f50*/  LDL.64 R22, [UR6+0x608] ;  /* 0x00060806ff167983 */ /* 0x000ea20008100a00 */
[----:B------:R-:W-:-:S04]  /*9f60*/  IMAD.WIDE.U32 R26, R2, 0x8, R24 ;  /* 0x00000008021a7825 */ /* 0x000fc800078e0018 */
[C---:B------:R-:W-:Y:S01]  /*9f70*/  IMAD.WIDE.U32 R10, R2.reuse, 0x8, R10 ;  /* 0x00000008020a7825 */ /* 0x040fe200078e000a */
[----:B----4-:R0:W-:Y:S03]  /*9f80*/  STG.E.64 desc[UR12][R26.64], R4 ;  /* 0x000000041a007986 */ /* 0x0101e6000c101b0c */
[----:B0-----:R-:W-:-:S04]  /*9f90*/  IMAD.WIDE.U32 R26, R2, 0x8, R26 ;  /* 0x00000008021a7825 */ /* 0x001fc800078e001a */
[----:B------:R-:W-:-:S04]  /*9fa0*/  IMAD.WIDE.U32 R24, R2, 0x8, R26 ;  /* 0x0000000802187825 */ /* 0x000fc800078e001a */
[C---:B------:R-:W-:Y:S01]  /*9fb0*/  IMAD.WIDE.U32 R4, R2.reuse, 0x8, R24 ;  /* 0x0000000802047825 */ /* 0x040fe200078e0018 */
[----:B------:R-:W-:Y:S01]  /*9fc0*/  UIADD3 UR4, UPT, UPT, UR4, 0x8, URZ ;  /* 0x0000000804047890 */ /* 0x000fe2000fffe0ff */
[----:B-----5:R0:W-:Y:S02]  /*9fd0*/  STG.E.64 desc[UR12][R10.64], R6 ;  /* 0x000000060a007986 */ /* 0x0201e4000c101b0c */
[----:B0-----:R-:W-:-:S04]  /*9fe0*/  IMAD.WIDE.U32 R10, R2, 0x8, R10 ;  /* 0x00000008020a7825 */ /* 0x001fc800078e000a */
[C---:B------:R-:W-:Y:S01]  /*9ff0*/  IMAD.WIDE.U32 R6, R2.reuse, 0x8, R10 ;  /* 0x0000000802067825 */ /* 0x040fe200078e000a */
[----:B---3--:R0:W-:Y:S04]  /*a000*/  STG.E.64 desc[UR12][R26.64], R8 ;  /* 0x000000081a007986 */ /* 0x0081e8000c101b0c */
[----:B------:R1:W-:Y:S04]  /*a010*/  STG.E.64 desc[UR12][R10.64], R12 ;  /* 0x0000000c0a007986 */ /* 0x0003e8000c101b0c */
[----:B--2---:R2:W-:Y:S01]  /*a020*/  STG.E.64 desc[UR12][R24.64], R14 ;  /* 0x0000000e18007986 */ /* 0x0045e2000c101b0c */
[----:B0-----:R-:W-:-:S03]  /*a030*/  IMAD.WIDE.U32 R8, R2, 0x8, R6 ;  /* 0x0000000802087825 */ /* 0x001fc600078e0006 */
[----:B------:R2:W-:Y:S01]  /*a040*/  STG.E.64 desc[UR12][R6.64], R16 ;  /* 0x0000001006007986 */ /* 0x0005e2000c101b0c */
[----:B-1----:R-:W-:-:S03]  /*a050*/  IMAD.WIDE.U32 R12, R2, 0x8, R4 ;  /* 0x00000008020c7825 */ /* 0x002fc600078e0004 */
[----:B------:R2:W-:Y:S04]  /*a060*/  STG.E.64 desc[UR12][R4.64], R18 ;  /* 0x0000001204007986 */ /* 0x0005e8000c101b0c */
[----:B------:R2:W-:Y:S04]  /*a070*/  STG.E.64 desc[UR12][R8.64], R20 ;  /* 0x0000001408007986 */ /* 0x0005e8000c101b0c */
[----:B------:R2:W-:Y:S02]  /*a080*/  STG.E.64 desc[UR12][R12.64], R22 ;  /* 0x000000160c007986 */ /* 0x0005e4000c101b0c */
.L_x_136:
[----:B------:R-:W-:Y:S05]  /*a090*/  @!P0 EXIT ;  /* 0x000000000000894d */ /* 0x000fea0003800000 */
[----:B------:R-:W-:Y:S02]  /*a0a0*/  UISETP.GE.U32.AND UP0, UPT, UR14, 0x4, UPT ;  /* 0x000000040e00788c */ /* 0x000fe4000bf06070 */
[----:B------:R-:W-:-:S06]  /*a0b0*/  ULOP3.LUT UR8, UR10, 0x3, URZ, 0xc0, !UPT ;  /* 0x000000030a087892 */ /* 0x000fcc000f8ec0ff */
[----:B------:R-:W-:Y:S01]  /*a0c0*/  ISETP.NE.AND P0, PT, RZ, UR8, PT ;  /* 0x00000008ff007c0c */ /* 0x000fe2000bf05270 */
[----:B------:R-:W-:-:S12]  /*a0d0*/  BRA.U !UP0, `(.L_x_137) ;  /* 0x0000000108787547 */ /* 0x000fd8000b800000 */
[----:B------:R-:W-:Y:S01]  /*a0e0*/  ULEA UR6, UR4, UR11, 0x3 ;  /* 0x0000000b04067291 */ /* 0x000fe2000f8e18ff */
[----:B012---:R-:W0:Y:S08]  /*a0f0*/  LDC.64 R20, c[0x0][0x388] ;  /* 0x0000e200ff147b82 */ /* 0x007e300000000a00 */
[----:B------:R-:W2:Y:S01]  /*a100*/  LDL.64 R22, [UR6+0x4d8] ;  /* 0x0004d806ff167983 */ /* 0x000ea20008100a00 */
[----:B------:R-:W1:Y:S03]  /*a110*/  LDC.64 R24, c[0x0][0x390] ;  /* 0x0000e400ff187b82 */ /* 0x000e660000000a00 */
[----:B------:R-:W5:Y:S04]  /*a120*/  LDL.64 R10, [UR6+0x5d0] ;  /* 0x0005d006ff0a7983 */ /* 0x000f680008100a00 */
[----:B---3--:R-:W3:Y:S04]  /*a130*/  LDL.64 R14, [UR6+0x4e0] ;  /* 0x0004e006ff0e7983 */ /* 0x008ee80008100a00 */
[----:B------:R-:W4:Y:S04]  /*a140*/  LDL.64 R16, [UR6+0x5d8] ;  /* 0x0005d806ff107983 */ /* 0x000f280008100a00 */
[----:B------:R-:W4:Y:S04]  /*a150*/  LDL.64 R12, [UR6+0x4e8] ;  /* 0x0004e806ff0c7983 */ /* 0x000f280008100a00 */
[----:B------:R-:W4:Y:S04]  /*a160*/  LDL.64 R8, [UR6+0x5e0] ;  /* 0x0005e006ff087983 */ /* 0x000f280008100a00 */
[----:B------:R-:W4:Y:S04]  /*a170*/  LDL.64 R6, [UR6+0x4f0] ;  /* 0x0004f006ff067983 */ /* 0x000f280008100a00 */
[----:B------:R-:W4:Y:S01]  /*a180*/  LDL.64 R4, [UR6+0x5e8] ;  /* 0x0005e806ff047983 */ /* 0x000f220008100a00 */
[----:B------:R-:W-:Y:S01]  /*a190*/  IMAD R29, R0, UR4, R29 ;  /* 0x00000004001d7c24 */ /* 0x000fe2000f8e021d */
[----:B------:R-:W-:Y:S01]  /*a1a0*/  MOV R27, UR10 ;  /* 0x0000000a001b7c02 */ /* 0x000fe20008000f00 */
[----:B------:R-:W-:-:S02]  /*a1b0*/  UIADD3 UR4, UPT, UPT, UR4, 0x4, URZ ;  /* 0x0000000404047890 */ /* 0x000fc4000fffe0ff */
[----:B0-----:R-:W-:-:S04]  /*a1c0*/  IMAD.WIDE R20, R29, 0x8, R20 ;  /* 0x000000081d147825 */ /* 0x001fc800078e0214 */
[----:B-1----:R-:W-:-:S04]  /*a1d0*/  IMAD.WIDE R24, R29, 0x8, R24 ;  /* 0x000000081d187825 */ /* 0x002fc800078e0218 */
[----:B------:R-:W-:-:S04]  /*a1e0*/  IMAD.WIDE.U32 R18, R27, 0x8, R24 ;  /* 0x000000081b127825 */ /* 0x000fc800078e0018 */
[C---:B------:R-:W-:Y:S01]  /*a1f0*/  IMAD.WIDE.U32 R28, R27.reuse, 0x8, R18 ;  /* 0x000000081b1c7825 */ /* 0x040fe200078e0012 */
[----:B--2---:R0:W-:Y:S04]  /*a200*/  STG.E.64 desc[UR12][R20.64], R22 ;  /* 0x0000001614007986 */ /* 0x0041e8000c101b0c */
[----:B-----5:R1:W-:Y:S01]  /*a210*/  STG.E.64 desc[UR12][R24.64], R10 ;  /* 0x0000000a18007986 */ /* 0x0203e2000c101b0c */
[----:B0-----:R-:W-:-:S05]  /*a220*/  IMAD.WIDE.U32 R20, R27, 0x8, R20 ;  /* 0x000000081b147825 */ /* 0x001fca00078e0014 */
[----:B---3--:R0:W-:Y:S01]  /*a230*/  STG.E.64 desc[UR12][R20.64], R14 ;  /* 0x0000000e14007986 */ /* 0x0081e2000c101b0c */
[----:B-1----:R-:W-:-:S03]  /*a240*/  IMAD.WIDE.U32 R10, R27, 0x8, R20 ;  /* 0x000000081b0a7825 */ /* 0x002fc600078e0014 */
[----:B----4-:R1:W-:Y:S04]  /*a250*/  STG.E.64 desc[UR12][R18.64], R16 ;  /* 0x0000001012007986 */ /* 0x0103e8000c101b0c */
[----:B------:R1:W-:Y:S04]  /*a260*/  STG.E.64 desc[UR12][R10.64], R12 ;  /* 0x0000000c0a007986 */ /* 0x0003e8000c101b0c */
[----:B------:R1:W-:Y:S01]  /*a270*/  STG.E.64 desc[UR12][R28.64], R8 ;  /* 0x000000081c007986 */ /* 0x0003e2000c101b0c */
[----:B0-----:R-:W-:-:S04]  /*a280*/  IMAD.WIDE.U32 R14, R27, 0x8, R10 ;  /* 0x000000081b0e7825 */ /* 0x001fc800078e000a */
[----:B------:R-:W-:Y:S01]  /*a290*/  IMAD.WIDE.U32 R26, R27, 0x8, R28 ;  /* 0x000000081b1a7825 */ /* 0x000fe200078e001c */
[----:B------:R1:W-:Y:S04]  /*a2a0*/  STG.E.64 desc[UR12][R14.64], R6 ;  /* 0x000000060e007986 */ /* 0x0003e8000c101b0c */
[----:B------:R1:W-:Y:S02]  /*a2b0*/  STG.E.64 desc[UR12][R26.64], R4 ;  /* 0x000000041a007986 */ /* 0x0003e4000c101b0c */
.L_x_137:
[----:B------:R-:W-:Y:S05]  /*a2c0*/  @!P0 EXIT ;  /* 0x000000000000894d */ /* 0x000fea0003800000 */
[----:B012---:R-:W0:Y:S01]  /*a2d0*/  LDC.64 R12, c[0x0][0x388] ;  /* 0x0000e200ff0c7b82 */ /* 0x007e220000000a00 */
[----:B------:R-:W-:Y:S02]  /*a2e0*/  UIADD3 UR10, UPT, UPT, UR5, UR4, URZ ;  /* 0x00000004050a7290 */ /* 0x000fe4000fffe0ff */
[----:B------:R-:W-:Y:S02]  /*a2f0*/  UIMAD UR11, UR4, 0x8, UR9 ;  /* 0x00000008040b78a4 */ /* 0x000fe4000f8e0209 */
[----:B------:R-:W-:Y:S02]  /*a300*/  UIMAD UR6, UR4, 0x8, UR7 ;  /* 0x00000008040678a4 */ /* 0x000fe4000f8e0207 */
[----:B---3--:R-:W-:Y:S01]  /*a310*/  IMAD R15, R0, UR10, R3 ;  /* 0x0000000a000f7c24 */ /* 0x008fe2000f8e0203 */
[----:B------:R-:W1:Y:S01]  /*a320*/  LDC.64 R10, c[0x0][0x390] ;  /* 0x0000e400ff0a7b82 */ /* 0x000e620000000a00 */
[----:B------:R-:W2:Y:S01]  /*a330*/  LDCU UR14, c[0x0][0x3a0] ;  /* 0x00007400ff0e77ac */ /* 0x000ea20008000800 */
[----:B------:R-:W-:-:S12]  /*a340*/  UIADD3 UR4, UPT, UPT, -UR8, URZ, URZ ;  /* 0x000000ff08047290 */ /* 0x000fd8000fffe1ff */
.L_x_138:
[----:B0-----:R-:W3:Y:S04]  /*a350*/  LDL.64 R6, [UR6] ;  /* 0x00000006ff067983 */ /* 0x001ee80008100a00 */
[----:B------:R-:W5:Y:S01]  /*a360*/  LDL.64 R8, [UR11] ;  /* 0x0000000bff087983 */ /* 0x000f620008100a00 */
[----:B------:R-:W-:Y:S01]  /*a370*/  UIADD3 UR4, UPT, UPT, UR4, 0x1, URZ ;  /* 0x0000000104047890 */ /* 0x000fe2000fffe0ff */
[----:B0-----:R-:W-:-:S04]  /*a380*/  IMAD.WIDE R4, R15, 0x8, R12 ;  /* 0x000000080f047825 */ /* 0x001fc800078e020c */
[----:B-1--4-:R-:W-:Y:S01]  /*a390*/  IMAD.WIDE R2, R15, 0x8, R10 ;  /* 0x000000080f027825 */ /* 0x012fe200078e020a */
[----:B------:R-:W-:Y:S01]  /*a3a0*/  ISETP.NE.AND P0, PT, RZ, UR4, PT ;  /* 0x00000004ff007c0c */ /* 0x000fe2000bf05270 */
[----:B---3--:R0:W-:Y:S04]  /*a3b0*/  STG.E.64 desc[UR12][R4.64], R6 ;  /* 0x0000000604007986 */ /* 0x0081e8000c101b0c */
[----:B-----5:R0:W-:Y:S08]  /*a3c0*/  STG.E.64 desc[UR12][R2.64], R8 ;  /* 0x0000000802007986 */ /* 0x0201f0000c101b0c */
[----:B--2---:R-:W-:Y:S05]  /*a3d0*/  @!P0 EXIT ;  /* 0x000000000000894d */ /* 0x004fea0003800000 */
[----:B------:R-:W-:Y:S01]  /*a3e0*/  VIADD R15, R15, UR14 ;  /* 0x0000000e0f0f7c36 */ /* 0x000fe20008000000 */
[----:B------:R-:W-:Y:S02]  /*a3f0*/  UIADD3 UR11, UPT, UPT, UR11, 0x8, URZ ;  /* 0x000000080b0b7890 */ /* 0x000fe4000fffe0ff */
[----:B------:R-:W-:Y:S01]  /*a400*/  UIADD3 UR6, UPT, UPT, UR6, 0x8, URZ ;  /* 0x0000000806067890 */ /* 0x000fe2000fffe0ff */
[----:B------:R-:W-:Y:S11]  /*a410*/  BRA `(.L_x_138) ;  /* 0xfffffffc00cc7947 */ /* 0x000ff6000383ffff */
        .weak           $__internal_0_$__cuda_sm20_dblrcp_rn_slowpath_v3
        .type           $__internal_0_$__cuda_sm20_dblrcp_rn_slowpath_v3,@function
        .size           $__internal_0_$__cuda_sm20_dblrcp_rn_slowpath_v3,(.L_x_289 - $__internal_0_$__cuda_sm20_dblrcp_rn_slowpath_v3)
$__internal_0_$__cuda_sm20_dblrcp_rn_slowpath_v3:
[----:B------:R-:W-:Y:S01]  /*a420*/  DSETP.GTU.AND P0, PT, |R10|, +INF , PT ;  /* 0x7ff000000a00742a */ /* 0x000fe20003f0c200 */
[----:B------:R-:W-:-:S13]  /*a430*/  BSSY.RECONVERGENT B2, `(.L_x_139) ;  /* 0x0000024000027945 */ /* 0x000fda0003800200 */
[----:B------:R-:W-:Y:S05]  /*a440*/  @P0 BRA `(.L_x_140) ;  /* 0x0000000000800947 */ /* 0x000fea0003800000 */
[----:B------:R-:W-:-:S05]  /*a450*/  LOP3.LUT R16, R11, 0x7fffffff, RZ, 0xc0, !PT ;  /* 0x7fffffff0b107812 */ /* 0x000fca00078ec0ff */
[----:B------:R-:W-:-:S05]  /*a460*/  VIADD R12, R16, 0xffffffff ;  /* 0xffffffff100c7836 */ /* 0x000fca0000000000 */
[----:B------:R-:W-:-:S13]  /*a470*/  ISETP.GE.U32.AND P0, PT, R12, 0x7fefffff, PT ;  /* 0x7fefffff0c00780c */ /* 0x000fda0003f06070 */
[----:B------:R-:W-:Y:S02]  /*a480*/  @P0 LOP3.LUT R13, R11, 0x7ff00000, RZ, 0x3c, !PT ;  /* 0x7ff000000b0d0812 */ /* 0x000fe400078e3cff */
[----:B------:R-:W-:Y:S01]  /*a490*/  @P0 MOV R12, RZ ;  /* 0x000000ff000c0202 */ /* 0x000fe20000000f00 */
[----:B------:R-:W-:Y:S06]  /*a4a0*/  @P0 BRA `(.L_x_141) ;  /* 0x0000000000700947 */ /* 0x000fec0003800000 */
[----:B------:R-:W-:-:S13]  /*a4b0*/  ISETP.GE.U32.AND P0, PT, R16, 0x1000001, PT ;  /* 0x010000011000780c */ /* 0x000fda0003f06070 */
[----:B------:R-:W-:Y:S05]  /*a4c0*/  @!P0 BRA `(.L_x_142) ;  /* 0x0000000000388947 */ /* 0x000fea0003800000 */
[----:B------:R-:W-:Y:S01]  /*a4d0*/  VIADD R13, R11, 0xc0200000 ;  /* 0xc02000000b0d7836 */ /* 0x000fe20000000000 */
[----:B------:R-:W-:Y:S01]  /*a4e0*/  MOV R16, R21 ;  /* 0x0000001500107202 */ /* 0x000fe20000000f00 */
[----:B------:R-:W-:Y:S02]  /*a4f0*/  IMAD.MOV.U32 R12, RZ, RZ, R10 ;  /* 0x000000ffff0c7224 */ /* 0x000fe400078e000a */
[----:B------:R-:W0:Y:S04]  /*a500*/  MUFU.RCP64H R17, R13 ;  /* 0x0000000d00117308 */ /* 0x000e280000001800 */
[----:B0-----:R-:W-:-:S08]  /*a510*/  DFMA R20, -R12, R16, 1 ;  /* 0x3ff000000c14742b */ /* 0x001fd00000000110 */
[----:B------:R-:W-:-:S08]  /*a520*/  DFMA R20, R20, R20, R20 ;  /* 0x000000141414722b */ /* 0x000fd00000000014 */
[----:B------:R-:W-:-:S08]  /*a530*/  DFMA R20, R16, R20, R16 ;  /* 0x000000141014722b */ /* 0x000fd00000000010 */
[----:B------:R-:W-:-:S08]  /*a540*/  DFMA R16, -R12, R20, 1 ;  /* 0x3ff000000c10742b */ /* 0x000fd00000000114 */
[----:B------:R-:W-:-:S08]  /*a550*/  DFMA R16, R20, R16, R20 ;  /* 0x000000101410722b */ /* 0x000fd00000000014 */
[----:B------:R-:W-:-:S08]  /*a560*/  DMUL R16, R16, 2.2250738585072013831e-308 ;  /* 0x0010000010107828 */ /* 0x000fd00000000000 */
[----:B------:R-:W-:-:S08]  /*a570*/  DFMA R10, -R10, R16, 1 ;  /* 0x3ff000000a0a742b */ /* 0x000fd00000000110 */
[----:B------:R-:W-:-:S08]  /*a580*/  DFMA R10, R10, R10, R10 ;  /* 0x0000000a0a0a722b */ /* 0x000fd0000000000a */
[----:B------:R-:W-:Y:S01]  /*a590*/  DFMA R12, R16, R10, R16 ;  /* 0x0000000a100c722b */ /* 0x000fe20000000010 */
[----:B------:R-:W-:Y:S10]  /*a5a0*/  BRA `(.L_x_141) ;  /* 0x0000000000307947 */ /* 0x000ff40003800000 */
.L_x_142:
[----:B------:R-:W-:Y:S01]  /*a5b0*/  DMUL R16, R10, 8.11296384146066816958e+31 ;  /* 0x469000000a107828 */ /* 0x000fe20000000000 */
[----:B------:R-:W-:-:S05]  /*a5c0*/  IMAD.MOV.U32 R12, RZ, RZ, R21 ;  /* 0x000000ffff0c7224 */ /* 0x000fca00078e0015 */
[----:B------:R-:W0:Y:S02]  /*a5d0*/  MUFU.RCP64H R13, R17 ;  /* 0x00000011000d7308 */ /* 0x000e240000001800 */
[----:B0-----:R-:W-:-:S08]  /*a5e0*/  DFMA R10, -R16, R12, 1 ;  /* 0x3ff00000100a742b */ /* 0x001fd0000000010c */
[----:B------:R-:W-:-:S08]  /*a5f0*/  DFMA R10, R10, R10, R10 ;  /* 0x0000000a0a0a722b */ /* 0x000fd0000000000a */
[----:B------:R-:W-:-:S08]  /*a600*/  DFMA R10, R12, R10, R12 ;  /* 0x0000000a0c0a722b */ /* 0x000fd0000000000c */
[----:B------:R-:W-:-:S08]  /*a610*/  DFMA R12, -R16, R10, 1 ;  /* 0x3ff00000100c742b */ /* 0x000fd0000000010a */
[----:B------:R-:W-:-:S08]  /*a620*/  DFMA R12, R10, R12, R10 ;  /* 0x0000000c0a0c722b */ /* 0x000fd0000000000a */
[----:B------:R-:W-:Y:S01]  /*a630*/  DMUL R12, R12, 8.11296384146066816958e+31 ;  /* 0x469000000c0c7828 */ /* 0x000fe20000000000 */
[----:B------:R-:W-:Y:S10]  /*a640*/  BRA `(.L_x_141) ;  /* 0x0000000000087947 */ /* 0x000ff40003800000 */
.L_x_140:
[----:B------:R-:W-:Y:S01]  /*a650*/  LOP3.LUT R13, R11, 0x80000, RZ, 0xfc, !PT ;  /* 0x000800000b0d7812 */ /* 0x000fe200078efcff */
[----:B------:R-:W-:-:S07]  /*a660*/  IMAD.MOV.U32 R12, RZ, RZ, R10 ;  /* 0x000000ffff0c7224 */ /* 0x000fce00078e000a */
.L_x_141:
[----:B------:R-:W-:Y:S05]  /*a670*/  BSYNC.RECONVERGENT B2 ;  /* 0x0000000000027941 */ /* 0x000fea0003800200 */
.L_x_139:
[----:B------:R-:W-:Y:S01]  /*a680*/  MOV R10, R8 ;  /* 0x00000008000a7202 */ /* 0x000fe20000000f00 */
[----:B------:R-:W-:-:S04]  /*a690*/  IMAD.MOV.U32 R11, RZ, RZ, 0x0 ;  /* 0x00000000ff0b7424 */ /* 0x000fc800078e00ff */
[----:B------:R-:W-:Y:S05]  /*a6a0*/  RET.REL.NODEC R10 `(_Z21decode_columns_kernelPdS_S_diii) ;  /* 0xffffff580a547950 */ /* 0x000fea0003c3ffff */
.L_x_143:
        /* <DEDUP_REMOVED lines=13> */
.L_x_289:


//--------------------- .text._Z18decode_rows_kernelPdS_S_diii --------------------------
	.section	.text._Z18decode_rows_kernelPdS_S_diii,"ax",@progbits
	.align	128
        .global         _Z18decode_rows_kernelPdS_S_diii
        .type           _Z18decode_rows_kernelPdS_S_diii,@function
        .size           _Z18decode_rows_kernelPdS_S_diii,(.L_x_290 - _Z18decode_rows_kernelPdS_S_diii)
        .other          _Z18decode_rows_kernelPdS_S_diii,@"STO_CUDA_ENTRY STV_DEFAULT"
_Z18decode_rows_kernelPdS_S_diii:
.text._Z18decode_rows_kernelPdS_S_diii:
[----:B------:R-:W0:Y:S01]  /*0000*/  LDC R1, c[0x0][0x37c] ;  /* 0x0000df00ff017b82 */ /* 0x000e220000000800 */
[----:B------:R-:W1:Y:S07]  /*0010*/  S2R R2, SR_TID.X ;  /* 0x0000000000027919 */ /* 0x000e6e0000002100 */
[----:B------:R-:W1:Y:S01]  /*0020*/  S2UR UR4, SR_CTAID.X ;  /* 0x00000000000479c3 */ /* 0x000e620000002500 */
[----:B------:R-:W2:Y:S01]  /*0030*/  LDCU UR10, c[0x0][0x3a0] ;  /* 0x00007400ff0a77ac */ /* 0x000ea20008000800 */
[----:B0-----:R-:W-:-:S05]  /*0040*/  VIADD R1, R1, 0xfffff938 ;  /* 0xfffff93801017836 */ /* 0x001fca0000000000 */
[C---:B------:R-:W-:Y:S01]  /*0050*/  R2UR UR11, R1.reuse ;  /* 0x00000000010b72ca */ /* 0x040fe200000e0000 */
[----:B------:R-:W1:Y:S01]  /*0060*/  LDC R3, c[0x0][0x360] ;  /* 0x0000d800ff037b82 */ /* 0x000e620000000800 */
[C---:B------:R-:W-:Y:S02]  /*0070*/  R2UR UR9, R1.reuse ;  /* 0x00000000010972ca */ /* 0x040fe400000e0000 */
[----:B------:R-:W-:-:S05]  /*0080*/  IADD3 R18, P1, PT, R1, 0x3e0, RZ ;  /* 0x000003e001127810 */ /* 0x000fca0007f3e0ff */
[----:B------:R-:W0:Y:S08]  /*0090*/  S2UR UR6, SR_CTAID.Y ;  /* 0x00000000000679c3 */ /* 0x000e300000002600 */
[----:B------:R-:W0:Y:S01]  /*00a0*/  LDC R0, c[0x0][0x3a8] ;  /* 0x0000ea00ff007b82 */ /* 0x000e220000000800 */
[----:B-1----:R-:W-:Y:S01]  /*00b0*/  IMAD R3, R3, UR4, R2 ;  /* 0x0000000403037c24 */ /* 0x002fe2000f8e0202 */
[----:B0-----:R-:W-:-:S04]  /*00c0*/  ISETP.LE.AND P0, PT, R0, UR6, PT ;  /* 0x0000000600007c0c */ /* 0x001fc8000bf03270 */
[----:B--2---:R-:W-:-:S13]  /*00d0*/  ISETP.GE.OR P0, PT, R3, UR10, P0 ;  /* 0x0000000a03007c0c */ /* 0x004fda0008706670 */
[----:B------:R-:W-:Y:S05]  /*00e0*/  @P0 EXIT ;  /* 0x000000000000094d */ /* 0x000fea0003800000 */
[----:B------:R-:W0:Y:S01]  /*00f0*/  S2R R5, SR_CgaCtaId ;  /* 0x0000000000057919 */ /* 0x000e220000008800 */
[----:B------:R-:W-:Y:S01]  /*0100*/  UISETP.GE.AND UP0, UPT, UR10, 0x1, UPT ;  /* 0x000000010a00788c */ /* 0x000fe2000bf06270 */
[----:B------:R-:W-:Y:S01]  /*0110*/  MOV R0, 0x400 ;  /* 0x0000040000007802 */ /* 0x000fe20000000f00 */
[----:B------:R-:W-:Y:S01]  /*0120*/  UIMAD UR6, UR6, UR10, URZ ;  /* 0x0000000a060672a4 */ /* 0x000fe2000f8e02ff */
[----:B------:R-:W-:Y:S01]  /*0130*/  LOP3.LUT R2, R2, 0x7, RZ, 0xc0, !PT ;  /* 0x0000000702027812 */ /* 0x000fe200078ec0ff */
[----:B------:R-:W-:Y:S01]  /*0140*/  IMAD.X R19, RZ, RZ, RZ, P1 ;  /* 0x000000ffff137224 */ /* 0x000fe200008e06ff */
[C---:B------:R-:W-:Y:S01]  /*0150*/  IADD3 R6, PT, PT, R1.reuse, 0x2e8, RZ ;  /* 0x000002e801067810 */ /* 0x040fe20007ffe0ff */
[----:B------:R-:W-:Y:S01]  /*0160*/  VIADD R4, R1, 0xf8 ;  /* 0x000000f801047836 */ /* 0x000fe20000000000 */
[----:B------:R-:W1:Y:S01]  /*0170*/  LDCU.64 UR12, c[0x0][0x358] ;  /* 0x00006b00ff0c77ac */ /* 0x000e620008000a00 */
[----:B------:R-:W-:Y:S02]  /*0180*/  UIADD3 UR7, UPT, UPT, UR10, -0x1, URZ ;  /* 0xffffffff0a077890 */ /* 0x000fe4000fffe0ff */
[----:B------:R-:W-:Y:S01]  /*0190*/  UIMAD UR6, UR6, UR10, URZ ;  /* 0x0000000a060672a4 */ /* 0x000fe2000f8e02ff */
[----:B0-----:R-:W-:Y:S01]  /*01a0*/  LEA R5, R5, R0, 0x18 ;  /* 0x0000000005057211 */ /* 0x001fe200078ec0ff */
[----:B------:R-:W-:-:S04]  /*01b0*/  IMAD.MOV.U32 R0, RZ, RZ, R1 ;  /* 0x000000ffff007224 */ /* 0x000fc800078e0001 */
[----:B------:R-:W-:Y:S02]  /*01c0*/  IMAD R2, R2, 0x768, R5 ;  /* 0x0000076802027824 */ /* 0x000fe400078e0205 */
[----:B------:R-:W-:Y:S01]  /*01d0*/  VIADD R5, R1, 0x1f0 ;  /* 0x000001f001057836 */ /* 0x000fe20000000000 */
[----:B-1----:R-:W-:Y:S06]  /*01e0*/  BRA.U !UP0, `(.L_x_144) ;  /* 0x0000001d08e47547 */ /* 0x002fec000b800000 */
[----:B------:R-:W-:Y:S01]  /*01f0*/  UISETP.GE.U32.AND UP1, UPT, UR7, 0xf, UPT ;  /* 0x0000000f0700788c */ /* 0x000fe2000bf26070 */
[----:B------:R-:W-:Y:S01]  /*0200*/  IMAD.U32 R26, RZ, RZ, UR10 ;  /* 0x0000000aff1a7e24 */ /* 0x000fe2000f8e00ff */
[----:B------:R-:W-:Y:S01]  /*0210*/  ULOP3.LUT UR8, UR10, 0xf, URZ, 0xc0, !UPT ;  /* 0x0000000f0a087892 */ /* 0x000fe2000f8ec0ff */
[----:B------:R-:W-:Y:S02]  /*0220*/  IMAD.MOV.U32 R7, RZ, RZ, RZ ;  /* 0x000000ffff077224 */ /* 0x000fe400078e00ff */
[----:B------:R-:W-:Y:S01]  /*0230*/  IMAD R26, R3, R26, UR6 ;  /* 0x00000006031a7e24 */ /* 0x000fe2000f8e021a */
[----:B------:R-:W-:-:S03]  /*0240*/  UISETP.NE.AND UP0, UPT, UR8, URZ, UPT ;  /* 0x000000ff0800728c */ /* 0x000fc6000bf05270 */
[----:B------:R-:W-:Y:S08]  /*0250*/  BRA.U !UP1, `(.L_x_145) ;  /* 0x0000000509347547 */ /* 0x000ff0000b800000 */
[----:B------:R-:W-:Y:S01]  /*0260*/  ULOP3.LUT UR4, UR10, 0x7ffffff0, URZ, 0xc0, !UPT ;  /* 0x7ffffff00a047892 */ /* 0x000fe2000f8ec0ff */
[----:B------:R-:W-:-:S05]  /*0270*/  IMAD.MOV.U32 R27, RZ, RZ, RZ ;  /* 0x000000ffff1b7224 */ /* 0x000fca00078e00ff */
[----:B------:R-:W-:-:S07]  /*0280*/  MOV R7, UR4 ;  /* 0x0000000400077c02 */ /* 0x000fce0008000f00 */
.L_x_146:
[----:B0-----:R-:W0:Y:S01]  /*0290*/  LDC.64 R24, c[0x0][0x380] ;  /* 0x0000e000ff187b82 */ /* 0x001e220000000a00 */
[----:B------:R-:W-:-:S07]  /*02a0*/  IMAD.IADD R11, R26, 0x1, R27 ;  /* 0x000000011a0b7824 */ /* 0x000fce00078e021b */
[----:B------:R-:W1:Y:S01]  /*02b0*/  LDC.64 R8, c[0x0][0x390] ;  /* 0x0000e400ff087b82 */ /* 0x000e620000000a00 */
[----:B0-----:R-:W-:-:S05]  /*02c0*/  IMAD.WIDE R24, R11, 0x8, R24 ;  /* 0x000000080b187825 */ /* 0x001fca00078e0218 */
[----:B------:R-:W2:Y:S01]  /*02d0*/  LDG.E.64 R14, desc[UR12][R24.64] ;  /* 0x0000000c180e7981 */ /* 0x000ea2000c1e1b00 */
[----:B-1----:R-:W-:-:S03]  /*02e0*/  IMAD.WIDE R8, R11, 0x8, R8 ;  /* 0x000000080b087825 */ /* 0x002fc600078e0208 */
[----:B------:R-:W3:Y:S01]  /*02f0*/  LDG.E.64 R12, desc[UR12][R24.64+0x8] ;  /* 0x0000080c180c7981 */ /* 0x000ee2000c1e1b00 */
[----:B------:R-:W2:Y:S03]  /*0300*/  LDC.64 R10, c[0x0][0x398] ;  /* 0x0000e600ff0a7b82 */ /* 0x000ea60000000a00 */
[----:B------:R-:W2:Y:S04]  /*0310*/  LDG.E.64 R20, desc[UR12][R8.64] ;  /* 0x0000000c08147981 */ /* 0x000ea8000c1e1b00 */
[----:B------:R-:W3:Y:S04]  /*0320*/  LDG.E.64 R22, desc[UR12][R8.64+0x8] ;  /* 0x0000080c08167981 */ /* 0x000ee8000c1e1b00 */
[----:B------:R-:W4:Y:S01]  /*0330*/  LDG.E.64 R16, desc[UR12][R24.64+0x10] ;  /* 0x0000100c18107981 */ /* 0x000f22000c1e1b00 */
[----:B------:R-:W-:Y:S01]  /*0340*/  IMAD R29, R27, 0x8, R18 ;  /* 0x000000081b1d7824 */ /* 0x000fe200078e0212 */
[----:B--2---:R-:W-:-:S02]  /*0350*/  DFMA R20, R20, R10, R14 ;  /* 0x0000000a1414722b */ /* 0x004fc4000000000e */
[----:B------:R-:W4:Y:S01]  /*0360*/  LDG.E.64 R14, desc[UR12][R8.64+0x10] ;  /* 0x0000100c080e7981 */ /* 0x000f22000c1e1b00 */
[----:B---3--:R-:W-:-:S03]  /*0370*/  DFMA R22, R22, R10, R12 ;  /* 0x0000000a1616722b */ /* 0x008fc6000000000c */
[----:B------:R-:W2:Y:S04]  /*0380*/  LDG.E.64 R12, desc[UR12][R24.64+0x18] ;  /* 0x0000180c180c7981 */ /* 0x000ea8000c1e1b00 */
[----:B------:R0:W-:Y:S04]  /*0390*/  STL.64 [R29], R20 ;  /* 0x000000141d007387 */ /* 0x0001e80000100a00 */
[----:B0-----:R-:W2:Y:S04]  /*03a0*/  LDG.E.64 R20, desc[UR12][R8.64+0x18] ;  /* 0x0000180c08147981 */ /* 0x001ea8000c1e1b00 */
[----:B------:R0:W-:Y:S04]  /*03b0*/  STL.64 [R29+0x8], R22 ;  /* 0x000008161d007387 */ /* 0x0001e80000100a00 */
[----:B0-----:R-:W3:Y:S01]  /*03c0*/  LDG.E.64 R22, desc[UR12][R8.64+0x28] ;  /* 0x0000280c08167981 */ /* 0x001ee2000c1e1b00 */
[----:B----4-:R-:W-:-:S03]  /*03d0*/  DFMA R14, R14, R10, R16 ;  /* 0x0000000a0e0e722b */ /* 0x010fc60000000010 */
[----:B------:R-:W4:Y:S04]  /*03e0*/  LDG.E.64 R16, desc[UR12][R24.64+0x20] ;  /* 0x0000200c18107981 */ /* 0x000f28000c1e1b00 */
[----:B------:R0:W-:Y:S04]  /*03f0*/  STL.64 [R29+0x10], R14 ;  /* 0x0000100e1d007387 */ /* 0x0001e80000100a00 */
[----:B0-----:R-:W4:Y:S01]  /*0400*/  LDG.E.64 R14, desc[UR12][R8.64+0x20] ;  /* 0x0000200c080e7981 */ /* 0x001f22000c1e1b00 */
[----:B--2---:R-:W-:-:S03]  /*0410*/  DFMA R20, R20, R10, R12 ;  /* 0x0000000a1414722b */ /* 0x004fc6000000000c */
[----:B------:R-:W3:Y:S04]  /*0420*/  LDG.E.64 R12, desc[UR12][R24.64+0x28] ;  /* 0x0000280c180c7981 */ /* 0x000ee8000c1e1b00 */
[----:B------:R0:W-:Y:S04]  /*0430*/  STL.64 [R29+0x18], R20 ;  /* 0x000018141d007387 */ /* 0x0001e80000100a00 */
[----:B0-----:R-:W2:Y:S01]  /*0440*/  LDG.E.64 R20, desc[UR12][R8.64+0x38] ;  /* 0x0000380c08147981 */ /* 0x001ea2000c1e1b00 */
[----:B----4-:R-:W-:-:S03]  /*0450*/  DFMA R16, R14, R10, R16 ;  /* 0x0000000a0e10722b */ /* 0x010fc60000000010 */
[----:B------:R-:W4:Y:S04]  /*0460*/  LDG.E.64 R14, desc[UR12][R8.64+0x30] ;  /* 0x0000300c080e7981 */ /* 0x000f28000c1e1b00 */
[----:B------:R0:W-:Y:S04]  /*0470*/  STL.64 [R29+0x20], R16 ;  /* 0x000020101d007387 */ /* 0x0001e80000100a00 */
[----:B0-----:R-:W4:Y:S01]  /*0480*/  LDG.E.64 R16, desc[UR12][R24.64+0x30] ;  /* 0x0000300c18107981 */ /* 0x001f22000c1e1b00 */
[----:B---3--:R-:W-:-:S03]  /*0490*/  DFMA R22, R22, R10, R12 ;  /* 0x0000000a1616722b */ /* 0x008fc6000000000c */
[----:B------:R-:W2:Y:S04]  /*04a0*/  LDG.E.64 R12, desc[UR12][R24.64+0x38] ;  /* 0x0000380c180c7981 */ /* 0x000ea8000c1e1b00 */
[----:B------:R0:W-:Y:S04]  /*04b0*/  STL.64 [R29+0x28], R22 ;  /* 0x000028161d007387 */ /* 0x0001e80000100a00 */
[----:B0-----:R-:W3:Y:S01]  /*04c0*/  LDG.E.64 R22, desc[UR12][R8.64+0x48] ;  /* 0x0000480c08167981 */ /* 0x001ee2000c1e1b00 */
[----:B----4-:R-:W-:-:S03]  /*04d0*/  DFMA R14, R14, R10, R16 ;  /* 0x0000000a0e0e722b */ /* 0x010fc60000000010 */
[----:B------:R-:W4:Y:S04]  /*04e0*/  LDG.E.64 R16, desc[UR12][R24.64+0x40] ;  /* 0x0000400c18107981 */ /* 0x000f28000c1e1b00 */
[----:B------:R0:W-:Y:S01]  /*04f0*/  STL.64 [R29+0x30], R14 ;  /* 0x0000300e1d007387 */ /* 0x0001e20000100a00 */
[----:B--2---:R-:W-:-:S03]  /*0500*/  DFMA R20, R20, R10, R12 ;  /* 0x0000000a1414722b */ /* 0x004fc6000000000c */
[----:B------:R-:W3:Y:S04]  /*0510*/  LDG.E.64 R12, desc[UR12][R24.64+0x48] ;  /* 0x0000480c180c7981 */ /* 0x000ee8000c1e1b00 */
[----:B0-----:R-:W4:Y:S04]  /*0520*/  LDG.E.64 R14, desc[UR12][R8.64+0x40] ;  /* 0x0000400c080e7981 */ /* 0x001f28000c1e1b00 */
[----:B------:R0:W-:Y:S04]  /*0530*/  STL.64 [R29+0x38], R20 ;  /* 0x000038141d007387 */ /* 0x0001e80000100a00 */
[----:B0-----:R-:W2:Y:S01]  /*0540*/  LDG.E.64 R20, desc[UR12][R24.64+0x50] ;  /* 0x0000500c18147981 */ /* 0x001ea2000c1e1b00 */
[----:B----4-:R-:W-:-:S03]  /*0550*/  DFMA R14, R14, R10, R16 ;  /* 0x0000000a0e0e722b */ /* 0x010fc60000000010 */
[----:B------:R-:W2:Y:S01]  /*0560*/  LDG.E.64 R16, desc[UR12][R8.64+0x50] ;  /* 0x0000500c08107981 */ /* 0x000ea2000c1e1b00 */
[----:B---3--:R-:W-:-:S03]  /*0570*/  DFMA R22, R22, R10, R12 ;  /* 0x0000000a1616722b */ /* 0x008fc6000000000c */
[----:B------:R-:W3:Y:S04]  /*0580*/  LDG.E.64 R12, desc[UR12][R8.64+0x58] ;  /* 0x0000580c080c7981 */ /* 0x000ee8000c1e1b00 */
[----:B------:R0:W-:Y:S04]  /*0590*/  STL.64 [R29+0x40], R14 ;  /* 0x0000400e1d007387 */ /* 0x0001e80000100a00 */
[----:B0-----:R-:W3:Y:S04]  /*05a0*/  LDG.E.64 R14, desc[UR12][R24.64+0x58] ;  /* 0x0000580c180e7981 */ /* 0x001ee8000c1e1b00 */
[----:B------:R0:W-:Y:S04]  /*05b0*/  STL.64 [R29+0x48], R22 ;  /* 0x000048161d007387 */ /* 0x0001e80000100a00 */
[----:B0-----:R-:W4:Y:S01]  /*05c0*/  LDG.E.64 R22, desc[UR12][R8.64+0x68] ;  /* 0x0000680c08167981 */ /* 0x001f22000c1e1b00 */
[----:B--2---:R-:W-:-:S03]  /*05d0*/  DFMA R16, R16, R10, R20 ;  /* 0x0000000a1010722b */ /* 0x004fc60000000014 */
[----:B------:R-:W4:Y:S04]  /*05e0*/  LDG.E.64 R20, desc[UR12][R24.64+0x68] ;  /* 0x0000680c18147981 */ /* 0x000f28000c1e1b00 */
[----:B------:R0:W-:Y:S04]  /*05f0*/  STL.64 [R29+0x50], R16 ;  /* 0x000050101d007387 */ /* 0x0001e80000100a00 */
[----:B0-----:R-:W2:Y:S01]  /*0600*/  LDG.E.64 R16, desc[UR12][R8.64+0x60] ;  /* 0x0000600c08107981 */ /* 0x001ea2000c1e1b00 */
[----:B---3--:R-:W-:-:S03]  /*0610*/  DFMA R12, R12, R10, R14 ;  /* 0x0000000a0c0c722b */ /* 0x008fc6000000000e */
[----:B------:R-:W2:Y:S04]  /*0620*/  LDG.E.64 R14, desc[UR12][R24.64+0x60] ;  /* 0x0000600c180e7981 */ /* 0x000ea8000c1e1b00 */
[----:B------:R0:W-:Y:S04]  /*0630*/  STL.64 [R29+0x58], R12 ;  /* 0x0000580c1d007387 */ /* 0x0001e80000100a00 */
[----:B0-----:R-:W3:Y:S04]  /*0640*/  LDG.E.64 R12, desc[UR12][R8.64+0x70] ;  /* 0x0000700c080c7981 */ /* 0x001ee8000c1e1b00 */
[----:B------:R-:W5:Y:S01]  /*0650*/  LDG.E.64 R8, desc[UR12][R8.64+0x78] ;  /* 0x0000780c08087981 */ /* 0x000f62000c1e1b00 */
[----:B----4-:R-:W-:-:S03]  /*0660*/  DFMA R20, R22, R10, R20 ;  /* 0x0000000a1614722b */ /* 0x010fc60000000014 */
[----:B------:R-:W5:Y:S01]  /*0670*/  LDG.E.64 R22, desc[UR12][R24.64+0x78] ;  /* 0x0000780c18167981 */ /* 0x000f62000c1e1b00 */
[----:B--2---:R-:W-:-:S03]  /*0680*/  DFMA R14, R16, R10, R14 ;  /* 0x0000000a100e722b */ /* 0x004fc6000000000e */
[----:B------:R-:W3:Y:S01]  /*0690*/  LDG.E.64 R16, desc[UR12][R24.64+0x70] ;  /* 0x0000700c18107981 */ /* 0x000ee2000c1e1b00 */
[----:B------:R-:W-:-:S03]  /*06a0*/  VIADD R27, R27, 0x10 ;  /* 0x000000101b1b7836 */ /* 0x000fc60000000000 */
[----:B------:R0:W-:Y:S04]  /*06b0*/  STL.64 [R29+0x68], R20 ;  /* 0x000068141d007387 */ /* 0x0001e80000100a00 */
[----:B------:R0:W-:Y:S01]  /*06c0*/  STL.64 [R29+0x60], R14 ;  /* 0x0000600e1d007387 */ /* 0x0001e20000100a00 */
[----:B------:R-:W-:Y:S01]  /*06d0*/  ISETP.NE.AND P0, PT, R27, R7, PT ;  /* 0x000000071b00720c */ /* 0x000fe20003f05270 */
[----:B-----5:R-:W-:-:S07]  /*06e0*/  DFMA R22, R8, R10, R22 ;  /* 0x0000000a0816722b */ /* 0x020fce0000000016 */
[----:B------:R0:W-:Y:S01]  /*06f0*/  STL.64 [R29+0x78], R22 ;  /* 0x000078161d007387 */ /* 0x0001e20000100a00 */
[----:B---3--:R-:W-:-:S07]  /*0700*/  DFMA R16, R12, R10, R16 ;  /* 0x0000000a0c10722b */ /* 0x008fce0000000010 */
[----:B------:R0:W-:Y:S01]  /*0710*/  STL.64 [R29+0x70], R16 ;  /* 0x000070101d007387 */ /* 0x0001e20000100a00 */
[----:B------:R-:W-:Y:S05]  /*0720*/  @P0 BRA `(.L_x_146) ;  /* 0xfffffff800d80947 */ /* 0x000fea000383ffff */
.L_x_145:
[----:B------:R-:W-:Y:S05]  /*0730*/  BRA.U !UP0, `(.L_x_147) ;  /* 0x0000000508687547 */ /* 0x000fea000b800000 */
[----:B------:R-:W-:Y:S02]  /*0740*/  UISETP.GE.U32.AND UP2, UPT, UR8, 0x8, UPT ;  /* 0x000000080800788c */ /* 0x000fe4000bf46070 */
[----:B------:R-:W-:-:S04]  /*0750*/  ULOP3.LUT UR4, UR10, 0x7, URZ, 0xc0, !UPT ;  /* 0x000000070a047892 */ /* 0x000fc8000f8ec0ff */
[----:B------:R-:W-:-:S03]  /*0760*/  UISETP.NE.AND UP3, UPT, UR4, URZ, UPT ;  /* 0x000000ff0400728c */ /* 0x000fc6000bf65270 */
[----:B------:R-:W-:Y:S08]  /*0770*/  BRA.U !UP2, `(.L_x_148) ;  /* 0x000000010aa07547 */ /* 0x000ff0000b800000 */
[----:B------:R-:W1:Y:S01]  /*0780*/  LDC.64 R24, c[0x0][0x380] ;  /* 0x0000e000ff187b82 */ /* 0x000e620000000a00 */
[----:B------:R-:W-:-:S07]  /*0790*/  IMAD.IADD R9, R26, 0x1, R7 ;  /* 0x000000011a097824 */ /* 0x000fce00078e0207 */
[----:B0-----:R-:W0:Y:S01]  /*07a0*/  LDC.64 R22, c[0x0][0x390] ;  /* 0x0000e400ff167b82 */ /* 0x001e220000000a00 */
[----:B-1----:R-:W-:-:S05]  /*07b0*/  IMAD.WIDE R24, R9, 0x8, R24 ;  /* 0x0000000809187825 */ /* 0x002fca00078e0218 */
[----:B------:R-:W2:Y:S01]  /*07c0*/  LDG.E.64 R12, desc[UR12][R24.64] ;  /* 0x0000000c180c7981 */ /* 0x000ea2000c1e1b00 */
[----:B0-----:R-:W-:-:S03]  /*07d0*/  IMAD.WIDE R22, R9, 0x8, R22 ;  /* 0x0000000809167825 */ /* 0x001fc600078e0216 */
[----:B------:R-:W3:Y:S01]  /*07e0*/  LDG.E.64 R10, desc[UR12][R24.64+0x8] ;  /* 0x0000080c180a7981 */ /* 0x000ee2000c1e1b00 */
[----:B------:R-:W2:Y:S03]  /*07f0*/  LDC.64 R8, c[0x0][0x398] ;  /* 0x0000e600ff087b82 */ /* 0x000ea60000000a00 */
[----:B------:R-:W2:Y:S04]  /*0800*/  LDG.E.64 R16, desc[UR12][R22.64] ;  /* 0x0000000c16107981 */ /* 0x000ea8000c1e1b00 */
[----:B------:R-:W3:Y:S04]  /*0810*/  LDG.E.64 R28, desc[UR12][R22.64+0x8] ;  /* 0x0000080c161c7981 */ /* 0x000ee8000c1e1b00 */
[----:B------:R-:W4:Y:S04]  /*0820*/  LDG.E.64 R14, desc[UR12][R24.64+0x10] ;  /* 0x0000100c180e7981 */ /* 0x000f28000c1e1b00 */
[----:B------:R-:W5:Y:S01]  /*0830*/  LDG.E.64 R20, desc[UR12][R22.64+0x18] ;  /* 0x0000180c16147981 */ /* 0x000f62000c1e1b00 */
[----:B--2---:R-:W-:-:S03]  /*0840*/  DFMA R16, R16, R8, R12 ;  /* 0x000000081010722b */ /* 0x004fc6000000000c */
[----:B------:R-:W4:Y:S01]  /*0850*/  LDG.E.64 R12, desc[UR12][R22.64+0x10] ;  /* 0x0000100c160c7981 */ /* 0x000f22000c1e1b00 */
[----:B---3--:R-:W-:-:S03]  /*0860*/  DFMA R28, R28, R8, R10 ;  /* 0x000000081c1c722b */ /* 0x008fc6000000000a */
[----:B------:R-:W5:Y:S01]  /*0870*/  LDG.E.64 R10, desc[UR12][R24.64+0x18] ;  /* 0x0000180c180a7981 */ /* 0x000f62000c1e1b00 */
[----:B------:R-:W-:-:S05]  /*0880*/  LEA R27, R7, R18, 0x3 ;  /* 0x00000012071b7211 */ /* 0x000fca00078e18ff */
[----:B------:R0:W-:Y:S04]  /*0890*/  STL.64 [R27], R16 ;  /* 0x000000101b007387 */ /* 0x0001e80000100a00 */
[----:B0-----:R-:W2:Y:S01]  /*08a0*/  LDG.E.64 R16, desc[UR12][R22.64+0x28] ;  /* 0x0000280c16107981 */ /* 0x001ea2000c1e1b00 */
[----:B----4-:R-:W-:-:S03]  /*08b0*/  DFMA R12, R12, R8, R14 ;  /* 0x000000080c0c722b */ /* 0x010fc6000000000e */
[----:B------:R-:W2:Y:S01]  /*08c0*/  LDG.E.64 R14, desc[UR12][R24.64+0x28] ;  /* 0x0000280c180e7981 */ /* 0x000ea2000c1e1b00 */
[----:B-----5:R-:W-:-:S03]  /*08d0*/  DFMA R20, R20, R8, R10 ;  /* 0x000000081414722b */ /* 0x020fc6000000000a */
[----:B------:R-:W3:Y:S04]  /*08e0*/  LDG.E.64 R10, desc[UR12][R24.64+0x20] ;  /* 0x0000200c180a7981 */ /* 0x000ee8000c1e1b00 */
[----:B------:R0:W-:Y:S04]  /*08f0*/  STL.64 [R27+0x10], R12 ;  /* 0x0000100c1b007387 */ /* 0x0001e80000100a00 */
[----:B0-----:R-:W3:Y:S04]  /*0900*/  LDG.E.64 R12, desc[UR12][R22.64+0x20] ;  /* 0x0000200c160c7981 */ /* 0x001ee8000c1e1b00 */
[----:B------:R0:W-:Y:S04]  /*0910*/  STL.64 [R27+0x8], R28 ;  /* 0x0000081c1b007387 */ /* 0x0001e80000100a00 */
[----:B------:R1:W-:Y:S04]  /*0920*/  STL.64 [R27+0x18], R20 ;  /* 0x000018141b007387 */ /* 0x0003e80000100a00 */
[----:B0-----:R-:W4:Y:S04]  /*0930*/  LDG.E.64 R28, desc[UR12][R22.64+0x30] ;  /* 0x0000300c161c7981 */ /* 0x001f28000c1e1b00 */
[----:B-1----:R-:W5:Y:S01]  /*0940*/  LDG.E.64 R20, desc[UR12][R22.64+0x38] ;  /* 0x0000380c16147981 */ /* 0x002f62000c1e1b00 */
[----:B--2---:R-:W-:-:S03]  /*0950*/  DFMA R14, R16, R8, R14 ;  /* 0x00000008100e722b */ /* 0x004fc6000000000e */
[----:B------:R-:W5:Y:S01]  /*0960*/  LDG.E.64 R16, desc[UR12][R24.64+0x38] ;  /* 0x0000380c18107981 */ /* 0x000f62000c1e1b00 */
[----:B---3--:R-:W-:-:S03]  /*0970*/  DFMA R10, R12, R8, R10 ;  /* 0x000000080c0a722b */ /* 0x008fc6000000000a */
[----:B------:R-:W4:Y:S04]  /*0980*/  LDG.E.64 R12, desc[UR12][R24.64+0x30] ;  /* 0x0000300c180c7981 */ /* 0x000f28000c1e1b00 */
[----:B------:R1:W-:Y:S04]  /*0990*/  STL.64 [R27+0x28], R14 ;  /* 0x0000280e1b007387 */ /* 0x0003e80000100a00 */
[----:B------:R1:W-:Y:S01]  /*09a0*/  STL.64 [R27+0x20], R10 ;  /* 0x0000200a1b007387 */ /* 0x0003e20000100a00 */
[----:B------:R-:W-:Y:S01]  /*09b0*/  VIADD R7, R7, 0x8 ;  /* 0x0000000807077836 */ /* 0x000fe20000000000 */
[----:B-----5:R-:W-:-:S07]  /*09c0*/  DFMA R16, R20, R8, R16 ;  /* 0x000000081410722b */ /* 0x020fce0000000010 */
[----:B------:R1:W-:Y:S01]  /*09d0*/  STL.64 [R27+0x38], R16 ;  /* 0x000038101b007387 */ /* 0x0003e20000100a00 */
[----:B----4-:R-:W-:-:S07]  /*09e0*/  DFMA R12, R28, R8, R12 ;  /* 0x000000081c0c722b */ /* 0x010fce000000000c */
[----:B------:R1:W-:Y:S04]  /*09f0*/  STL.64 [R27+0x30], R12 ;  /* 0x0000300c1b007387 */ /* 0x0003e80000100a00 */
.L_x_148:
[----:B------:R-:W-:Y:S05]  /*0a00*/  BRA.U !UP3, `(.L_x_147) ;  /* 0x000000010bb47547 */ /* 0x000fea000b800000 */
[----:B------:R-:W-:Y:S02]  /*0a10*/  UISETP.GE.U32.AND UP2, UPT, UR4, 0x4, UPT ;  /* 0x000000040400788c */ /* 0x000fe4000bf46070 */
[----:B------:R-:W-:-:S04]  /*0a20*/  ULOP3.LUT UR5, UR10, 0x3, URZ, 0xc0, !UPT ;  /* 0x000000030a057892 */ /* 0x000fc8000f8ec0ff */
[----:B------:R-:W-:-:S03]  /*0a30*/  UISETP.NE.AND UP3, UPT, UR5, URZ, UPT ;  /* 0x000000ff0500728c */ /* 0x000fc6000bf65270 */
[----:B------:R-:W-:Y:S08]  /*0a40*/  BRA.U !UP2, `(.L_x_149) ;  /* 0x000000010a607547 */ /* 0x000ff0000b800000 */
[----:B-1----:R-:W1:Y:S01]  /*0a50*/  LDC.64 R10, c[0x0][0x380] ;  /* 0x0000e000ff0a7b82 */ /* 0x002e620000000a00 */
[----:B------:R-:W-:-:S07]  /*0a60*/  IMAD.IADD R9, R26, 0x1, R7 ;  /* 0x000000011a097824 */ /* 0x000fce00078e0207 */
[----:B0-----:R-:W0:Y:S08]  /*0a70*/  LDC.64 R28, c[0x0][0x390] ;  /* 0x0000e400ff1c7b82 */ /* 0x001e300000000a00 */
[----:B------:R-:W2:Y:S01]  /*0a80*/  LDC.64 R24, c[0x0][0x398] ;  /* 0x0000e600ff187b82 */ /* 0x000ea20000000a00 */
[----:B-1----:R-:W-:-:S05]  /*0a90*/  IMAD.WIDE R10, R9, 0x8, R10 ;  /* 0x00000008090a7825 */ /* 0x002fca00078e020a */
[----:B------:R-:W2:Y:S01]  /*0aa0*/  LDG.E.64 R12, desc[UR12][R10.64] ;  /* 0x0000000c0a0c7981 */ /* 0x000ea2000c1e1b00 */
[----:B0-----:R-:W-:-:S03]  /*0ab0*/  IMAD.WIDE R28, R9, 0x8, R28 ;  /* 0x00000008091c7825 */ /* 0x001fc600078e021c */
[----:B------:R-:W3:Y:S04]  /*0ac0*/  LDG.E.64 R20, desc[UR12][R10.64+0x8] ;  /* 0x0000080c0a147981 */ /* 0x000ee8000c1e1b00 */
[----:B------:R-:W2:Y:S04]  /*0ad0*/  LDG.E.64 R22, desc[UR12][R28.64] ;  /* 0x0000000c1c167981 */ /* 0x000ea8000c1e1b00 */
[----:B------:R-:W4:Y:S04]  /*0ae0*/  LDG.E.64 R8, desc[UR12][R10.64+0x10] ;  /* 0x0000100c0a087981 */ /* 0x000f28000c1e1b00 */
[----:B------:R-:W4:Y:S04]  /*0af0*/  LDG.E.64 R14, desc[UR12][R28.64+0x10] ;  /* 0x0000100c1c0e7981 */ /* 0x000f28000c1e1b00 */
[----:B------:R-:W5:Y:S04]  /*0b00*/  LDG.E.64 R16, desc[UR12][R28.64+0x18] ;  /* 0x0000180c1c107981 */ /* 0x000f68000c1e1b00 */
[----:B------:R-:W5:Y:S01]  /*0b10*/  LDG.E.64 R10, desc[UR12][R10.64+0x18] ;  /* 0x0000180c0a0a7981 */ /* 0x000f62000c1e1b00 */
[----:B--2---:R-:W-:-:S03]  /*0b20*/  DFMA R22, R22, R24, R12 ;  /* 0x000000181616722b */ /* 0x004fc6000000000c */
[----:B------:R-:W3:Y:S01]  /*0b30*/  LDG.E.64 R12, desc[UR12][R28.64+0x8] ;  /* 0x0000080c1c0c7981 */ /* 0x000ee2000c1e1b00 */
[-C--:B----4-:R-:W-:Y:S01]  /*0b40*/  DFMA R8, R14, R24.reuse, R8 ;  /* 0x000000180e08722b */ /* 0x090fe20000000008 */
[----:B------:R-:W-:Y:S01]  /*0b50*/  IMAD R15, R7, 0x8, R18 ;  /* 0x00000008070f7824 */ /* 0x000fe200078e0212 */
[----:B-----5:R-:W-:-:S04]  /*0b60*/  DFMA R16, R16, R24, R10 ;  /* 0x000000181010722b */ /* 0x020fc8000000000a */
[----:B------:R2:W-:Y:S04]  /*0b70*/  STL.64 [R15], R22 ;  /* 0x000000160f007387 */ /* 0x0005e80000100a00 */
[----:B------:R2:W-:Y:S04]  /*0b80*/  STL.64 [R15+0x10], R8 ;  /* 0x000010080f007387 */ /* 0x0005e80000100a00 */
[----:B------:R2:W-:Y:S01]  /*0b90*/  STL.64 [R15+0x18], R16 ;  /* 0x000018100f007387 */ /* 0x0005e20000100a00 */
[----:B------:R-:W-:Y:S01]  /*0ba0*/  VIADD R7, R7, 0x4 ;  /* 0x0000000407077836 */ /* 0x000fe20000000000 */
[----:B---3--:R-:W-:-:S07]  /*0bb0*/  DFMA R12, R12, R24, R20 ;  /* 0x000000180c0c722b */ /* 0x008fce0000000014 */
[----:B------:R2:W-:Y:S04]  /*0bc0*/  STL.64 [R15+0x8], R12 ;  /* 0x0000080c0f007387 */ /* 0x0005e80000100a00 */
.L_x_149:
[----:B------:R-:W-:Y:S05]  /*0bd0*/  BRA.U !UP3, `(.L_x_147) ;  /* 0x000000010b407547 */ /* 0x000fea000b800000 */
[----:B-1----:R-:W1:Y:S01]  /*0be0*/  LDC.64 R10, c[0x0][0x380] ;  /* 0x0000e000ff0a7b82 */ /* 0x002e620000000a00 */
[----:B------:R-:W-:-:S07]  /*0bf0*/  UMOV UR4, URZ ;  /* 0x000000ff00047c82 */ /* 0x000fce0008000000 */
[----:B--2---:R-:W2:Y:S08]  /*0c00*/  LDC.64 R12, c[0x0][0x390] ;  /* 0x0000e400ff0c7b82 */ /* 0x004eb00000000a00 */
[----:B------:R-:W3:Y:S02]  /*0c10*/  LDC.64 R8, c[0x0][0x398] ;  /* 0x0000e600ff087b82 */ /* 0x000ee40000000a00 */
.L_x_150:
[----:B0-----:R-:W-:-:S05]  /*0c20*/  IADD3 R15, PT, PT, R26, R7, RZ ;  /* 0x000000071a0f7210 */ /* 0x001fca0007ffe0ff */
[----:B-1----:R-:W-:-:S04]  /*0c30*/  IMAD.WIDE R16, R15, 0x8, R10 ;  /* 0x000000080f107825 */ /* 0x002fc800078e020a */
[----:B--2---:R-:W-:Y:S02]  /*0c40*/  IMAD.WIDE R14, R15, 0x8, R12 ;  /* 0x000000080f0e7825 */ /* 0x004fe400078e020c */
[----:B------:R-:W3:Y:S04]  /*0c50*/  LDG.E.64 R16, desc[UR12][R16.64] ;  /* 0x0000000c10107981 */ /* 0x000ee8000c1e1b00 */
[----:B------:R-:W3:Y:S01]  /*0c60*/  LDG.E.64 R14, desc[UR12][R14.64] ;  /* 0x0000000c0e0e7981 */ /* 0x000ee2000c1e1b00 */
[C---:B----4-:R-:W-:Y:S01]  /*0c70*/  IMAD R23, R7.reuse, 0x8, R18 ;  /* 0x0000000807177824 */ /* 0x050fe200078e0212 */
[----:B------:R-:W-:Y:S01]  /*0c80*/  UIADD3 UR4, UPT, UPT, UR4, 0x1, URZ ;  /* 0x0000000104047890 */ /* 0x000fe2000fffe0ff */
[----:B------:R-:W-:-:S03]  /*0c90*/  VIADD R7, R7, 0x1 ;  /* 0x0000000107077836 */ /* 0x000fc60000000000 */
[----:B------:R-:W-:Y:S01]  /*0ca0*/  UISETP.NE.AND UP2, UPT, UR4, UR5, UPT ;  /* 0x000000050400728c */ /* 0x000fe2000bf45270 */
[----:B---3--:R-:W-:-:S07]  /*0cb0*/  DFMA R20, R14, R8, R16 ;  /* 0x000000080e14722b */ /* 0x008fce0000000010 */
[----:B------:R4:W-:Y:S01]  /*0cc0*/  STL.64 [R23], R20 ;  /* 0x0000001417007387 */ /* 0x0009e20000100a00 */
[----:B------:R-:W-:Y:S05]  /*0cd0*/  BRA.U UP2, `(.L_x_150) ;  /* 0xfffffffd02d07547 */ /* 0x000fea000b83ffff */
.L_x_147:
[----:B------:R-:W-:Y:S01]  /*0ce0*/  UMOV UR4, URZ ;  /* 0x000000ff00047c82 */ /* 0x000fe20008000000 */
[----:B------:R-:W-:Y:S05]  /*0cf0*/  BRA.U !UP1, `(.L_x_151) ;  /* 0x0000000509187547 */ /* 0x000fea000b800000 */
[----:B------:R-:W-:Y:S01]  /*0d00*/  ULOP3.LUT UR4, UR10, 0x7ffffff0, URZ, 0xc0, !UPT ;  /* 0x7ffffff00a047892 */ /* 0x000fe2000f8ec0ff */
[----:B------:R-:W-:-:S11]  /*0d10*/  UMOV UR5, URZ ;  /* 0x000000ff00057c82 */ /* 0x000fd60008000000 */
.L_x_152:
[----:B------:R-:W-:-:S04]  /*0d20*/  IMAD.U32 R7, RZ, RZ, UR5 ;  /* 0x00000005ff077e24 */ /* 0x000fc8000f8e00ff */
[----:B------:R-:W-:-:S05]  /*0d30*/  IMAD R7, R7, 0x8, R18 ;  /* 0x0000000807077824 */ /* 0x000fca00078e0212 */
[----:B--2---:R-:W2:Y:S04]  /*0d40*/  LDL.64 R8, [R7+0x50] ;  /* 0x0000500007087983 */ /* 0x004ea80000100a00 */
[----:B-1----:R-:W3:Y:S04]  /*0d50*/  LDL.64 R12, [R7+0x58] ;  /* 0x00005800070c7983 */ /* 0x002ee80000100a00 */
[----:B------:R-:W5:Y:S04]  /*0d60*/  LDL.64 R10, [R7+0x40] ;  /* 0x00004000070a7983 */ /* 0x000f680000100a00 */
[----:B0---4-:R-:W4:Y:S04]  /*0d70*/  LDL.64 R20, [R7+0x48] ;  /* 0x0000480007147983 */ /* 0x011f280000100a00 */
[----:B------:R-:W4:Y:S04]  /*0d80*/  LDL.64 R14, [R7+0x30] ;  /* 0x00003000070e7983 */ /* 0x000f280000100a00 */
[----:B------:R-:W4:Y:S04]  /*0d90*/  LDL.64 R16, [R7+0x38] ;  /* 0x0000380007107983 */ /* 0x000f280000100a00 */
[----:B------:R-:W4:Y:S04]  /*0da0*/  LDL.64 R24, [R7+0x20] ;  /* 0x0000200007187983 */ /* 0x000f280000100a00 */
[----:B------:R-:W4:Y:S01]  /*0db0*/  LDL.64 R22, [R7+0x28] ;  /* 0x0000280007167983 */ /* 0x000f220000100a00 */
[----:B--2---:R-:W-:-:S03]  /*0dc0*/  DSETP.GT.AND P0, PT, R8, RZ, PT ;  /* 0x000000ff0800722a */ /* 0x004fc60003f04000 */
[----:B------:R-:W2:Y:S01]  /*0dd0*/  LDL.64 R8, [R7+0x10] ;  /* 0x0000100007087983 */ /* 0x000ea20000100a00 */
[----:B---3--:R-:W-:-:S03]  /*0de0*/  DSETP.GT.AND P3, PT, R12, RZ, PT ;  /* 0x000000ff0c00722a */ /* 0x008fc60003f64000 */
[----:B------:R-:W3:Y:S01]  /*0df0*/  LDL.64 R12, [R7+0x18] ;  /* 0x00001800070c7983 */ /* 0x000ee20000100a00 */
[----:B-----5:R-:W-:-:S03]  /*0e00*/  DSETP.GT.AND P6, PT, R10, RZ, PT ;  /* 0x000000ff0a00722a */ /* 0x020fc60003fc4000 */
[----:B------:R-:W5:Y:S01]  /*0e10*/  LDL.64 R10, [R7] ;  /* 0x00000000070a7983 */ /* 0x000f620000100a00 */
[----:B------:R-:W-:Y:S01]  /*0e20*/  SEL R26, RZ, 0x1, P3 ;  /* 0x00000001ff1a7807 */ /* 0x000fe20001800000 */
[----:B----4-:R-:W-:Y:S02]  /*0e30*/  DSETP.GT.AND P1, PT, R20, RZ, PT ;  /* 0x000000ff1400722a */ /* 0x010fe40003f24000 */
[----:B------:R-:W4:Y:S01]  /*0e40*/  LDL.64 R20, [R7+0x60] ;  /* 0x0000600007147983 */ /* 0x000f220000100a00 */
[----:B------:R-:W-:-:S03]  /*0e50*/  DSETP.GT.AND P2, PT, R14, RZ, PT ;  /* 0x000000ff0e00722a */ /* 0x000fc60003f44000 */
[----:B------:R-:W4:Y:S01]  /*0e60*/  LDL.64 R14, [R7+0x8] ;  /* 0x00000800070e7983 */ /* 0x000f220000100a00 */
[----:B------:R-:W-:-:S03]  /*0e70*/  DSETP.GT.AND P5, PT, R16, RZ, PT ;  /* 0x000000ff1000722a */ /* 0x000fc60003fa4000 */
[----:B------:R-:W4:Y:S01]  /*0e80*/  LDL.64 R16, [R7+0x68] ;  /* 0x0000680007107983 */ /* 0x000f220000100a00 */
[----:B------:R-:W-:-:S03]  /*0e90*/  DSETP.GT.AND P4, PT, R24, RZ, PT ;  /* 0x000000ff1800722a */ /* 0x000fc60003f84000 */
[----:B------:R-:W4:Y:S01]  /*0ea0*/  LDL.64 R24, [R7+0x78] ;  /* 0x0000780007187983 */ /* 0x000f220000100a00 */
[----:B------:R-:W-:-:S03]  /*0eb0*/  DSETP.GT.AND P3, PT, R22, RZ, PT ;  /* 0x000000ff1600722a */ /* 0x000fc60003f64000 */
[----:B------:R0:W4:Y:S01]  /*0ec0*/  LDL.64 R22, [R7+0x70] ;  /* 0x0000700007167983 */ /* 0x0001220000100a00 */
[----:B------:R-:W-:Y:S02]  /*0ed0*/  SEL R27, RZ, 0x1, P0 ;  /* 0x00000001ff1b7807 */ /* 0x000fe40000000000 */
[----:B0-----:R-:W-:Y:S02]  /*0ee0*/  SEL R7, RZ, 0x1, P2 ;  /* 0x00000001ff077807 */ /* 0x001fe40001000000 */
[----:B------:R-:W-:Y:S01]  /*0ef0*/  PRMT R26, R27, 0x3340, R26 ;  /* 0x000033401b1a7816 */ /* 0x000fe2000000001a */
[----:B--2---:R-:W-:Y:S01]  /*0f00*/  DSETP.GT.AND P0, PT, R8, RZ, PT ;  /* 0x000000ff0800722a */ /* 0x004fe20003f04000 */
[----:B------:R-:W-:Y:S02]  /*0f10*/  SEL R9, RZ, 0x1, P1 ;  /* 0x00000001ff097807 */ /* 0x000fe40000800000 */
[----:B------:R-:W-:Y:S01]  /*0f20*/  SEL R8, RZ, 0x1, P6 ;  /* 0x00000001ff087807 */ /* 0x000fe20003000000 */
[----:B---3--:R-:W-:-:S03]  /*0f30*/  DSETP.GT.AND P1, PT, R12, RZ, PT ;  /* 0x000000ff0c00722a */ /* 0x008fc60003f24000 */
[----:B------:R-:W-:Y:S02]  /*0f40*/  PRMT R9, R8, 0x3340, R9 ;  /* 0x0000334008097816 */ /* 0x000fe40000000009 */
[----:B------:R-:W-:Y:S01]  /*0f50*/  SEL R8, RZ, 0x1, P5 ;  /* 0x00000001ff087807 */ /* 0x000fe20002800000 */
[----:B-----5:R-:W-:Y:S01]  /*0f60*/  DSETP.GT.AND P6, PT, R10, RZ, PT ;  /* 0x000000ff0a00722a */ /* 0x020fe20003fc4000 */
[----:B------:R-:W-:Y:S02]  /*0f70*/  SEL R11, RZ, 0x1, P4 ;  /* 0x00000001ff0b7807 */ /* 0x000fe40002000000 */
[----:B------:R-:W-:Y:S01]  /*0f80*/  PRMT R7, R7, 0x3340, R8 ;  /* 0x0000334007077816 */ /* 0x000fe20000000008 */
[----:B----4-:R-:W-:Y:S01]  /*0f90*/  DSETP.GT.AND P5, PT, R14, RZ, PT ;  /* 0x000000ff0e00722a */ /* 0x010fe20003fa4000 */
[----:B------:R-:W-:Y:S01]  /*0fa0*/  SEL R10, RZ, 0x1, P3 ;  /* 0x00000001ff0a7807 */ /* 0x000fe20001800000 */
[----:B------:R-:W-:Y:S01]  /*0fb0*/  DSETP.GT.AND P4, PT, R20, RZ, PT ;  /* 0x000000ff1400722a */ /* 0x000fe20003f84000 */
[----:B------:R-:W-:Y:S01]  /*0fc0*/  SEL R8, RZ, 0x1, P1 ;  /* 0x00000001ff087807 */ /* 0x000fe20000800000 */
[----:B------:R-:W-:-:S02]  /*0fd0*/  DSETP.GT.AND P3, PT, R16, RZ, PT ;  /* 0x000000ff1000722a */ /* 0x000fc40003f64000 */
[----:B------:R-:W-:Y:S02]  /*0fe0*/  DSETP.GT.AND P1, PT, R24, RZ, PT ;  /* 0x000000ff1800722a */ /* 0x000fe40003f24000 */
[----:B------:R-:W-:Y:S01]  /*0ff0*/  DSETP.GT.AND P2, PT, R22, RZ, PT ;  /* 0x000000ff1600722a */ /* 0x000fe20003f44000 */
[----:B------:R-:W-:Y:S02]  /*1000*/  PRMT R12, R11, 0x3340, R10 ;  /* 0x000033400b0c7816 */ /* 0x000fe4000000000a */
[----:B------:R-:W-:Y:S02]  /*1010*/  SEL R11, RZ, 0x1, P0 ;  /* 0x00000001ff0b7807 */ /* 0x000fe40000000000 */
[----:B------:R-:W-:Y:S02]  /*1020*/  SEL R13, RZ, 0x1, P6 ;  /* 0x00000001ff0d7807 */ /* 0x000fe40003000000 */
[----:B------:R-:W-:Y:S02]  /*1030*/  SEL R10, RZ, 0x1, P5 ;  /* 0x00000001ff0a7807 */ /* 0x000fe40002800000 */
[----:B------:R-:W-:-:S02]  /*1040*/  SEL R17, RZ, 0x1, P4 ;  /* 0x00000001ff117807 */ /* 0x000fc40002000000 */
[----:B------:R-:W-:Y:S02]  /*1050*/  SEL R16, RZ, 0x1, P3 ;  /* 0x00000001ff107807 */ /* 0x000fe40001800000 */
[----:B------:R-:W-:Y:S02]  /*1060*/  SEL R15, RZ, 0x1, P2 ;  /* 0x00000001ff0f7807 */ /* 0x000fe40001000000 */
[----:B------:R-:W-:Y:S02]  /*1070*/  SEL R14, RZ, 0x1, P1 ;  /* 0x00000001ff0e7807 */ /* 0x000fe40000800000 */
[----:B------:R-:W-:Y:S02]  /*1080*/  PRMT R11, R11, 0x3340, R8 ;  /* 0x000033400b0b7816 */ /* 0x000fe40000000008 */
[----:B------:R-:W-:Y:S02]  /*1090*/  PRMT R10, R13, 0x3340, R10 ;  /* 0x000033400d0a7816 */ /* 0x000fe4000000000a */
[----:B------:R-:W-:-:S02]  /*10a0*/  PRMT R17, R17, 0x3340, R16 ;  /* 0x0000334011117816 */ /* 0x000fc40000000010 */
[----:B------:R-:W-:Y:S02]  /*10b0*/  PRMT R14, R15, 0x3340, R14 ;  /* 0x000033400f0e7816 */ /* 0x000fe4000000000e */
[----:B------:R-:W-:Y:S02]  /*10c0*/  PRMT R9, R9, 0x5410, R26 ;  /* 0x0000541009097816 */ /* 0x000fe4000000001a */
[----:B------:R-:W-:Y:S02]  /*10d0*/  PRMT R8, R12, 0x5410, R7 ;  /* 0x000054100c087816 */ /* 0x000fe40000000007 */
[----:B------:R-:W-:Y:S02]  /*10e0*/  PRMT R11, R10, 0x5410, R11 ;  /* 0x000054100a0b7816 */ /* 0x000fe4000000000b */
[----:B------:R-:W-:Y:S01]  /*10f0*/  PRMT R17, R17, 0x5410, R14 ;  /* 0x0000541011117816 */ /* 0x000fe2000000000e */
[----:B------:R3:W-:Y:S04]  /*1100*/  STS.64 [R2+UR5+0x270], R8 ;  /* 0x0002700802007988 */ /* 0x0007e80008000a05 */
[----:B------:R3:W-:Y:S04]  /*1110*/  STS [R2+UR5+0x26c], R11 ;  /* 0x00026c0b02007988 */ /* 0x0007e80008000805 */
[----:B------:R3:W-:Y:S01]  /*1120*/  STS [R2+UR5+0x278], R17 ;  /* 0x0002781102007988 */ /* 0x0007e20008000805 */
[----:B------:R-:W-:-:S04]  /*1130*/  UIADD3 UR5, UPT, UPT, UR5, 0x10, URZ ;  /* 0x0000001005057890 */ /* 0x000fc8000fffe0ff */
[----:B------:R-:W-:-:S09]  /*1140*/  UISETP.NE.AND UP1, UPT, UR5, UR4, UPT ;  /* 0x000000040500728c */ /* 0x000fd2000bf25270 */
[----:B---3--:R-:W-:Y:S05]  /*1150*/  BRA.U UP1, `(.L_x_152) ;  /* 0xfffffff901f07547 */ /* 0x008fea000b83ffff */
.L_x_151:
[----:B------:R-:W-:Y:S05]  /*1160*/  BRA.U !UP0, `(.L_x_153) ;  /* 0x00000005082c7547 */ /* 0x000fea000b800000 */
[----:B------:R-:W-:Y:S02]  /*1170*/  UISETP.GE.U32.AND UP0, UPT, UR8, 0x8, UPT ;  /* 0x000000080800788c */ /* 0x000fe4000bf06070 */
[----:B------:R-:W-:-:S04]  /*1180*/  ULOP3.LUT UR5, UR10, 0x7, URZ, 0xc0, !UPT ;  /* 0x000000070a057892 */ /* 0x000fc8000f8ec0ff */
[----:B------:R-:W-:-:S03]  /*1190*/  UISETP.NE.AND UP1, UPT, UR5, URZ, UPT ;  /* 0x000000ff0500728c */ /* 0x000fc6000bf25270 */
[----:B------:R-:W-:Y:S08]  /*11a0*/  BRA.U !UP0, `(.L_x_154) ;  /* 0x00000001088c7547 */ /* 0x000ff0000b800000 */
[----:B------:R-:W-:-:S05]  /*11b0*/  MOV R7, UR4 ;  /* 0x0000000400077c02 */ /* 0x000fca0008000f00 */
[----:B------:R-:W-:-:S05]  /*11c0*/  IMAD R7, R7, 0x8, R18 ;  /* 0x0000000807077824 */ /* 0x000fca00078e0212 */
[----:B------:R-:W3:Y:S04]  /*11d0*/  LDL.64 R24, [R7] ;  /* 0x0000000007187983 */ /* 0x000ee80000100a00 */
[----:B--2---:R-:W2:Y:S04]  /*11e0*/  LDL.64 R8, [R7+0x8] ;  /* 0x0000080007087983 */ /* 0x004ea80000100a00 */
[----:B-1----:R-:W5:Y:S04]  /*11f0*/  LDL.64 R10, [R7+0x10] ;  /* 0x00001000070a7983 */ /* 0x002f680000100a00 */
[----:B------:R-:W5:Y:S04]  /*1200*/  LDL.64 R12, [R7+0x18] ;  /* 0x00001800070c7983 */ /* 0x000f680000100a00 */
[----:B0-----:R-:W5:Y:S04]  /*1210*/  LDL.64 R14, [R7+0x20] ;  /* 0x00002000070e7983 */ /* 0x001f680000100a00 */
[----:B------:R-:W5:Y:S04]  /*1220*/  LDL.64 R16, [R7+0x28] ;  /* 0x0000280007107983 */ /* 0x000f680000100a00 */
[----:B----4-:R-:W4:Y:S04]  /*1230*/  LDL.64 R20, [R7+0x30] ;  /* 0x0000300007147983 */ /* 0x010f280000100a00 */
[----:B------:R0:W4:Y:S01]  /*1240*/  LDL.64 R22, [R7+0x38] ;  /* 0x0000380007167983 */ /* 0x0001220000100a00 */
[----:B---3--:R-:W-:-:S02]  /*1250*/  DSETP.GT.AND P1, PT, R24, RZ, PT ;  /* 0x000000ff1800722a */ /* 0x008fc40003f24000 */
[----:B--2---:R-:W-:-:S04]  /*1260*/  DSETP.GT.AND P2, PT, R8, RZ, PT ;  /* 0x000000ff0800722a */ /* 0x004fc80003f44000 */
[----:B------:R-:W-:Y:S01]  /*1270*/  SEL R9, RZ, 0x1, P1 ;  /* 0x00000001ff097807 */ /* 0x000fe20000800000 */
[----:B-----5:R-:W-:Y:S01]  /*1280*/  DSETP.GT.AND P3, PT, R10, RZ, PT ;  /* 0x000000ff0a00722a */ /* 0x020fe20003f64000 */
[----:B------:R-:W-:-:S03]  /*1290*/  SEL R11, RZ, 0x1, P2 ;  /* 0x00000001ff0b7807 */ /* 0x000fc60001000000 */
[----:B------:R3:W-:Y:S01]  /*12a0*/  STS.U8 [R2+UR4+0x26c], R9 ;  /* 0x00026c0902007988 */ /* 0x0007e20008000004 */
[----:B------:R-:W-:Y:S01]  /*12b0*/  DSETP.GT.AND P0, PT, R12, RZ, PT ;  /* 0x000000ff0c00722a */ /* 0x000fe20003f04000 */
[----:B------:R-:W-:Y:S02]  /*12c0*/  SEL R13, RZ, 0x1, P3 ;  /* 0x00000001ff0d7807 */ /* 0x000fe40001800000 */
[----:B------:R3:W-:Y:S01]  /*12d0*/  STS.U8 [R2+UR4+0x26d], R11 ;  /* 0x00026d0b02007988 */ /* 0x0007e20008000004 */
[----:B------:R-:W-:Y:S02]  /*12e0*/  DSETP.GT.AND P1, PT, R14, RZ, PT ;  /* 0x000000ff0e00722a */ /* 0x000fe40003f24000 */
[----:B0-----:R-:W-:Y:S01]  /*12f0*/  SEL R7, RZ, 0x1, P0 ;  /* 0x00000001ff077807 */ /* 0x001fe20000000000 */
[----:B------:R3:W-:Y:S01]  /*1300*/  STS.U8 [R2+UR4+0x26e], R13 ;  /* 0x00026e0d02007988 */ /* 0x0007e20008000004 */
[----:B------:R-:W-:Y:S02]  /*1310*/  DSETP.GT.AND P2, PT, R16, RZ, PT ;  /* 0x000000ff1000722a */ /* 0x000fe40003f44000 */
[----:B------:R-:W-:Y:S01]  /*1320*/  SEL R15, RZ, 0x1, P1 ;  /* 0x00000001ff0f7807 */ /* 0x000fe20000800000 */
[----:B------:R3:W-:Y:S01]  /*1330*/  STS.U8 [R2+UR4+0x26f], R7 ;  /* 0x00026f0702007988 */ /* 0x0007e20008000004 */
[----:B----4-:R-:W-:-:S02]  /*1340*/  DSETP.GT.AND P3, PT, R20, RZ, PT ;  /* 0x000000ff1400722a */ /* 0x010fc40003f64000 */
[----:B------:R-:W-:Y:S01]  /*1350*/  SEL R17, RZ, 0x1, P2 ;  /* 0x00000001ff117807 */ /* 0x000fe20001000000 */
[----:B------:R3:W-:Y:S01]  /*1360*/  STS.U8 [R2+UR4+0x270], R15 ;  /* 0x0002700f02007988 */ /* 0x0007e20008000004 */
[----:B------:R-:W-:Y:S02]  /*1370*/  DSETP.GT.AND P4, PT, R22, RZ, PT ;  /* 0x000000ff1600722a */ /* 0x000fe40003f84000 */
[----:B------:R-:W-:Y:S01]  /*1380*/  SEL R21, RZ, 0x1, P3 ;  /* 0x00000001ff157807 */ /* 0x000fe20001800000 */
[----:B------:R3:W-:Y:S03]  /*1390*/  STS.U8 [R2+UR4+0x271], R17 ;  /* 0x0002711102007988 */ /* 0x0007e60008000004 */
[----:B------:R-:W-:Y:S01]  /*13a0*/  SEL R23, RZ, 0x1, P4 ;  /* 0x00000001ff177807 */ /* 0x000fe20002000000 */
[----:B------:R3:W-:Y:S04]  /*13b0*/  STS.U8 [R2+UR4+0x272], R21 ;  /* 0x0002721502007988 */ /* 0x0007e80008000004 */
[----:B------:R3:W-:Y:S01]  /*13c0*/  STS.U8 [R2+UR4+0x273], R23 ;  /* 0x0002731702007988 */ /* 0x0007e20008000004 */
[----:B------:R-:W-:-:S12]  /*13d0*/  UIADD3 UR4, UPT, UPT, UR4, 0x8, URZ ;  /* 0x0000000804047890 */ /* 0x000fd8000fffe0ff */
.L_x_154:
[----:B------:R-:W-:Y:S05]  /*13e0*/  BRA.U !UP1, `(.L_x_153) ;  /* 0x00000001098c7547 */ /* 0x000fea000b800000 */
[----:B------:R-:W-:Y:S02]  /*13f0*/  UISETP.GE.U32.AND UP0, UPT, UR5, 0x4, UPT ;  /* 0x000000040500788c */ /* 0x000fe4000bf06070 */
[----:B------:R-:W-:-:S04]  /*1400*/  ULOP3.LUT UR8, UR10, 0x3, URZ, 0xc0, !UPT ;  /* 0x000000030a087892 */ /* 0x000fc8000f8ec0ff */
[----:B------:R-:W-:-:S03]  /*1410*/  UISETP.NE.AND UP1, UPT, UR8, URZ, UPT ;  /* 0x000000ff0800728c */ /* 0x000fc6000bf25270 */
[----:B------:R-:W-:Y:S08]  /*1420*/  BRA.U !UP0, `(.L_x_155) ;  /* 0x00000001084c7547 */ /* 0x000ff0000b800000 */
[----:B---3--:R-:W-:-:S04]  /*1430*/  IMAD.U32 R7, RZ, RZ, UR4 ;  /* 0x00000004ff077e24 */ /* 0x008fc8000f8e00ff */
[----:B------:R-:W-:-:S05]  /*1440*/  IMAD R7, R7, 0x8, R18 ;  /* 0x0000000807077824 */ /* 0x000fca00078e0212 */
[----:B012---:R-:W2:Y:S04]  /*1450*/  LDL.64 R14, [R7] ;  /* 0x00000000070e7983 */ /* 0x007ea80000100a00 */
[----:B------:R-:W3:Y:S04]  /*1460*/  LDL.64 R8, [R7+0x8] ;  /* 0x0000080007087983 */ /* 0x000ee80000100a00 */
[----:B------:R-:W5:Y:S04]  /*1470*/  LDL.64 R10, [R7+0x10] ;  /* 0x00001000070a7983 */ /* 0x000f680000100a00 */
[----:B------:R-:W4:Y:S01]  /*1480*/  LDL.64 R12, [R7+0x18] ;  /* 0x00001800070c7983 */ /* 0x000f220000100a00 */
[----:B--2---:R-:W-:-:S02]  /*1490*/  DSETP.GT.AND P0, PT, R14, RZ, PT ;  /* 0x000000ff0e00722a */ /* 0x004fc40003f04000 */
[----:B---3--:R-:W-:-:S04]  /*14a0*/  DSETP.GT.AND P1, PT, R8, RZ, PT ;  /* 0x000000ff0800722a */ /* 0x008fc80003f24000 */
[----:B------:R-:W-:Y:S01]  /*14b0*/  SEL R9, RZ, 0x1, P0 ;  /* 0x00000001ff097807 */ /* 0x000fe20000000000 */
[----:B-----5:R-:W-:Y:S01]  /*14c0*/  DSETP.GT.AND P2, PT, R10, RZ, PT ;  /* 0x000000ff0a00722a */ /* 0x020fe20003f44000 */
[----:B------:R-:W-:-:S03]  /*14d0*/  SEL R11, RZ, 0x1, P1 ;  /* 0x00000001ff0b7807 */ /* 0x000fc60000800000 */
[----:B------:R0:W-:Y:S01]  /*14e0*/  STS.U8 [R2+UR4+0x26c], R9 ;  /* 0x00026c0902007988 */ /* 0x0001e20008000004 */
[----:B----4-:R-:W-:Y:S01]  /*14f0*/  DSETP.GT.AND P3, PT, R12, RZ, PT ;  /* 0x000000ff0c00722a */ /* 0x010fe20003f64000 */
[----:B------:R-:W-:Y:S02]  /*1500*/  SEL R13, RZ, 0x1, P2 ;  /* 0x00000001ff0d7807 */ /* 0x000fe40001000000 */
[----:B------:R0:W-:Y:S03]  /*1510*/  STS.U8 [R2+UR4+0x26d], R11 ;  /* 0x00026d0b02007988 */ /* 0x0001e60008000004 */
[----:B------:R-:W-:Y:S01]  /*1520*/  SEL R15, RZ, 0x1, P3 ;  /* 0x00000001ff0f7807 */ /* 0x000fe20001800000 */
[----:B------:R0:W-:Y:S04]  /*1530*/  STS.U8 [R2+UR4+0x26e], R13 ;  /* 0x00026e0d02007988 */ /* 0x0001e80008000004 */
[----:B------:R0:W-:Y:S01]  /*1540*/  STS.U8 [R2+UR4+0x26f], R15 ;  /* 0x00026f0f02007988 */ /* 0x0001e20008000004 */
[----:B------:R-:W-:-:S12]  /*1550*/  UIADD3 UR4, UPT, UPT, UR4, 0x4, URZ ;  /* 0x0000000404047890 */ /* 0x000fd8000fffe0ff */
.L_x_155:
[----:B------:R-:W-:Y:S05]  /*1560*/  BRA.U !UP1, `(.L_x_153) ;  /* 0x00000001092c7547 */ /* 0x000fea000b800000 */
[----:B------:R-:W-:-:S05]  /*1570*/  UMOV UR5, URZ ;  /* 0x000000ff00057c82 */ /* 0x000fca0008000000 */
.L_x_156:
[----:B0--3--:R-:W-:-:S05]  /*1580*/  IMAD.U32 R7, RZ, RZ, UR4 ;  /* 0x00000004ff077e24 */ /* 0x009fca000f8e00ff */
[----:B--2---:R-:W-:-:S06]  /*1590*/  LEA R8, R7, R18, 0x3 ;  /* 0x0000001207087211 */ /* 0x004fcc00078e18ff */
[----:B0-----:R-:W2:Y:S01]  /*15a0*/  LDL.64 R8, [R8] ;  /* 0x0000000008087983 */ /* 0x001ea20000100a00 */
[----:B------:R-:W-:-:S04]  /*15b0*/  UIADD3 UR5, UPT, UPT, UR5, 0x1, URZ ;  /* 0x0000000105057890 */ /* 0x000fc8000fffe0ff */
[----:B------:R-:W-:Y:S01]  /*15c0*/  UISETP.NE.AND UP0, UPT, UR5, UR8, UPT ;  /* 0x000000080500728c */ /* 0x000fe2000bf05270 */
[----:B--2---:R-:W-:-:S06]  /*15d0*/  DSETP.GT.AND P0, PT, R8, RZ, PT ;  /* 0x000000ff0800722a */ /* 0x004fcc0003f04000 */
[----:B------:R-:W-:-:S05]  /*15e0*/  SEL R7, RZ, 0x1, P0 ;  /* 0x00000001ff077807 */ /* 0x000fca0000000000 */
[----:B------:R0:W-:Y:S01]  /*15f0*/  STS.U8 [R2+UR4+0x26c], R7 ;  /* 0x00026c0702007988 */ /* 0x0001e20008000004 */
[----:B------:R-:W-:Y:S01]  /*1600*/  UIADD3 UR4, UPT, UPT, UR4, 0x1, URZ ;  /* 0x0000000104047890 */ /* 0x000fe2000fffe0ff */
[----:B------:R-:W-:Y:S11]  /*1610*/  BRA.U UP0, `(.L_x_156) ;  /* 0xfffffffd00d87547 */ /* 0x000ff6000b83ffff */
.L_x_153:
[----:B------:R-:W-:Y:S01]  /*1620*/  UISETP.GE.U32.AND UP0, UPT, UR7, 0xf, UPT ;  /* 0x0000000f0700788c */ /* 0x000fe2000bf06070 */
[----:B0--3--:R-:W-:Y:S01]  /*1630*/  IMAD.MOV.U32 R7, RZ, RZ, RZ ;  /* 0x000000ffff077224 */ /* 0x009fe200078e00ff */
[----:B------:R-:W-:-:S04]  /*1640*/  ULOP3.LUT UR4, UR10, 0xf, URZ, 0xc0, !UPT ;  /* 0x0000000f0a047892 */ /* 0x000fc8000f8ec0ff */
[----:B------:R-:W-:-:S03]  /*1650*/  UISETP.NE.AND UP1, UPT, UR4, URZ, UPT ;  /* 0x000000ff0400728c */ /* 0x000fc6000bf25270 */
[----:B------:R-:W-:Y:S08]  /*1660*/  BRA.U !UP0, `(.L_x_157) ;  /* 0x0000000508607547 */ /* 0x000ff0000b800000 */
[----:B------:R-:W-:Y:S01]  /*1670*/  ULOP3.LUT UR5, UR10, 0x7ffffff0, URZ, 0xc0, !UPT ;  /* 0x7ffffff00a057892 */ /* 0x000fe2000f8ec0ff */
[----:B------:R-:W-:-:S05]  /*1680*/  IMAD.MOV.U32 R25, RZ, RZ, RZ ;  /* 0x000000ffff197224 */ /* 0x000fca00078e00ff */
[----:B------:R-:W-:-:S07]  /*1690*/  IMAD.U32 R7, RZ, RZ, UR5 ;  /* 0x00000005ff077e24 */ /* 0x000fce000f8e00ff */
.L_x_158:
[----:B01----:R-:W-:-:S05]  /*16a0*/  IMAD R27, R25, 0x8, R18 ;  /* 0x00000008191b7824 */ /* 0x003fca00078e0212 */
[----:B--2---:R-:W2:Y:S04]  /*16b0*/  LDL.64 R8, [R27] ;  /* 0x000000001b087983 */ /* 0x004ea80000100a00 */
[----:B------:R-:W3:Y:S04]  /*16c0*/  LDL.64 R28, [R27+0x8] ;  /* 0x000008001b1c7983 */ /* 0x000ee80000100a00 */
[----:B----4-:R-:W4:Y:S04]  /*16d0*/  LDL.64 R22, [R27+0x10] ;  /* 0x000010001b167983 */ /* 0x010f280000100a00 */
        /* <DEDUP_REMOVED lines=16> */
[----:B0-----:R-:W-:-:S05]  /*17e0*/  VIADD R29, R25, 0x1 ;  /* 0x00000001191d7836 */ /* 0x001fca0000000000 */
[----:B------:R-:W-:Y:S01]  /*17f0*/  STS [R24+0x1f4], R29 ;  /* 0x0001f41d18007388 */ /* 0x000fe20000000800 */
[----:B------:R-:W-:-:S03]  /*1800*/  VIADD R28, R25, 0x3 ;  /* 0x00000003191c7836 */ /* 0x000fc60000000000 */
        /* <DEDUP_REMOVED lines=10> */
[C---:B------:R-:W-:Y:S01]  /*18b0*/  IADD3 R17, PT, PT, R25.reuse, 0x5, RZ ;  /* 0x0000000519117810 */ /* 0x040fe20007ffe0ff */
[C---:B------:R-:W-:Y:S01]  /*18c0*/  VIADD R16, R25.reuse, 0x6 ;  /* 0x0000000619107836 */ /* 0x040fe20000000000 */
        /* <DEDUP_REMOVED lines=19> */
[C---:B------:R-:W-:Y:S01]  /*1a00*/  IADD3 R29, PT, PT, R25.reuse, 0xa, RZ ;  /* 0x0000000a191d7810 */ /* 0x040fe20007ffe0ff */
[----:B------:R-:W-:-:S02]  /*1a10*/  VIADD R28, R25, 0xb ;  /* 0x0000000b191c7836 */ /* 0x000fc40000000000 */
[----:B0-----:R-:W-:Y:S01]  /*1a20*/  VIADD R27, R25, 0xc ;  /* 0x0000000c191b7836 */ /* 0x001fe20000000000 */
[----:B----4-:R-:W-:Y:S02]  /*1a30*/  DADD R22, -RZ, |R22| ;  /* 0x00000000ff167229 */ /* 0x010fe40000000516 */
[----:B-----5:R-:W-:-:S05]  /*1a40*/  DADD R20, -RZ, |R20| ;  /* 0x00000000ff147229 */ /* 0x020fca0000000514 */
[----:B------:R0:W-:Y:S02]  /*1a50*/  STS.64 [R26+0x140], R22 ;  /* 0x000140161a007388 */ /* 0x0001e40000000a00 */
[----:B0-----:R-:W-:-:S05]  /*1a60*/  VIADD R23, R25, 0x9 ;  /* 0x0000000919177836 */ /* 0x001fca0000000000 */
        /* <DEDUP_REMOVED lines=24> */
.L_x_157:
[----:B------:R-:W-:Y:S05]  /*1bf0*/  BRA.U !UP1, `(.L_x_144) ;  /* 0x0000000509607547 */ /* 0x000fea000b800000 */
[----:B------:R-:W-:Y:S02]  /*1c00*/  UISETP.GE.U32.AND UP0, UPT, UR4, 0x8, UPT ;  /* 0x000000080400788c */ /* 0x000fe4000bf06070 */
[----:B------:R-:W-:-:S04]  /*1c10*/  ULOP3.LUT UR5, UR10, 0x7, URZ, 0xc0, !UPT ;  /* 0x000000070a057892 */ /* 0x000fc8000f8ec0ff */
[----:B------:R-:W-:-:S03]  /*1c20*/  UISETP.NE.AND UP1, UPT, UR5, URZ, UPT ;  /* 0x000000ff0500728c */ /* 0x000fc6000bf25270 */
[----:B------:R-:W-:Y:S08]  /*1c30*/  BRA.U !UP0, `(.L_x_159) ;  /* 0x0000000108ac7547 */ /* 0x000ff0000b800000 */
[----:B0-----:R-:W-:-:S05]  /*1c40*/  IMAD R28, R7, 0x8, R18 ;  /* 0x00000008071c7824 */ /* 0x001fca00078e0212 */
[----:B----4-:R-:W3:Y:S04]  /*1c50*/  LDL.64 R20, [R28] ;  /* 0x000000001c147983 */ /* 0x010ee80000100a00 */
[----:B------:R-:W4:Y:S04]  /*1c60*/  LDL.64 R24, [R28+0x8] ;  /* 0x000008001c187983 */ /* 0x000f280000100a00 */
[----:B--2---:R-:W2:Y:S04]  /*1c70*/  LDL.64 R22, [R28+0x10] ;  /* 0x000010001c167983 */ /* 0x004ea80000100a00 */
[----:B------:R-:W5:Y:S04]  /*1c80*/  LDL.64 R8, [R28+0x18] ;  /* 0x000018001c087983 */ /* 0x000f680000100a00 */
[----:B-1----:R-:W5:Y:S04]  /*1c90*/  LDL.64 R10, [R28+0x20] ;  /* 0x000020001c0a7983 */ /* 0x002f680000100a00 */
[----:B------:R-:W5:Y:S04]  /*1ca0*/  LDL.64 R12, [R28+0x28] ;  /* 0x000028001c0c7983 */ /* 0x000f680000100a00 */
[----:B------:R-:W5:Y:S04]  /*1cb0*/  LDL.64 R14, [R28+0x30] ;  /* 0x000030001c0e7983 */ /* 0x000f680000100a00 */
[----:B------:R0:W5:Y:S01]  /*1cc0*/  LDL.64 R16, [R28+0x38] ;  /* 0x000038001c107983 */ /* 0x0001620000100a00 */
[----:B------:R-:W-:-:S02]  /*1cd0*/  IMAD R27, R7, 0x8, R2 ;  /* 0x00000008071b7824 */ /* 0x000fc400078e0202 */
[C---:B------:R-:W-:Y:S02]  /*1ce0*/  VIADD R29, R7.reuse, 0x1 ;  /* 0x00000001071d7836 */ /* 0x040fe40000000000 */
[C---:B------:R-:W-:Y:S01]  /*1cf0*/  IMAD R26, R7.reuse, -0x4, R27 ;  /* 0xfffffffc071a7824 */ /* 0x040fe200078e021b */
[----:B0-----:R-:W-:Y:S01]  /*1d00*/  IADD3 R28, PT, PT, R7, 0x2, RZ ;  /* 0x00000002071c7810 */ /* 0x001fe20007ffe0ff */
[----:B---3--:R-:W-:Y:S02]  /*1d10*/  DADD R20, -RZ, |R20| ;  /* 0x00000000ff147229 */ /* 0x008fe40000000514 */
[----:B----4-:R-:W-:-:S05]  /*1d20*/  DADD R24, -RZ, |R24| ;  /* 0x00000000ff187229 */ /* 0x010fca0000000518 */
[----:B------:R0:W-:Y:S01]  /*1d30*/  STS.64 [R27+0xf8], R20 ;  /* 0x0000f8141b007388 */ /* 0x0001e20000000a00 */
[----:B--2---:R-:W-:-:S03]  /*1d40*/  DADD R22, -RZ, |R22| ;  /* 0x00000000ff167229 */ /* 0x004fc60000000516 */
[----:B------:R-:W-:Y:S01]  /*1d50*/  STS [R26+0x1f0], R7 ;  /* 0x0001f0071a007388 */ /* 0x000fe20000000800 */
[----:B-----5:R-:W-:-:S03]  /*1d60*/  DADD R8, -RZ, |R8| ;  /* 0x00000000ff087229 */ /* 0x020fc60000000508 */
[----:B------:R1:W-:Y:S01]  /*1d70*/  STS.64 [R27+0x100], R24 ;  /* 0x000100181b007388 */ /* 0x0003e20000000a00 */
[----:B------:R-:W-:Y:S01]  /*1d80*/  DADD R10, -RZ, |R10| ;  /* 0x00000000ff0a7229 */ /* 0x000fe2000000050a */
[C---:B0-----:R-:W-:Y:S02]  /*1d90*/  VIADD R21, R7.reuse, 0x3 ;  /* 0x0000000307157836 */ /* 0x041fe40000000000 */
[----:B------:R0:W-:Y:S01]  /*1da0*/  STS [R26+0x1f4], R29 ;  /* 0x0001f41d1a007388 */ /* 0x0001e20000000800 */
[----:B------:R-:W-:Y:S01]  /*1db0*/  DADD R12, -RZ, |R12| ;  /* 0x00000000ff0c7229 */ /* 0x000fe2000000050c */
[C---:B------:R-:W-:Y:S02]  /*1dc0*/  VIADD R20, R7.reuse, 0x4 ;  /* 0x0000000407147836 */ /* 0x040fe40000000000 */
[----:B------:R2:W-:Y:S01]  /*1dd0*/  STS.64 [R27+0x108], R22 ;  /* 0x000108161b007388 */ /* 0x0005e20000000a00 */
[----:B------:R-:W-:Y:S01]  /*1de0*/  DADD R14, -RZ, |R14| ;  /* 0x00000000ff0e7229 */ /* 0x000fe2000000050e */
[----:B-1----:R-:W-:-:S02]  /*1df0*/  VIADD R25, R7, 0x6 ;  /* 0x0000000607197836 */ /* 0x002fc40000000000 */
[----:B------:R3:W-:Y:S01]  /*1e00*/  STS [R26+0x1f8], R28 ;  /* 0x0001f81c1a007388 */ /* 0x0007e20000000800 */
[----:B------:R-:W-:Y:S01]  /*1e10*/  DADD R16, -RZ, |R16| ;  /* 0x00000000ff107229 */ /* 0x000fe20000000510 */
[C---:B0-----:R-:W-:Y:S02]  /*1e20*/  IADD3 R29, PT, PT, R7.reuse, 0x7, RZ ;  /* 0x00000007071d7810 */ /* 0x041fe40007ffe0ff */
        /* <DEDUP_REMOVED lines=12> */
.L_x_159:
[----:B------:R-:W-:Y:S05]  /*1ef0*/  BRA.U !UP1, `(.L_x_144) ;  /* 0x0000000109a07547 */ /* 0x000fea000b800000 */
[----:B------:R-:W-:Y:S02]  /*1f00*/  UISETP.GE.U32.AND UP0, UPT, UR5, 0x4, UPT ;  /* 0x000000040500788c */ /* 0x000fe4000bf06070 */
[----:B------:R-:W-:-:S04]  /*1f10*/  ULOP3.LUT UR8, UR10, 0x3, URZ, 0xc0, !UPT ;  /* 0x000000030a087892 */ /* 0x000fc8000f8ec0ff */
[----:B------:R-:W-:-:S03]  /*1f20*/  UISETP.NE.AND UP1, UPT, UR8, URZ, UPT ;  /* 0x000000ff0800728c */ /* 0x000fc6000bf25270 */
[----:B------:R-:W-:Y:S08]  /*1f30*/  BRA.U !UP0, `(.L_x_160) ;  /* 0x00000001085c7547 */ /* 0x000ff0000b800000 */
[----:B0123--:R-:W-:-:S05]  /*1f40*/  IMAD R16, R7, 0x8, R18 ;  /* 0x0000000807107824 */ /* 0x00ffca00078e0212 */
[----:B------:R-:W2:Y:S04]  /*1f50*/  LDL.64 R14, [R16] ;  /* 0x00000000100e7983 */ /* 0x000ea80000100a00 */
[----:B------:R-:W3:Y:S04]  /*1f60*/  LDL.64 R12, [R16+0x8] ;  /* 0x00000800100c7983 */ /* 0x000ee80000100a00 */
[----:B------:R-:W5:Y:S04]  /*1f70*/  LDL.64 R10, [R16+0x10] ;  /* 0x00001000100a7983 */ /* 0x000f680000100a00 */
[----:B------:R-:W5:Y:S01]  /*1f80*/  LDL.64 R8, [R16+0x18] ;  /* 0x0000180010087983 */ /* 0x000f620000100a00 */
[C---:B------:R-:W-:Y:S01]  /*1f90*/  IMAD R17, R7.reuse, 0x8, R2 ;  /* 0x0000000807117824 */ /* 0x040fe200078e0202 */
[C---:B----4-:R-:W-:Y:S01]  /*1fa0*/  IADD3 R23, PT, PT, R7.reuse, 0x2, RZ ;  /* 0x0000000207177810 */ /* 0x050fe20007ffe0ff */
[----:B------:R-:W-:-:S02]  /*1fb0*/  VIADD R21, R7, 0x1 ;  /* 0x0000000107157836 */ /* 0x000fc40000000000 */
[C---:B------:R-:W-:Y:S02]  /*1fc0*/  IMAD R20, R7.reuse, -0x4, R17 ;  /* 0xfffffffc07147824 */ /* 0x040fe400078e0211 */
[----:B------:R-:W-:Y:S01]  /*1fd0*/  VIADD R25, R7, 0x3 ;  /* 0x0000000307197836 */ /* 0x000fe20000000000 */
[----:B--2---:R-:W-:Y:S02]  /*1fe0*/  DADD R14, -RZ, |R14| ;  /* 0x00000000ff0e7229 */ /* 0x004fe4000000050e */
[----:B---3--:R-:W-:-:S05]  /*1ff0*/  DADD R12, -RZ, |R12| ;  /* 0x00000000ff0c7229 */ /* 0x008fca000000050c */
[----:B------:R-:W-:Y:S01]  /*2000*/  STS.64 [R17+0xf8], R14 ;  /* 0x0000f80e11007388 */ /* 0x000fe20000000a00 */
[----:B-----5:R-:W-:-:S03]  /*2010*/  DADD R10, -RZ, |R10| ;  /* 0x00000000ff0a7229 */ /* 0x020fc6000000050a */
[----:B------:R0:W-:Y:S01]  /*2020*/  STS [R20+0x1f0], R7 ;  /* 0x0001f00714007388 */ /* 0x0001e20000000800 */
[----:B------:R-:W-:-:S03]  /*2030*/  DADD R8, -RZ, |R8| ;  /* 0x00000000ff087229 */ /* 0x000fc60000000508 */
[----:B------:R1:W-:Y:S04]  /*2040*/  STS.64 [R17+0x100], R12 ;  /* 0x0001000c11007388 */ /* 0x0003e80000000a00 */
[----:B------:R1:W-:Y:S01]  /*2050*/  STS [R20+0x1f4], R21 ;  /* 0x0001f41514007388 */ /* 0x0003e20000000800 */
[----:B0-----:R-:W-:-:S03]  /*2060*/  VIADD R7, R7, 0x4 ;  /* 0x0000000407077836 */ /* 0x001fc60000000000 */
[----:B------:R1:W-:Y:S04]  /*2070*/  STS.64 [R17+0x108], R10 ;  /* 0x0001080a11007388 */ /* 0x0003e80000000a00 */
[----:B------:R1:W-:Y:S04]  /*2080*/  STS [R20+0x1f8], R23 ;  /* 0x0001f81714007388 */ /* 0x0003e80000000800 */
[----:B------:R1:W-:Y:S04]  /*2090*/  STS.64 [R17+0x110], R8 ;  /* 0x0001100811007388 */ /* 0x0003e80000000a00 */
[----:B------:R1:W-:Y:S02]  /*20a0*/  STS [R20+0x1fc], R25 ;  /* 0x0001fc1914007388 */ /* 0x0003e40000000800 */
.L_x_160:
[----:B------:R-:W-:Y:S05]  /*20b0*/  BRA.U !UP1, `(.L_x_144) ;  /* 0x0000000109307547 */ /* 0x000fea000b800000 */
[----:B------:R-:W-:-:S05]  /*20c0*/  UMOV UR4, URZ ;  /* 0x000000ff00047c82 */ /* 0x000fca0008000000 */
.L_x_161:
[----:B01-3--:R-:W-:-:S05]  /*20d0*/  IMAD R10, R7, 0x8, R18 ;  /* 0x00000008070a7824 */ /* 0x00bfca00078e0212 */
[----:B--2---:R-:W2:Y:S01]  /*20e0*/  LDL.64 R8, [R10] ;  /* 0x000000000a087983 */ /* 0x004ea20000100a00 */
[----:B------:R-:W-:Y:S01]  /*20f0*/  UIADD3 UR4, UPT, UPT, UR4, 0x1, URZ ;  /* 0x0000000104047890 */ /* 0x000fe2000fffe0ff */
[----:B------:R-:W-:-:S03]  /*2100*/  IMAD R11, R7, 0x8, R2 ;  /* 0x00000008070b7824 */ /* 0x000fc600078e0202 */
[----:B------:R-:W-:Y:S01]  /*2110*/  UISETP.NE.AND UP0, UPT, UR4, UR8, UPT ;  /* 0x000000080400728c */ /* 0x000fe2000bf05270 */
[----:B------:R-:W-:Y:S01]  /*2120*/  IMAD R12, R7, -0x4, R11 ;  /* 0xfffffffc070c7824 */ /* 0x000fe200078e020b */
[----:B--2---:R-:W-:-:S07]  /*2130*/  DADD R8, -RZ, |R8| ;  /* 0x00000000ff087229 */ /* 0x004fce0000000508 */
[----:B------:R-:W-:Y:S04]  /*2140*/  STS.64 [R11+0xf8], R8 ;  /* 0x0000f8080b007388 */ /* 0x000fe80000000a00 */
[----:B------:R0:W-:Y:S02]  /*2150*/  STS [R12+0x1f0], R7 ;  /* 0x0001f0070c007388 */ /* 0x0001e40000000800 */
[----:B0-----:R-:W-:Y:S01]  /*2160*/  IADD3 R7, PT, PT, R7, 0x1, RZ ;  /* 0x0000000107077810 */ /* 0x001fe20007ffe0ff */
[----:B------:R-:W-:Y:S06]  /*2170*/  BRA.U UP0, `(.L_x_161) ;  /* 0xfffffffd00d47547 */ /* 0x000fec000b83ffff */
.L_x_144:
[----:B------:R-:W-:-:S09]  /*2180*/  UISETP.GE.AND UP0, UPT, UR10, 0x2, UPT ;  /* 0x000000020a00788c */ /* 0x000fd2000bf06270 */
[----:B------:R-:W-:Y:S05]  /*2190*/  BRA.U !UP0, `(.L_x_162) ;  /* 0x0000000908f07547 */ /* 0x000fea000b800000 */
[----:B------:R-:W-:Y:S01]  /*21a0*/  PRMT R7, RZ, 0x7610, R7 ;  /* 0x00007610ff077816 */ /* 0x000fe20000000007 */
[----:B------:R-:W4:Y:S01]  /*21b0*/  LDCU.U16 UR10, c[0x0][0x3a0] ;  /* 0x00007400ff0a77ac */ /* 0x000f220008000400 */
[----:B0123--:R-:W-:Y:S01]  /*21c0*/  PRMT R8, RZ, 0x7610, R8 ;  /* 0x00007610ff087816 */ /* 0x00ffe20000000008 */
[----:B------:R-:W-:Y:S01]  /*21d0*/  UMOV UR4, URZ ;  /* 0x000000ff00047c82 */ /* 0x000fe20008000000 */
[----:B------:R-:W-:-:S05]  /*21e0*/  UMOV UR5, UR7 ;  /* 0x0000000700057c82 */ /* 0x000fca0008000000 */
.L_x_168:
[----:B0-----:R-:W0:Y:S02]  /*21f0*/  LDCU UR8, c[0x0][0x3a0] ;  /* 0x00007400ff0877ac */ /* 0x001e240008000800 */
[----:B0-----:R-:W-:-:S04]  /*2200*/  UIADD3 UR14, UPT, UPT, UR4, -UR8, URZ ;  /* 0x80000008040e7290 */ /* 0x001fc8000fffe0ff */
[----:B------:R-:W-:-:S09]  /*2210*/  UISETP.GT.AND UP0, UPT, UR14, -0x2, UPT ;  /* 0xfffffffe0e00788c */ /* 0x000fd2000bf04270 */
[----:B-12---:R-:W-:Y:S05]  /*2220*/  BRA.U UP0, `(.L_x_163) ;  /* 0x0000000900b47547 */ /* 0x006fea000b800000 */
[----:B------:R-:W-:Y:S01]  /*2230*/  UIADD3 UR8, UPT, UPT, -UR4, -0x2, UR8 ;  /* 0xfffffffe04087890 */ /* 0x000fe2000fffe108 */
[----:B------:R-:W-:Y:S01]  /*2240*/  IMAD.MOV.U32 R9, RZ, RZ, RZ ;  /* 0x000000ffff097224 */ /* 0x000fe200078e00ff */
[----:B------:R-:W-:Y:S02]  /*2250*/  ULOP3.LUT UP1, URZ, UR5, 0x7, URZ, 0xc0, !UPT ;  /* 0x0000000705ff7892 */ /* 0x000fe4000f82c0ff */
[----:B------:R-:W-:-:S09]  /*2260*/  UISETP.GE.U32.AND UP0, UPT, UR8, 0x7, UPT ;  /* 0x000000070800788c */ /* 0x000fd2000bf06070 */
[----:B------:R-:W-:Y:S05]  /*2270*/  BRA.U !UP0, `(.L_x_164) ;  /* 0x0000000508407547 */ /* 0x000fea000b800000 */
[----:B------:R-:W-:Y:S01]  /*2280*/  ULOP3.LUT UR8, UR5, 0xfffffff8, URZ, 0xc0, !UPT ;  /* 0xfffffff805087892 */ /* 0x000fe2000f8ec0ff */
[----:B------:R-:W-:-:S05]  /*2290*/  IMAD.MOV.U32 R10, RZ, RZ, RZ ;  /* 0x000000ffff0a7224 */ /* 0x000fca00078e00ff */
[----:B------:R-:W-:-:S07]  /*22a0*/  IMAD.U32 R9, RZ, RZ, UR8 ;  /* 0x00000008ff097e24 */ /* 0x000fce000f8e00ff */
.L_x_165:
[----:B------:R-:W-:-:S04]  /*22b0*/  IMAD R11, R10, 0x8, R2 ;  /* 0x000000080a0b7824 */ /* 0x000fc800078e0202 */
[C---:B------:R-:W-:Y:S01]  /*22c0*/  IMAD R12, R10.reuse, -0x4, R11 ;  /* 0xfffffffc0a0c7824 */ /* 0x040fe200078e020b */
[----:B----4-:R-:W-:Y:S01]  /*22d0*/  LDS.64 R20, [R11+0xf8] ;  /* 0x0000f8000b147984 */ /* 0x010fe20000000a00 */
        /* <DEDUP_REMOVED lines=74> */
.L_x_164:
[----:B------:R-:W-:Y:S05]  /*2780*/  BRA.U !UP1, `(.L_x_163) ;  /* 0x00000005095c7547 */ /* 0x000fea000b800000 */
[----:B------:R-:W-:-:S05]  /*2790*/  LOP3.LUT R10, RZ, R8, RZ, 0x33, !PT ;  /* 0x00000008ff0a7212 */ /* 0x000fca00078e33ff */
[----:B----4-:R-:W-:-:S05]  /*27a0*/  VIADD R10, R10, UR10 ;  /* 0x0000000a0a0a7c36 */ /* 0x010fca0008000000 */
        /* <DEDUP_REMOVED lines=44> */
.L_x_166:
        /* <DEDUP_REMOVED lines=29> */
.L_x_167:
[----:B------:R-:W-:Y:S05]  /*2c40*/  @P1 BRA `(.L_x_163) ;  /* 0x00000000002c1947 */ /* 0x000fea0003800000 */
[----:B0-2---:R-:W-:-:S05]  /*2c50*/  IMAD R17, R9, 0x8, R2 ;  /* 0x0000000809117824 */ /* 0x005fca00078e0202 */
        /* <DEDUP_REMOVED lines=10> */
.L_x_163:
[----:B------:R-:W-:Y:S01]  /*2d00*/  UIADD3 UR4, UPT, UPT, UR4, 0x1, URZ ;  /* 0x0000000104047890 */ /* 0x000fe2000fffe0ff */
[----:B------:R-:W-:Y:S01]  /*2d10*/  IADD3 R8, PT, PT, R8, 0x1, RZ ;  /* 0x0000000108087810 */ /* 0x000fe20007ffe0ff */
[----:B------:R-:W-:Y:S01]  /*2d20*/  VIADD R7, R7, 0x1 ;  /* 0x0000000107077836 */ /* 0x000fe20000000000 */
[----:B------:R-:W-:Y:S02]  /*2d30*/  UIADD3 UR5, UPT, UPT, UR5, -0x1, URZ ;  /* 0xffffffff05057890 */ /* 0x000fe4000fffe0ff */
[----:B------:R-:W-:-:S09]  /*2d40*/  UISETP.NE.AND UP0, UPT, UR4, UR7, UPT ;  /* 0x000000070400728c */ /* 0x000fd2000bf05270 */
[----:B------:R-:W-:Y:S05]  /*2d50*/  BRA.U UP0, `(.L_x_168) ;  /* 0xfffffff500247547 */ /* 0x000fea000b83ffff */
.L_x_162:
[----:B------:R-:W0:Y:S02]  /*2d60*/  LDCU UR4, c[0x0][0x3a0] ;  /* 0x00007400ff0477ac */ /* 0x000e240008000800 */
[----:B0123--:R-:W-:-:S05]  /*2d70*/  IMAD.U32 R12, RZ, RZ, UR4 ;  /* 0x00000004ff0c7e24 */ /* 0x00ffca000f8e00ff */
[----:B------:R-:W-:-:S13]  /*2d80*/  ISETP.GE.AND P0, PT, R12, 0x1, PT ;  /* 0x000000010c00780c */ /* 0x000fda0003f06270 */
[----:B------:R-:W-:Y:S05]  /*2d90*/  @!P0 BRA `(.L_x_169) ;  /* 0x0000000000c88947 */ /* 0x000fea0003800000 */
[----:B------:R-:W-:Y:S01]  /*2da0*/  UISETP.GE.U32.AND UP0, UPT, UR7, 0x7, UPT ;  /* 0x000000070700788c */ /* 0x000fe2000bf06070 */
[----:B------:R-:W-:Y:S01]  /*2db0*/  LOP3.LUT R14, R12, 0x7, RZ, 0xc0, !PT ;  /* 0x000000070c0e7812 */ /* 0x000fe200078ec0ff */
[----:B------:R-:W-:-:S03]  /*2dc0*/  IMAD.MOV.U32 R7, RZ, RZ, RZ ;  /* 0x000000ffff077224 */ /* 0x000fc600078e00ff */
[----:B------:R-:W-:-:S04]  /*2dd0*/  ISETP.NE.AND P1, PT, R14, RZ, PT ;  /* 0x000000ff0e00720c */ /* 0x000fc80003f25270 */
[----:B------:R-:W-:Y:S09]  /*2de0*/  BRA.U !UP0, `(.L_x_170) ;  /* 0x0000000108447547 */ /* 0x000ff2000b800000 */
[----:B------:R-:W-:Y:S01]  /*2df0*/  LOP3.LUT R7, R12, 0x7ffffff8, RZ, 0xc0, !PT ;  /* 0x7ffffff80c077812 */ /* 0x000fe200078ec0ff */
[----:B------:R-:W-:-:S06]  /*2e00*/  UMOV UR4, URZ ;  /* 0x000000ff00047c82 */ /* 0x000fcc0008000000 */
.L_x_171:
[----:B------:R-:W0:Y:S04]  /*2e10*/  LDS R11, [R2+UR4+0x270] ;  /* 0x00027004020b7984 */ /* 0x000e280008000800 */
[----:B------:R-:W1:Y:S01]  /*2e20*/  LDS R8, [R2+UR4+0x26c] ;  /* 0x00026c0402087984 */ /* 0x000e620008000800 */
[C---:B0-----:R-:W-:Y:S02]  /*2e30*/  PRMT R10, R11.reuse, 0x7772, RZ ;  /* 0x000077720b0a7816 */ /* 0x041fe400000000ff */
[----:B------:R-:W-:Y:S02]  /*2e40*/  PRMT R15, R11, 0x7771, RZ ;  /* 0x000077710b0f7816 */ /* 0x000fe400000000ff */
[C---:B-1----:R-:W-:Y:S02]  /*2e50*/  PRMT R13, R8.reuse, 0x4321, R11 ;  /* 0x00004321080d7816 */ /* 0x042fe4000000000b */
        /* <DEDUP_REMOVED lines=10> */
.L_x_170:
[----:B------:R-:W-:Y:S05]  /*2f00*/  @!P1 BRA `(.L_x_169) ;  /* 0x00000000006c9947 */ /* 0x000fea0003800000 */
[----:B------:R-:W-:Y:S02]  /*2f10*/  ISETP.GE.U32.AND P0, PT, R14, 0x4, PT ;  /* 0x000000040e00780c */ /* 0x000fe40003f06070 */
[----:B------:R-:W-:-:S04]  /*2f20*/  LOP3.LUT R10, R12, 0x3, RZ, 0xc0, !PT ;  /* 0x000000030c0a7812 */ /* 0x000fc800078ec0ff */
[----:B------:R-:W-:-:S07]  /*2f30*/  ISETP.NE.AND P1, PT, R10, RZ, PT ;  /* 0x000000ff0a00720c */ /* 0x000fce0003f25270 */
[----:B------:R-:W-:Y:S06]  /*2f40*/  @!P0 BRA `(.L_x_172) ;  /* 0x0000000000288947 */ /* 0x000fec0003800000 */
[----:B------:R-:W-:Y:S01]  /*2f50*/  IMAD.IADD R8, R2, 0x1, R7 ;  /* 0x0000000102087824 */ /* 0x000fe200078e0207 */
[----:B------:R-:W-:-:S04]  /*2f60*/  IADD3 R7, PT, PT, R7, 0x4, RZ ;  /* 0x0000000407077810 */ /* 0x000fc80007ffe0ff */
        /* <DEDUP_REMOVED lines=8> */
.L_x_172:
[----:B------:R-:W-:Y:S05]  /*2ff0*/  @!P1 BRA `(.L_x_169) ;  /* 0x0000000000309947 */ /* 0x000fea0003800000 */
[----:B------:R-:W-:Y:S02]  /*3000*/  ISETP.NE.AND P0, PT, R10, 0x1, PT ;  /* 0x000000010a00780c */ /* 0x000fe40003f05270 */
[----:B------:R-:W-:-:S04]  /*3010*/  LOP3.LUT R10, R12, 0x1, RZ, 0xc0, !PT ;  /* 0x000000010c0a7812 */ /* 0x000fc800078ec0ff */
[----:B------:R-:W-:-:S07]  /*3020*/  ISETP.NE.U32.AND P1, PT, R10, 0x1, PT ;  /* 0x000000010a00780c */ /* 0x000fce0003f25070 */
[----:B0-----:R-:W-:Y:S02]  /*3030*/  @P0 IMAD.IADD R11, R2, 0x1, R7 ;  /* 0x00000001020b0824 */ /* 0x001fe400078e0207 */
[----:B------:R-:W-:-:S03]  /*3040*/  @P0 VIADD R7, R7, 0x2 ;  /* 0x0000000207070836 */ /* 0x000fc60000000000 */
[----:B------:R-:W0:Y:S01]  /*3050*/  @P0 LDS.U8 R8, [R11+0x26c] ;  /* 0x00026c000b080984 */ /* 0x000e220000000000 */
[----:B------:R-:W-:-:S03]  /*3060*/  @!P1 IMAD.IADD R7, R2, 0x1, R7 ;  /* 0x0000000102079824 */ /* 0x000fc600078e0207 */
[----:B------:R-:W1:Y:S04]  /*3070*/  @P0 LDS.U8 R9, [R11+0x26d] ;  /* 0x00026d000b090984 */ /* 0x000e680000000000 */
[----:B0-----:R-:W-:Y:S04]  /*3080*/  @P0 STS.U8 [R11+0x28b], R8 ;  /* 0x00028b080b000388 */ /* 0x001fe80000000000 */
[----:B-1----:R-:W-:Y:S04]  /*3090*/  @P0 STS.U8 [R11+0x28c], R9 ;  /* 0x00028c090b000388 */ /* 0x002fe80000000000 */
[----:B------:R-:W0:Y:S04]  /*30a0*/  @!P1 LDS.U8 R10, [R7+0x26c] ;  /* 0x00026c00070a9984 */ /* 0x000e280000000000 */
[----:B0-----:R1:W-:Y:S02]  /*30b0*/  @!P1 STS.U8 [R7+0x28b], R10 ;  /* 0x00028b0a07009388 */ /* 0x0013e40000000000 */
.L_x_169:
[----:B------:R-:W1:Y:S01]  /*30c0*/  LDCU UR4, c[0x0][0x3a4] ;  /* 0x00007480ff0477ac */ /* 0x000e620008000800 */
[----:B0-----:R-:W-:Y:S02]  /*30d0*/  HFMA2 R9, -RZ, RZ, 1.984375, 0 ;  /* 0x3ff00000ff097431 */ /* 0x001fe400000001ff */
[----:B------:R-:W-:Y:S01]  /*30e0*/  IMAD.MOV.U32 R8, RZ, RZ, 0x0 ;  /* 0x00000000ff087424 */ /* 0x000fe200078e00ff */
        /* <DEDUP_REMOVED lines=9> */
[----:B------:R-:W-:-:S03]  /*3180*/  LOP3.LUT R26, R12, 0x3, RZ, 0xc0, !PT ;  /* 0x000000030c1a7812 */ /* 0x000fc600078ec0ff */
[----:B------:R-:W-:-:S05]  /*3190*/  VIADD R8, R25, 0xffffffff ;  /* 0xffffffff19087836 */ /* 0x000fca0000000000 */
[----:B------:R-:W-:Y:S02]  /*31a0*/  ISETP.GE.U32.AND P0, PT, R8, 0x3, PT ;  /* 0x000000030800780c */ /* 0x000fe40003f06070 */
[----:B------:R-:W-:-:S11]  /*31b0*/  LOP3.LUT R8, R12, 0x7ffffff8, RZ, 0xc0, !PT ;  /* 0x7ffffff80c087812 */ /* 0x000fd600078ec0ff */
.L_x_181:
[----:B------:R-:W0:Y:S01]  /*31c0*/  LDCU UR4, c[0x0][0x3a0] ;  /* 0x00007400ff0477ac */ /* 0x000e220008000800 */
[----:B----4-:R-:W-:Y:S02]  /*31d0*/  PRMT R20, RZ, 0x7610, R20 ;  /* 0x00007610ff147816 */ /* 0x010fe40000000014 */
[----:B------:R-:W-:Y:S01]  /*31e0*/  MOV R11, RZ ;  /* 0x000000ff000b7202 */ /* 0x000fe20000000f00 */
[----:B0-----:R-:W-:-:S04]  /*31f0*/  IMAD.U32 R12, RZ, RZ, UR4 ;  /* 0x00000004ff0c7e24 */ /* 0x001fc8000f8e00ff */
[----:B------:R-:W-:Y:S01]  /*3200*/  IMAD R10, R9, R12, RZ ;  /* 0x0000000c090a7224 */ /* 0x000fe200078e02ff */
[----:B------:R-:W-:-:S13]  /*3210*/  ISETP.GE.U32.AND P1, PT, R12, 0x8, PT ;  /* 0x000000080c00780c */ /* 0x000fda0003f26070 */
[----:B------:R-:W-:Y:S05]  /*3220*/  @!P1 BRA `(.L_x_175) ;  /* 0x0000000000a89947 */ /* 0x000fea0003800000 */
[----:B------:R-:W-:Y:S01]  /*3230*/  PRMT R20, RZ, 0x7610, R20 ;  /* 0x00007610ff147816 */ /* 0x000fe20000000014 */
[----:B------:R-:W-:-:S07]  /*3240*/  IMAD.MOV.U32 R11, RZ, RZ, RZ ;  /* 0x000000ffff0b7224 */ /* 0x000fce00078e00ff */
.L_x_176:
[--C-:B------:R-:W-:Y:S01]  /*3250*/  IMAD.IADD R16, R10, 0x1, R11.reuse ;  /* 0x000000010a107824 */ /* 0x100fe200078e020b */
[----:B------:R-:W-:Y:S01]  /*3260*/  UMOV UR4, 0xc1c ;  /* 0x00000c1c00047882 */ /* 0x000fe20000000000 */
[----:B------:R-:W-:Y:S02]  /*3270*/  IMAD.IADD R21, R2, 0x1, R11 ;  /* 0x0000000102157824 */ /* 0x000fe400078e020b */
[----:B------:R-:W-:Y:S01]  /*3280*/  VIADD R11, R11, 0x8 ;  /* 0x000000080b0b7836 */ /* 0x000fe20000000000 */
[----:B------:R-:W-:Y:S02]  /*3290*/  LEA R16, R16, UR4, 0x2 ;  /* 0x0000000410107c11 */ /* 0x000fe4000f8e10ff */
[----:B------:R-:W0:Y:S02]  /*32a0*/  LDS R13, [R21+0x28c] ;  /* 0x00028c00150d7984 */ /* 0x000e240000000800 */
[----:B------:R-:W1:Y:S01]  /*32b0*/  LDC.U8 R22, c[0x3][R16] ;  /* 0x00c0000010167b82 */ /* 0x000e620000000000 */
[----:B------:R-:W-:Y:S01]  /*32c0*/  ISETP.NE.AND P1, PT, R11, R8, PT ;  /* 0x000000080b00720c */ /* 0x000fe20003f25270 */
        /* <DEDUP_REMOVED lines=18> */
[----:B------:R-:W-:Y:S02]  /*33f0*/  LOP3.LUT R27, R15, R14, R27, 0x96, !PT ;  /* 0x0000000e0f1b7212 */ /* 0x000fe400078e961b */
[----:B------:R-:W-:-:S05]  /*3400*/  MOV R14, R13 ;  /* 0x0000000d000e7202 */ /* 0x000fca0000000f00 */
        /* <DEDUP_REMOVED lines=11> */
[----:B------:R-:W-:-:S07]  /*34c0*/  IMAD.MOV.U32 R11, RZ, RZ, R8 ;  /* 0x000000ffff0b7224 */ /* 0x000fce00078e0008 */
.L_x_175:
[----:B------:R-:W-:-:S13]  /*34d0*/  ISETP.NE.AND P1, PT, R25, RZ, PT ;  /* 0x000000ff1900720c */ /* 0x000fda0003f25270 */
[----:B------:R-:W-:Y:S05]  /*34e0*/  @!P1 BRA `(.L_x_177) ;  /* 0x0000000000dc9947 */ /* 0x000fea0003800000 */
[----:B------:R-:W-:Y:S01]  /*34f0*/  ISETP.NE.AND P1, PT, R26, RZ, PT ;  /* 0x000000ff1a00720c */ /* 0x000fe20003f25270 */
[----:B------:R-:W-:-:S12]  /*3500*/  @!P0 BRA `(.L_x_178) ;  /* 0x0000000000608947 */ /* 0x000fd80003800000 */
[C-C-:B------:R-:W-:Y:S01]  /*3510*/  IMAD.IADD R13, R10.reuse, 0x1, R11.reuse ;  /* 0x000000010a0d7824 */ /* 0x140fe200078e020b */
[----:B------:R-:W-:Y:S01]  /*3520*/  IADD3 R23, PT, PT, R10, R11, RZ ;  /* 0x0000000b0a177210 */ /* 0x000fe20007ffe0ff */
[----:B------:R-:W-:Y:S01]  /*3530*/  UMOV UR4, 0xc1c ;  /* 0x00000c1c00047882 */ /* 0x000fe20000000000 */
[----:B------:R-:W-:Y:S02]  /*3540*/  IMAD.IADD R14, R2, 0x1, R11 ;  /* 0x00000001020e7824 */ /* 0x000fe400078e020b */
[----:B------:R-:W-:Y:S01]  /*3550*/  LEA R16, R13, UR4, 0x2 ;  /* 0x000000040d107c11 */ /* 0x000fe2000f8e10ff */
[----:B------:R-:W-:Y:S02]  /*3560*/  IMAD.SHL.U32 R23, R23, 0x4, RZ ;  /* 0x0000000417177824 */ /* 0x000fe400078e00ff */
[----:B------:R-:W-:Y:S01]  /*3570*/  LDS.U8 R15, [R14+0x28b] ;  /* 0x00028b000e0f7984 */ /* 0x000fe20000000000 */
[----:B------:R-:W-:Y:S01]  /*3580*/  VIADD R11, R11, 0x4 ;  /* 0x000000040b0b7836 */ /* 0x000fe20000000000 */
[----:B------:R-:W0:Y:S02]  /*3590*/  LDC.U8 R22, c[0x3][R23+0xc20] ;  /* 0x00c3080017167b82 */ /* 0x000e240000000000 */
[----:B------:R-:W0:Y:S04]  /*35a0*/  LDS.U8 R17, [R14+0x28c] ;  /* 0x00028c000e117984 */ /* 0x000e280000000000 */
[----:B------:R-:W1:Y:S02]  /*35b0*/  LDS.U8 R21, [R14+0x28d] ;  /* 0x00028d000e157984 */ /* 0x000e640000000000 */
[----:B------:R-:W2:Y:S02]  /*35c0*/  LDC.U8 R16, c[0x3][R16] ;  /* 0x00c0000010107b82 */ /* 0x000ea40000000000 */
[----:B------:R-:W3:Y:S06]  /*35d0*/  LDS.U8 R28, [R14+0x28e] ;  /* 0x00028e000e1c7984 */ /* 0x000eec0000000000 */
[----:B------:R-:W1:Y:S08]  /*35e0*/  LDC.U8 R24, c[0x3][R23+0xc24] ;  /* 0x00c3090017187b82 */ /* 0x000e700000000000 */
[----:B------:R-:W3:Y:S01]  /*35f0*/  LDC.U8 R13, c[0x3][R23+0xc28] ;  /* 0x00c30a00170d7b82 */ /* 0x000ee20000000000 */
[----:B0-----:R-:W-:-:S02]  /*3600*/  IMAD R22, R17, R22, RZ ;  /* 0x0000001611167224 */ /* 0x001fc400078e02ff */
[----:B--2---:R-:W-:Y:S02]  /*3610*/  IMAD R15, R15, R16, RZ ;  /* 0x000000100f0f7224 */ /* 0x004fe400078e02ff */
[----:B-1----:R-:W-:-:S05]  /*3620*/  IMAD R21, R21, R24, RZ ;  /* 0x0000001815157224 */ /* 0x002fca00078e02ff */
[----:B------:R-:W-:Y:S01]  /*3630*/  LOP3.LUT R15, R21, R15, R22, 0x96, !PT ;  /* 0x0000000f150f7212 */ /* 0x000fe200078e9616 */
[----:B---3--:R-:W-:-:S03]  /*3640*/  IMAD R28, R28, R13, RZ ;  /* 0x0000000d1c1c7224 */ /* 0x008fc600078e02ff */
[----:B------:R-:W-:-:S04]  /*3650*/  LOP3.LUT R15, R15, R20, RZ, 0x3c, !PT ;  /* 0x000000140f0f7212 */ /* 0x000fc800078e3cff */
[C---:B------:R-:W-:Y:S02]  /*3660*/  LOP3.LUT R20, R28.reuse, R15, RZ, 0x3c, !PT ;  /* 0x0000000f1c147212 */ /* 0x040fe400078e3cff */
[----:B------:R-:W-:Y:S02]  /*3670*/  PRMT R24, R28, 0x7610, R24 ;  /* 0x000076101c187816 */ /* 0x000fe40000000018 */
[----:B------:R-:W-:-:S07]  /*3680*/  PRMT R13, R15, 0x7610, R13 ;  /* 0x000076100f0d7816 */ /* 0x000fce000000000d */
.L_x_178:
[----:B------:R-:W-:Y:S05]  /*3690*/  @!P1 BRA `(.L_x_177) ;  /* 0x0000000000709947 */ /* 0x000fea0003800000 */
[----:B------:R-:W-:Y:S02]  /*36a0*/  ISETP.NE.AND P2, PT, R26, 0x1, PT ;  /* 0x000000011a00780c */ /* 0x000fe40003f45270 */
[----:B------:R-:W-:-:S11]  /*36b0*/  LOP3.LUT P1, RZ, R12, 0x1, RZ, 0xc0, !PT ;  /* 0x000000010cff7812 */ /* 0x000fd6000782c0ff */
[----:B------:R-:W-:Y:S05]  /*36c0*/  @!P2 BRA `(.L_x_179) ;  /* 0x000000000040a947 */ /* 0x000fea0003800000 */
[C---:B------:R-:W-:Y:S01]  /*36d0*/  IADD3 R13, PT, PT, R10.reuse, R11, RZ ;  /* 0x0000000b0a0d7210 */ /* 0x040fe20007ffe0ff */
[----:B------:R-:W-:Y:S01]  /*36e0*/  UMOV UR4, 0xc1c ;  /* 0x00000c1c00047882 */ /* 0x000fe20000000000 */
[--C-:B------:R-:W-:Y:S02]  /*36f0*/  IMAD.IADD R14, R10, 0x1, R11.reuse ;  /* 0x000000010a0e7824 */ /* 0x100fe400078e020b */
[----:B------:R-:W-:Y:S02]  /*3700*/  LEA R15, R13, UR4, 0x2 ;  /* 0x000000040d0f7c11 */ /* 0x000fe4000f8e10ff */
[----:B------:R-:W-:Y:S02]  /*3710*/  IMAD.SHL.U32 R21, R14, 0x4, RZ ;  /* 0x000000040e157824 */ /* 0x000fe400078e00ff */
[----:B------:R-:W0:Y:S01]  /*3720*/  LDC.U8 R16, c[0x3][R15] ;  /* 0x00c000000f107b82 */ /* 0x000e220000000000 */
[----:B------:R-:W-:Y:S01]  /*3730*/  IMAD.IADD R14, R2, 0x1, R11 ;  /* 0x00000001020e7824 */ /* 0x000fe200078e020b */
[----:B------:R-:W-:-:S04]  /*3740*/  IADD3 R11, PT, PT, R11, 0x2, RZ ;  /* 0x000000020b0b7810 */ /* 0x000fc80007ffe0ff */
[----:B------:R-:W0:Y:S02]  /*3750*/  LDS.U8 R13, [R14+0x28b] ;  /* 0x00028b000e0d7984 */ /* 0x000e240000000000 */
[----:B------:R-:W1:Y:S02]  /*3760*/  LDC.U8 R22, c[0x3][R21+0xc20] ;  /* 0x00c3080015167b82 */ /* 0x000e640000000000 */
[----:B------:R-:W1:Y:S01]  /*3770*/  LDS.U8 R17, [R14+0x28c] ;  /* 0x00028c000e117984 */ /* 0x000e620000000000 */
[----:B0-----:R-:W-:-:S05]  /*3780*/  IMAD R13, R13, R16, RZ ;  /* 0x000000100d0d7224 */ /* 0x001fca00078e02ff */
[----:B------:R-:W-:Y:S01]  /*3790*/  LOP3.LUT R13, R13, R20, RZ, 0x3c, !PT ;  /* 0x000000140d0d7212 */ /* 0x000fe200078e3cff */
[----:B-1----:R-:W-:-:S05]  /*37a0*/  IMAD R22, R17, R22, RZ ;  /* 0x0000001611167224 */ /* 0x002fca00078e02ff */
[C---:B------:R-:W-:Y:S02]  /*37b0*/  LOP3.LUT R20, R22.reuse, R13, RZ, 0x3c, !PT ;  /* 0x0000000d16147212 */ /* 0x040fe400078e3cff */
[----:B------:R-:W-:-:S07]  /*37c0*/  PRMT R24, R22, 0x7610, R24 ;  /* 0x0000761016187816 */ /* 0x000fce0000000018 */
.L_x_179:
[----:B------:R-:W-:Y:S05]  /*37d0*/  @!P1 BRA `(.L_x_177) ;  /* 0x0000000000209947 */ /* 0x000fea0003800000 */
[----:B------:R-:W-:Y:S01]  /*37e0*/  IMAD.IADD R10, R10, 0x1, R11 ;  /* 0x000000010a0a7824 */ /* 0x000fe200078e020b */
[----:B------:R-:W-:-:S04]  /*37f0*/  UMOV UR4, 0xc1c ;  /* 0x00000c1c00047882 */ /* 0x000fc80000000000 */
[----:B------:R-:W-:Y:S01]  /*3800*/  LEA R14, R10, UR4, 0x2 ;  /* 0x000000040a0e7c11 */ /* 0x000fe2000f8e10ff */
[----:B------:R-:W-:-:S03]  /*3810*/  IMAD.IADD R10, R2, 0x1, R11 ;  /* 0x00000001020a7824 */ /* 0x000fc600078e020b */
[----:B------:R-:W0:Y:S03]  /*3820*/  LDC.U8 R13, c[0x3][R14] ;  /* 0x00c000000e0d7b82 */ /* 0x000e260000000000 */
[----:B------:R-:W0:Y:S02]  /*3830*/  LDS.U8 R10, [R10+0x28b] ;  /* 0x00028b000a0a7984 */ /* 0x000e240000000000 */
[----:B0-----:R-:W-:Y:S01]  /*3840*/  IMAD R24, R10, R13, RZ ;  /* 0x0000000d0a187224 */ /* 0x001fe200078e02ff */
[----:B------:R-:W-:-:S07]  /*3850*/  PRMT R13, R20, 0x7610, R13 ;  /* 0x00007610140d7816 */ /* 0x000fce000000000d */
.L_x_177:
[----:B------:R-:W-:Y:S01]  /*3860*/  LOP3.LUT R10, R13, 0xff, RZ, 0xc0, !PT ;  /* 0x000000ff0d0a7812 */ /* 0x000fe200078ec0ff */
[----:B------:R-:W-:Y:S01]  /*3870*/  IMAD.MOV.U32 R14, RZ, RZ, RZ ;  /* 0x000000ffff0e7224 */ /* 0x000fe200078e00ff */
[----:B------:R-:W-:-:S04]  /*3880*/  LOP3.LUT R11, R24, 0xff, RZ, 0xc0, !PT ;  /* 0x000000ff180b7812 */ /* 0x000fc800078ec0ff */
[----:B------:R-:W-:-:S13]  /*3890*/  ISETP.NE.AND P1, PT, R11, R10, PT ;  /* 0x0000000a0b00720c */ /* 0x000fda0003f25270 */
[----:B------:R-:W-:Y:S05]  /*38a0*/  @P1 BRA `(.L_x_180) ;  /* 0x0000000400581947 */ /* 0x000fea0003800000 */
[----:B------:R-:W-:-:S04]  /*38b0*/  IADD3 R9, PT, PT, R9, 0x1, RZ ;  /* 0x0000000109097810 */ /* 0x000fc80007ffe0ff */
[----:B------:R-:W-:-:S13]  /*38c0*/  ISETP.NE.AND P1, PT, R9, R7, PT ;  /* 0x000000070900720c */ /* 0x000fda0003f25270 */
[----:B------:R-:W-:Y:S05]  /*38d0*/  @P1 BRA `(.L_x_181) ;  /* 0xfffffff800381947 */ /* 0x000fea000383ffff */
.L_x_174:
[----:B------:R-:W-:Y:S01]  /*38e0*/  ISETP.GE.AND P0, PT, R12, 0x1, PT ;  /* 0x000000010c00780c */ /* 0x000fe20003f06270 */
[----:B------:R-:W-:-:S12]  /*38f0*/  BSSY.RECONVERGENT B1, `(.L_x_182) ;  /* 0x000004e000017945 */ /* 0x000fd80003800200 */
[----:B------:R-:W-:Y:S05]  /*3900*/  @!P0 BRA `(.L_x_183) ;  /* 0x0000000400308947 */ /* 0x000fea0003800000 */
[----:B------:R-:W-:Y:S01]  /*3910*/  UISETP.GE.U32.AND UP0, UPT, UR7, 0x7, UPT ;  /* 0x000000070700788c */ /* 0x000fe2000bf06070 */
[----:B------:R-:W-:Y:S01]  /*3920*/  LOP3.LUT R28, R12, 0x7, RZ, 0xc0, !PT ;  /* 0x000000070c1c7812 */ /* 0x000fe200078ec0ff */
[----:B------:R-:W-:-:S03]  /*3930*/  IMAD.MOV.U32 R13, RZ, RZ, RZ ;  /* 0x000000ffff0d7224 */ /* 0x000fc600078e00ff */
[----:B------:R-:W-:-:S04]  /*3940*/  ISETP.NE.AND P1, PT, R28, RZ, PT ;  /* 0x000000ff1c00720c */ /* 0x000fc80003f25270 */
[----:B------:R-:W-:Y:S09]  /*3950*/  BRA.U !UP0, `(.L_x_184) ;  /* 0x0000000108707547 */ /* 0x000ff2000b800000 */
[----:B------:R-:W-:Y:S01]  /*3960*/  BSSY.RECONVERGENT B2, `(.L_x_184) ;  /* 0x000001b000027945 */ /* 0x000fe20003800200 */
[----:B------:R-:W-:Y:S01]  /*3970*/  LOP3.LUT R13, R12, 0x7ffffff8, RZ, 0xc0, !PT ;  /* 0x7ffffff80c0d7812 */ /* 0x000fe200078ec0ff */
[----:B------:R-:W-:-:S07]  /*3980*/  IMAD.MOV.U32 R26, RZ, RZ, RZ ;  /* 0x000000ffff1a7224 */ /* 0x000fce00078e00ff */
.L_x_185:
[----:B------:R-:W-:-:S04]  /*3990*/  IMAD.IADD R29, R2, 0x1, R26 ;  /* 0x00000001021d7824 */ /* 0x000fc800078e021a */
[C---:B0-----:R-:W-:Y:S01]  /*39a0*/  IMAD R27, R26.reuse, 0x7, R29 ;  /* 0x000000071a1b7824 */ /* 0x041fe200078e021d */
[----:B----4-:R-:W0:Y:S01]  /*39b0*/  LDS.U8 R20, [R29+0x28b] ;  /* 0x00028b001d147984 */ /* 0x010e220000000000 */
        /* <DEDUP_REMOVED lines=22> */
.L_x_184:
[----:B------:R-:W-:Y:S05]  /*3b20*/  @!P1 BRA `(.L_x_183) ;  /* 0x0000000000a89947 */ /* 0x000fea0003800000 */
[----:B------:R-:W-:Y:S01]  /*3b30*/  ISETP.GE.U32.AND P0, PT, R28, 0x4, PT ;  /* 0x000000041c00780c */ /* 0x000fe20003f06070 */
[----:B------:R-:W-:Y:S01]  /*3b40*/  BSSY.RECONVERGENT B2, `(.L_x_186) ;  /* 0x0000013000027945 */ /* 0x000fe20003800200 */
[----:B0-----:R-:W-:-:S04]  /*3b50*/  LOP3.LUT R22, R12, 0x3, RZ, 0xc0, !PT ;  /* 0x000000030c167812 */ /* 0x001fc800078ec0ff */
[----:B------:R-:W-:-:S07]  /*3b60*/  ISETP.NE.AND P1, PT, R22, RZ, PT ;  /* 0x000000ff1600720c */ /* 0x000fce0003f25270 */
[----:B------:R-:W-:Y:S06]  /*3b70*/  @!P0 BRA `(.L_x_187) ;  /* 0x00000000003c8947 */ /* 0x000fec0003800000 */
[----:B----4-:R-:W-:-:S04]  /*3b80*/  IMAD.IADD R20, R2, 0x1, R13 ;  /* 0x0000000102147824 */ /* 0x010fc800078e020d */
        /* <DEDUP_REMOVED lines=14> */
.L_x_187:
[----:B----4-:R-:W-:Y:S05]  /*3c70*/  BSYNC.RECONVERGENT B2 ;  /* 0x0000000000027941 */ /* 0x010fea0003800200 */
.L_x_186:
[----:B------:R-:W-:Y:S05]  /*3c80*/  @!P1 BRA `(.L_x_183) ;  /* 0x0000000000509947 */ /* 0x000fea0003800000 */
[----:B------:R-:W-:Y:S01]  /*3c90*/  ISETP.NE.AND P0, PT, R22, 0x1, PT ;  /* 0x000000011600780c */ /* 0x000fe20003f05270 */
[----:B------:R-:W-:Y:S01]  /*3ca0*/  BSSY.RECONVERGENT B2, `(.L_x_188) ;  /* 0x000000d000027945 */ /* 0x000fe20003800200 */
[----:B------:R-:W-:-:S04]  /*3cb0*/  LOP3.LUT R8, R12, 0x1, RZ, 0xc0, !PT ;  /* 0x000000010c087812 */ /* 0x000fc800078ec0ff */
[----:B------:R-:W-:-:S07]  /*3cc0*/  ISETP.NE.U32.AND P1, PT, R8, 0x1, PT ;  /* 0x000000010800780c */ /* 0x000fce0003f25070 */
[----:B------:R-:W-:Y:S06]  /*3cd0*/  @!P0 BRA `(.L_x_189) ;  /* 0x0000000000248947 */ /* 0x000fec0003800000 */
[----:B------:R-:W-:-:S04]  /*3ce0*/  IMAD.IADD R14, R2, 0x1, R13 ;  /* 0x00000001020e7824 */ /* 0x000fc800078e020d */
[C---:B------:R-:W-:Y:S01]  /*3cf0*/  IMAD R15, R13.reuse, 0x7, R14 ;  /* 0x000000070d0f7824 */ /* 0x040fe200078e020e */
[----:B------:R-:W1:Y:S01]  /*3d00*/  LDS.U8 R8, [R14+0x28b] ;  /* 0x00028b000e087984 */ /* 0x000e620000000000 */
[----:B------:R-:W-:Y:S01]  /*3d10*/  IADD3 R13, PT, PT, R13, 0x2, RZ ;  /* 0x000000020d0d7810 */ /* 0x000fe20007ffe0ff */
[----:B-1----:R-:W1:Y:S02]  /*3d20*/  I2F.F64.U16 R8, R8 ;  /* 0x0000000800087312 */ /* 0x002e640000101800 */
[----:B-1----:R-:W-:Y:S04]  /*3d30*/  STS.64 [R15+0x2d0], R8 ;  /* 0x0002d0080f007388 */ /* 0x002fe80000000a00 */
[----:B------:R-:W1:Y:S02]  /*3d40*/  LDS.U8 R10, [R14+0x28c] ;  /* 0x00028c000e0a7984 */ /* 0x000e640000000000 */
[----:B-1----:R-:W1:Y:S02]  /*3d50*/  I2F.F64.U16 R10, R10 ;  /* 0x0000000a000a7312 */ /* 0x002e640000101800 */
[----:B-1----:R1:W-:Y:S02]  /*3d60*/  STS.64 [R15+0x2d8], R10 ;  /* 0x0002d80a0f007388 */ /* 0x0023e40000000a00 */
.L_x_189:
[----:B------:R-:W-:Y:S05]  /*3d70*/  BSYNC.RECONVERGENT B2 ;  /* 0x0000000000027941 */ /* 0x000fea0003800200 */
.L_x_188:
[----:B-1----:R-:W-:-:S04]  /*3d80*/  @!P1 IMAD.IADD R10, R2, 0x1, R13 ;  /* 0x00000001020a9824 */ /* 0x002fc800078e020d */
[----:B------:R-:W-:Y:S01]  /*3d90*/  @!P1 IMAD R13, R13, 0x7, R10 ;  /* 0x000000070d0d9824 */ /* 0x000fe200078e020a */
[----:B------:R-:W1:Y:S02]  /*3da0*/  @!P1 LDS.U8 R8, [R10+0x28b] ;  /* 0x00028b000a089984 */ /* 0x000e640000000000 */
[----:B-1----:R-:W1:Y:S02]  /*3db0*/  @!P1 I2F.F64.U16 R8, R8 ;  /* 0x0000000800089312 */ /* 0x002e640000101800 */
[----:B-1----:R1:W-:Y:S02]  /*3dc0*/  @!P1 STS.64 [R13+0x2d0], R8 ;  /* 0x0002d0080d009388 */ /* 0x0023e40000000a00 */
.L_x_183:
[----:B----4-:R-:W-:Y:S05]  /*3dd0*/  BSYNC.RECONVERGENT B1 ;  /* 0x0000000000017941 */ /* 0x010fea0003800200 */
.L_x_182:
[----:B-1----:R-:W-:Y:S02]  /*3de0*/  IMAD.MOV.U32 R9, RZ, RZ, 0x1 ;  /* 0x00000001ff097424 */ /* 0x002fe400078e00ff */
[----:B------:R-:W-:-:S03]  /*3df0*/  IMAD.MOV.U32 R14, RZ, RZ, 0x1 ;  /* 0x00000001ff0e7424 */ /* 0x000fc600078e00ff */
[----:B------:R1:W-:Y:S04]  /*3e00*/  STS [R2+0x750], R9 ;  /* 0x0007500902007388 */ /* 0x0003e80000000800 */
.L_x_180:
[----:B------:R-:W-:Y:S05]  /*3e10*/  BSYNC.RECONVERGENT B0 ;  /* 0x0000000000007941 */ /* 0x000fea0003800200 */
.L_x_173:
[----:B------:R-:W-:Y:S01]  /*3e20*/  ISETP.GE.AND P0, PT, R12, 0x1, PT ;  /* 0x000000010c00780c */ /* 0x000fe20003f06270 */
[----:B------:R-:W-:-:S12]  /*3e30*/  BSSY.RECONVERGENT B1, `(.L_x_190) ;  /* 0x00001f6000017945 */ /* 0x000fd80003800200 */
[----:B------:R-:W-:Y:S05]  /*3e40*/  @!P0 BRA `(.L_x_191) ;  /* 0x0000001c00d08947 */ /* 0x000fea0003800000 */
[C---:B0-----:R-:W-:Y:S01]  /*3e50*/  VIMNMX.U32 R22, PT, PT, R12.reuse, 0x4, PT ;  /* 0x000000040c167848 */ /* 0x041fe20003fe0000 */
[----:B------:R-:W-:Y:S01]  /*3e60*/  HFMA2 R13, -RZ, RZ, 0, 5.9604644775390625e-08 ;  /* 0x00000001ff0d7431 */ /* 0x000fe200000001ff */
[----:B------:R-:W-:Y:S01]  /*3e70*/  BSSY.RELIABLE B0, `(.L_x_192) ;  /* 0x00001f0000007945 */ /* 0x000fe20003800100 */
[C---:B------:R-:W-:Y:S02]  /*3e80*/  LOP3.LUT R8, R12.reuse, 0xf, RZ, 0xc0, !PT ;  /* 0x0000000f0c087812 */ /* 0x040fe400078ec0ff */
[----:B-1----:R-:W-:Y:S01]  /*3e90*/  LOP3.LUT R9, R12, 0x7, RZ, 0xc0, !PT ;  /* 0x000000070c097812 */ /* 0x002fe200078ec0ff */
[----:B------:R-:W-:Y:S01]  /*3ea0*/  VIADD R22, R22, 0x1 ;  /* 0x0000000116167836 */ /* 0x000fe20000000000 */
[C---:B------:R-:W-:Y:S02]  /*3eb0*/  LOP3.LUT R10, R12.reuse, 0x3, RZ, 0xc0, !PT ;  /* 0x000000030c0a7812 */ /* 0x040fe400078ec0ff */
[C---:B------:R-:W-:Y:S02]  /*3ec0*/  LOP3.LUT R11, R12.reuse, 0x7ffffff8, RZ, 0xc0, !PT ;  /* 0x7ffffff80c0b7812 */ /* 0x040fe400078ec0ff */
[----:B------:R-:W-:-:S07]  /*3ed0*/  LOP3.LUT R12, R12, 0x1, RZ, 0xc0, !PT ;  /* 0x000000010c0c7812 */ /* 0x000fce00078ec0ff */
.L_x_238:
        /* <DEDUP_REMOVED lines=12> */
.L_x_194:
        /* <DEDUP_REMOVED lines=8> */
.L_x_193:
[----:B------:R-:W-:Y:S01]  /*4020*/  ISETP.NE.AND P0, PT, R8, RZ, PT ;  /* 0x000000ff0800720c */ /* 0x000fe20003f05270 */
[----:B------:R-:W-:-:S12]  /*4030*/  BSSY.RECONVERGENT B2, `(.L_x_195) ;  /* 0x0000024000027945 */ /* 0x000fd80003800200 */
[----:B------:R-:W-:Y:S05]  /*4040*/  @!P0 BRA `(.L_x_196) ;  /* 0x0000000000888947 */ /* 0x000fea0003800000 */
[----:B------:R-:W-:Y:S01]  /*4050*/  VIADD R16, R8, 0xffffffff ;  /* 0xffffffff08107836 */ /* 0x000fe20000000000 */
[----:B------:R-:W-:Y:S01]  /*4060*/  BSSY.RECONVERGENT B3, `(.L_x_197) ;  /* 0x000000e000037945 */ /* 0x000fe20003800200 */
[----:B------:R-:W-:-:S03]  /*4070*/  ISETP.NE.AND P1, PT, R9, RZ, PT ;  /* 0x000000ff0900720c */ /* 0x000fc60003f25270 */
[----:B------:R-:W-:-:S13]  /*4080*/  ISETP.GE.U32.AND P0, PT, R16, 0x7, PT ;  /* 0x000000071000780c */ /* 0x000fda0003f06070 */
[----:B------:R-:W-:Y:S05]  /*4090*/  @!P0 BRA `(.L_x_198) ;  /* 0x0000000000288947 */ /* 0x000fea0003800000 */
[----:B------:R-:W-:Y:S02]  /*40a0*/  IMAD.IADD R16, R2, 0x1, R15 ;  /* 0x0000000102107824 */ /* 0x000fe400078e020f */
[----:B------:R-:W-:-:S03]  /*40b0*/  VIADD R15, R15, 0x8 ;  /* 0x000000080f0f7836 */ /* 0x000fc60000000000 */
        /* <DEDUP_REMOVED lines=8> */
.L_x_198:
[----:B------:R-:W-:Y:S05]  /*4140*/  BSYNC.RECONVERGENT B3 ;  /* 0x0000000000037941 */ /* 0x000fea0003800200 */
.L_x_197:
[----:B------:R-:W-:Y:S05]  /*4150*/  @!P1 BRA `(.L_x_196) ;  /* 0x0000000000449947 */ /* 0x000fea0003800000 */
[----:B0-----:R-:W-:Y:S02]  /*4160*/  IADD3 R16, PT, PT, R9, -0x1, RZ ;  /* 0xffffffff09107810 */ /* 0x001fe40007ffe0ff */
[----:B------:R-:W-:Y:S02]  /*4170*/  ISETP.NE.AND P1, PT, R10, RZ, PT ;  /* 0x000000ff0a00720c */ /* 0x000fe40003f25270 */
[----:B------:R-:W-:-:S13]  /*4180*/  ISETP.GE.U32.AND P0, PT, R16, 0x3, PT ;  /* 0x000000031000780c */ /* 0x000fda0003f06070 */
[----:B------:R-:W-:Y:S02]  /*4190*/  @P0 IMAD.IADD R16, R2, 0x1, R15 ;  /* 0x0000000102100824 */ /* 0x000fe400078e020f */
[----:B------:R-:W-:-:S03]  /*41a0*/  @P0 VIADD R15, R15, 0x4 ;  /* 0x000000040f0f0836 */ /* 0x000fc60000000000 */
        /* <DEDUP_REMOVED lines=12> */
.L_x_196:
[----:B------:R-:W-:Y:S05]  /*4270*/  BSYNC.RECONVERGENT B2 ;  /* 0x0000000000027941 */ /* 0x000fea0003800200 */
.L_x_195:
[----:B------:R-:W-:Y:S01]  /*4280*/  ISETP.GT.AND P0, PT, R13, RZ, PT ;  /* 0x000000ff0d00720c */ /* 0x000fe20003f04270 */
[----:B------:R-:W-:Y:S04]  /*4290*/  BSSY.RECONVERGENT B2, `(.L_x_199) ;  /* 0x0000027000027945 */ /* 0x000fe80003800200 */
[----:B------:R-:W-:Y:S01]  /*42a0*/  BSSY.RELIABLE B3, `(.L_x_200) ;  /* 0x000001f000037945 */ /* 0x000fe20003800100 */
[----:B01----:R-:W-:-:S07]  /*42b0*/  HFMA2 R16, -RZ, RZ, 0, 0 ;  /* 0x00000000ff107431 */ /* 0x003fce00000001ff */
[----:B------:R-:W-:Y:S05]  /*42c0*/  @!P0 BRA `(.L_x_201) ;  /* 0x0000000000708947 */ /* 0x000fea0003800000 */
[----:B--2---:R-:W-:Y:S01]  /*42d0*/  IMAD.IADD R15, R13, 0x1, -R16 ;  /* 0x000000010d0f7824 */ /* 0x004fe200078e0a10 */
[----:B------:R-:W-:Y:S01]  /*42e0*/  BSSY.RECONVERGENT B4, `(.L_x_202) ;  /* 0x000000f000047945 */ /* 0x000fe20003800200 */
[----:B------:R-:W-:-:S03]  /*42f0*/  PLOP3.LUT P0, PT, PT, PT, PT, 0x80, 0x8 ;  /* 0x000000000008781c */ /* 0x000fc60003f0f070 */
[----:B------:R-:W-:-:S13]  /*4300*/  ISETP.GT.AND P1, PT, R15, 0x3, PT ;  /* 0x000000030f00780c */ /* 0x000fda0003f24270 */
[----:B------:R-:W-:Y:S05]  /*4310*/  @!P1 BRA `(.L_x_203) ;  /* 0x00000000002c9947 */ /* 0x000fea0003800000 */
[----:B------:R-:W-:Y:S01]  /*4320*/  PLOP3.LUT P0, PT, PT, PT, PT, 0x8, 0x80 ;  /* 0x000000000080781c */ /* 0x000fe20003f0e170 */
[----:B------:R-:W-:Y:S02]  /*4330*/  IMAD.MOV.U32 R17, RZ, RZ, 0x1 ;  /* 0x00000001ff117424 */ /* 0x000fe400078e00ff */
[----:B------:R-:W-:-:S10]  /*4340*/  VIADD R21, R13, 0xfffffffd ;  /* 0xfffffffd0d157836 */ /* 0x000fd40000000000 */
.L_x_204:
        /* <DEDUP_REMOVED lines=8> */
.L_x_203:
[----:B------:R-:W-:Y:S05]  /*43d0*/  BSYNC.RECONVERGENT B4 ;  /* 0x0000000000047941 */ /* 0x000fea0003800200 */
.L_x_202:
[----:B0-----:R-:W-:Y:S02]  /*43e0*/  IMAD.IADD R15, R13, 0x1, -R16 ;  /* 0x000000010d0f7824 */ /* 0x001fe400078e0a10 */
[----:B------:R-:W-:-:S03]  /*43f0*/  IMAD.MOV.U32 R17, RZ, RZ, 0x1 ;  /* 0x00000001ff117424 */ /* 0x000fc600078e00ff */
[----:B------:R-:W-:-:S13]  /*4400*/  ISETP.GT.AND P1, PT, R15, 0x1, PT ;  /* 0x000000010f00780c */ /* 0x000fda0003f24270 */
[----:B------:R-:W-:Y:S01]  /*4410*/  @P1 IADD3 R15, PT, PT, R2, R16, RZ ;  /* 0x00000010020f1210 */ /* 0x000fe20007ffe0ff */
[----:B------:R-:W-:Y:S01]  /*4420*/  @P1 VIADD R16, R16, 0x2 ;  /* 0x0000000210101836 */ /* 0x000fe20000000000 */
[----:B------:R-:W-:-:S03]  /*4430*/  @P1 PLOP3.LUT P0, PT, PT, PT, PT, 0x8, 0x80 ;  /* 0x000000000080181c */ /* 0x000fc60003f0e170 */
[----:B------:R0:W-:Y:S01]  /*4440*/  @P1 STS.U8 [R15+0x2aa], R17 ;  /* 0x0002aa110f001388 */ /* 0x0001e20000000000 */
[----:B------:R-:W-:-:S03]  /*4450*/  ISETP.NE.OR P0, PT, R16, R13, P0 ;  /* 0x0000000d1000720c */ /* 0x000fc60000705670 */
[----:B------:R0:W-:Y:S10]  /*4460*/  @P1 STS.U8 [R15+0x2ab], R17 ;  /* 0x0002ab110f001388 */ /* 0x0001f40000000000 */
[----:B------:R-:W-:Y:S05]  /*4470*/  @!P0 BREAK.RELIABLE B3 ;  /* 0x0000000000038942 */ /* 0x000fea0003800100 */
[----:B0-----:R-:W-:Y:S05]  /*4480*/  @!P0 BRA `(.L_x_205) ;  /* 0x00000000001c8947 */ /* 0x001fea0003800000 */
.L_x_201:
[----:B------:R-:W-:Y:S05]  /*4490*/  BSYNC.RELIABLE B3 ;  /* 0x0000000000037941 */ /* 0x000fea0003800100 */
.L_x_200:
[----:B------:R-:W-:-:S07]  /*44a0*/  IMAD.MOV.U32 R17, RZ, RZ, 0x1 ;  /* 0x00000001ff117424 */ /* 0x000fce00078e00ff */
.L_x_206:
[----:B--2---:R-:W-:Y:S01]  /*44b0*/  IMAD.IADD R15, R2, 0x1, R16 ;  /* 0x00000001020f7824 */ /* 0x004fe200078e0210 */
[----:B------:R-:W-:-:S04]  /*44c0*/  IADD3 R16, PT, PT, R16, 0x1, RZ ;  /* 0x0000000110107810 */ /* 0x000fc80007ffe0ff */
[----:B------:R0:W-:Y:S01]  /*44d0*/  STS.U8 [R15+0x2aa], R17 ;  /* 0x0002aa110f007388 */ /* 0x0001e20000000000 */
[----:B------:R-:W-:-:S13]  /*44e0*/  ISETP.NE.AND P0, PT, R16, R13, PT ;  /* 0x0000000d1000720c */ /* 0x000fda0003f05270 */
[----:B0-----:R-:W-:Y:S05]  /*44f0*/  @P0 BRA `(.L_x_206) ;  /* 0xfffffffc00ec0947 */ /* 0x001fea000383ffff */
.L_x_205:
[----:B------:R-:W-:Y:S05]  /*4500*/  BSYNC.RECONVERGENT B2 ;  /* 0x0000000000027941 */ /* 0x000fea0003800200 */
.L_x_199:
[----:B------:R-:W-:Y:S01]  /*4510*/  ISETP.GE.U32.AND P0, PT, R14, 0x7, PT ;  /* 0x000000070e00780c */ /* 0x000fe20003f06070 */
[----:B------:R-:W-:-:S12]  /*4520*/  IMAD.MOV.U32 R15, RZ, RZ, RZ ;  /* 0x000000ffff0f7224 */ /* 0x000fd800078e00ff */
[----:B------:R-:W-:Y:S05]  /*4530*/  @!P0 BRA `(.L_x_207) ;  /* 0x0000000000e48947 */ /* 0x000fea0003800000 */
[----:B------:R-:W-:Y:S01]  /*4540*/  BSSY.RECONVERGENT B2, `(.L_x_208) ;  /* 0x0000037000027945 */ /* 0x000fe20003800200 */
[----:B------:R-:W-:-:S07]  /*4550*/  IMAD.MOV.U32 R14, RZ, RZ, RZ ;  /* 0x000000ffff0e7224 */ /* 0x000fce00078e00ff */
.L_x_209:
[----:B------:R-:W-:-:S04]  /*4560*/  IMAD R17, R14, 0x4, R2 ;  /* 0x000000040e117824 */ /* 0x000fc800078e0202 */
[C---:B------:R-:W-:Y:S01]  /*4570*/  IMAD R15, R14.reuse, -0x3, R17 ;  /* 0xfffffffd0e0f7824 */ /* 0x040fe200078e0211 */
[----:B0-----:R-:W0:Y:S01]  /*4580*/  LDS R21, [R17+0x1f0] ;  /* 0x0001f00011157984 */ /* 0x001e220000000800 */
[----:B------:R-:W-:-:S03]  /*4590*/  IADD3 R14, PT, PT, R14, 0x8, RZ ;  /* 0x000000080e0e7810 */ /* 0x000fc60007ffe0ff */
[----:B------:R-:W-:Y:S01]  /*45a0*/  LDS.U8 R25, [R15+0x2aa] ;  /* 0x0002aa000f197984 */ /* 0x000fe20000000000 */
        /* <DEDUP_REMOVED lines=49> */
.L_x_208:
[----:B------:R-:W-:-:S07]  /*48c0*/  IMAD.MOV.U32 R15, RZ, RZ, R11 ;  /* 0x000000ffff0f7224 */ /* 0x000fce00078e000b */
.L_x_207:
        /* <DEDUP_REMOVED lines=8> */
[----:B------:R-:W-:-:S04]  /*4950*/  IMAD R16, R15, 0x4, R2 ;  /* 0x000000040f107824 */ /* 0x000fc800078e0202 */
[C---:B------:R-:W-:Y:S01]  /*4960*/  IMAD R14, R15.reuse, -0x3, R16 ;  /* 0xfffffffd0f0e7824 */ /* 0x040fe200078e0210 */
[----:B------:R-:W1:Y:S01]  /*4970*/  LDS R17, [R16+0x1f0] ;  /* 0x0001f00010117984 */ /* 0x000e620000000800 */
[----:B------:R-:W-:-:S03]  /*4980*/  IADD3 R15, PT, PT, R15, 0x4, RZ ;  /* 0x000000040f0f7810 */ /* 0x000fc60007ffe0ff */
[----:B------:R-:W-:Y:S01]  /*4990*/  LDS.U8 R21, [R14+0x2aa] ;  /* 0x0002aa000e157984 */ /* 0x000fe20000000000 */
[----:B-1----:R-:W-:-:S05]  /*49a0*/  IADD3 R17, PT, PT, R2, R17, RZ ;  /* 0x0000001102117210 */ /* 0x002fca0007ffe0ff */
[----:B0-----:R-:W0:Y:S02]  /*49b0*/  LDS.U8 R20, [R17+0x26c] ;  /* 0x00026c0011147984 */ /* 0x001e240000000000 */
        /* <DEDUP_REMOVED lines=20> */
.L_x_213:
[----:B------:R-:W-:Y:S05]  /*4b00*/  BSYNC.RECONVERGENT B3 ;  /* 0x0000000000037941 */ /* 0x000fea0003800200 */
.L_x_212:
[----:B------:R-:W-:Y:S05]  /*4b10*/  @!P3 BRA `(.L_x_211) ;  /* 0x000000000074b947 */ /* 0x000fea0003800000 */
[----:B------:R-:W-:Y:S01]  /*4b20*/  VIADD R14, R10, 0xffffffff ;  /* 0xffffffff0a0e7836 */ /* 0x000fe20000000000 */
[----:B------:R-:W-:Y:S01]  /*4b30*/  BSSY.RECONVERGENT B3, `(.L_x_214) ;  /* 0x0000013000037945 */ /* 0x000fe20003800200 */
[----:B------:R-:W-:-:S03]  /*4b40*/  ISETP.NE.AND P3, PT, R12, RZ, PT ;  /* 0x000000ff0c00720c */ /* 0x000fc60003f65270 */
[----:B------:R-:W-:-:S13]  /*4b50*/  ISETP.NE.AND P2, PT, R14, RZ, PT ;  /* 0x000000ff0e00720c */ /* 0x000fda0003f45270 */
[----:B------:R-:W-:Y:S05]  /*4b60*/  @!P2 BRA `(.L_x_215) ;  /* 0x00000000003ca947 */ /* 0x000fea0003800000 */
[----:B01----:R-:W-:-:S04]  /*4b70*/  IMAD R20, R15, 0x4, R2 ;  /* 0x000000040f147824 */ /* 0x003fc800078e0202 */
[C---:B------:R-:W-:Y:S01]  /*4b80*/  IMAD R26, R15.reuse, -0x3, R20 ;  /* 0xfffffffd0f1a7824 */ /* 0x040fe200078e0214 */
        /* <DEDUP_REMOVED lines=13> */
.L_x_215:
[----:B------:R-:W-:Y:S05]  /*4c60*/  BSYNC.RECONVERGENT B3 ;  /* 0x0000000000037941 */ /* 0x000fea0003800200 */
.L_x_214:
[----:B------:R-:W-:-:S04]  /*4c70*/  @P3 IMAD R14, R15, 0x4, R2 ;  /* 0x000000040f0e3824 */ /* 0x000fc800078e0202 */
[----:B--2---:R-:W-:Y:S01]  /*4c80*/  @P3 IMAD R16, R15, -0x3, R14 ;  /* 0xfffffffd0f103824 */ /* 0x004fe200078e020e */
[----:B-1----:R-:W1:Y:S05]  /*4c90*/  @P3 LDS R17, [R14+0x1f0] ;  /* 0x0001f0000e113984 */ /* 0x002e6a0000000800 */
[----:B------:R-:W-:Y:S01]  /*4ca0*/  @P3 LDS.U8 R16, [R16+0x2aa] ;  /* 0x0002aa0010103984 */ /* 0x000fe20000000000 */
[----:B-1----:R-:W-:-:S05]  /*4cb0*/  @P3 IMAD.IADD R17, R2, 0x1, R17 ;  /* 0x0000000102113824 */ /* 0x002fca00078e0211 */
[----:B------:R-:W0:Y:S02]  /*4cc0*/  @P3 LDS.U8 R15, [R17+0x26c] ;  /* 0x00026c00110f3984 */ /* 0x000e240000000000 */
[----:B0-----:R-:W-:-:S05]  /*4cd0*/  @P3 LOP3.LUT R20, R16, R15, RZ, 0x3c, !PT ;  /* 0x0000000f10143212 */ /* 0x001fca00078e3cff */
[----:B------:R2:W-:Y:S02]  /*4ce0*/  @P3 STS.U8 [R17+0x28b], R20 ;  /* 0x00028b1411003388 */ /* 0x0005e40000000000 */
.L_x_211:
[----:B------:R-:W-:Y:S05]  /*4cf0*/  BSYNC.RECONVERGENT B2 ;  /* 0x0000000000027941 */ /* 0x000fea0003800200 */
.L_x_210:
[----:B------:R-:W3:Y:S01]  /*4d00*/  LDS.64 R14, [R2+0x758] ;  /* 0x00075800020e7984 */ /* 0x000ee20000000a00 */
[----:B------:R-:W-:Y:S01]  /*4d10*/  ISETP.GE.AND P2, PT, R7, 0x1, PT ;  /* 0x000000010700780c */ /* 0x000fe20003f46270 */
[----:B------:R-:W-:Y:S01]  /*4d20*/  BSSY.RECONVERGENT B2, `(.L_x_216) ;  /* 0x0000101000027945 */ /* 0x000fe20003800200 */
[----:B---3--:R-:W-:-:S07]  /*4d30*/  DADD R14, R14, 1 ;  /* 0x3ff000000e0e7429 */ /* 0x008fce0000000000 */
[----:B------:R3:W-:Y:S04]  /*4d40*/  STS.64 [R2+0x758], R14 ;  /* 0x0007580e02007388 */ /* 0x0007e80000000a00 */
[----:B------:R-:W-:Y:S05]  /*4d50*/  @!P2 BRA `(.L_x_217) ;  /* 0x0000000400f4a947 */ /* 0x000fea0003800000 */
[----:B---3--:R-:W-:-:S07]  /*4d60*/  MOV R14, RZ ;  /* 0x000000ff000e7202 */ /* 0x008fce0000000f00 */
.L_x_228:
[----:B------:R-:W3:Y:S01]  /*4d70*/  LDCU UR4, c[0x0][0x3a0] ;  /* 0x00007400ff0477ac */ /* 0x000ee20008000800 */
[----:B------:R-:W-:Y:S01]  /*4d80*/  PRMT R21, RZ, 0x7610, R21 ;  /* 0x00007610ff157816 */ /* 0x000fe20000000015 */
[----:B------:R-:W-:Y:S02]  /*4d90*/  IMAD.MOV.U32 R16, RZ, RZ, RZ ;  /* 0x000000ffff107224 */ /* 0x000fe400078e00ff */
[----:B---3--:R-:W-:Y:S01]  /*4da0*/  IMAD R15, R14, UR4, RZ ;  /* 0x000000040e0f7c24 */ /* 0x008fe2000f8e02ff */
[----:B------:R-:W-:Y:S06]  /*4db0*/  @!P0 BRA `(.L_x_218) ;  /* 0x0000000000b48947 */ /* 0x000fec0003800000 */
[----:B------:R-:W-:Y:S01]  /*4dc0*/  BSSY.RECONVERGENT B3, `(.L_x_219) ;  /* 0x0000029000037945 */ /* 0x000fe20003800200 */
[----:B------:R-:W-:Y:S01]  /*4dd0*/  PRMT R21, RZ, 0x7610, R21 ;  /* 0x00007610ff157816 */ /* 0x000fe20000000015 */
[----:B------:R-:W-:-:S07]  /*4de0*/  IMAD.MOV.U32 R16, RZ, RZ, RZ ;  /* 0x000000ffff107224 */ /* 0x000fce00078e00ff */
.L_x_220:
[----:B012---:R-:W-:Y:S01]  /*4df0*/  IMAD.IADD R20, R15, 0x1, R16 ;  /* 0x000000010f147824 */ /* 0x007fe200078e0210 */
[----:B------:R-:W-:Y:S01]  /*4e00*/  UMOV UR4, 0xc1c ;  /* 0x00000c1c00047882 */ /* 0x000fe20000000000 */
[----:B------:R-:W-:Y:S01]  /*4e10*/  IADD3 R23, PT, PT, R2, R16, RZ ;  /* 0x0000001002177210 */ /* 0x000fe20007ffe0ff */
[----:B------:R-:W-:Y:S02]  /*4e20*/  VIADD R16, R16, 0x8 ;  /* 0x0000000810107836 */ /* 0x000fe40000000000 */
[----:B------:R-:W-:Y:S02]  /*4e30*/  LEA R20, R20, UR4, 0x2 ;  /* 0x0000000414147c11 */ /* 0x000fe4000f8e10ff */
[----:B------:R-:W-:Y:S01]  /*4e40*/  LDS.U8 R24, [R23+0x28b] ;  /* 0x00028b0017187984 */ /* 0x000fe20000000000 */
[----:B------:R-:W-:Y:S01]  /*4e50*/  ISETP.NE.AND P2, PT, R16, R11, PT ;  /* 0x0000000b1000720c */ /* 0x000fe20003f45270 */
[----:B------:R-:W0:Y:S02]  /*4e60*/  LDC.U8 R25, c[0x3][R20] ;  /* 0x00c0000014197b82 */ /* 0x000e240000000000 */
        /* <DEDUP_REMOVED lines=31> */
.L_x_219:
[----:B------:R-:W-:Y:S01]  /*5060*/  PRMT R23, R24, 0x7610, R23 ;  /* 0x0000761018177816 */ /* 0x000fe20000000017 */
[----:B------:R-:W-:Y:S01]  /*5070*/  IMAD.MOV.U32 R16, RZ, RZ, R11 ;  /* 0x000000ffff107224 */ /* 0x000fe200078e000b */
[----:B------:R-:W-:-:S07]  /*5080*/  PRMT R24, R17, 0x7610, R24 ;  /* 0x0000761011187816 */ /* 0x000fce0000000018 */
.L_x_218:
        /* <DEDUP_REMOVED lines=11> */
[----:B------:R-:W-:Y:S01]  /*5140*/  IMAD.IADD R20, R2, 0x1, R16 ;  /* 0x0000000102147824 */ /* 0x000fe200078e0210 */
[----:B------:R-:W-:Y:S01]  /*5150*/  IADD3 R16, PT, PT, R16, 0x4, RZ ;  /* 0x0000000410107810 */ /* 0x000fe20007ffe0ff */
[----:B------:R-:W-:Y:S01]  /*5160*/  IMAD.SHL.U32 R29, R29, 0x4, RZ ;  /* 0x000000041d1d7824 */ /* 0x000fe200078e00ff */
[----:B------:R-:W0:Y:S02]  /*5170*/  LDC.U8 R24, c[0x3][R25] ;  /* 0x00c0000019187b82 */ /* 0x000e240000000000 */
        /* <DEDUP_REMOVED lines=16> */
.L_x_224:
[----:B------:R-:W-:Y:S05]  /*5280*/  BSYNC.RECONVERGENT B4 ;  /* 0x0000000000047941 */ /* 0x000fea0003800200 */
.L_x_223:
[----:B------:R-:W-:Y:S05]  /*5290*/  @!P3 BRA `(.L_x_222) ;  /* 0x000000000084b947 */ /* 0x000fea0003800000 */
[----:B------:R-:W-:Y:S01]  /*52a0*/  VIADD R17, R10, 0xffffffff ;  /* 0xffffffff0a117836 */ /* 0x000fe20000000000 */
[----:B------:R-:W-:Y:S01]  /*52b0*/  BSSY.RECONVERGENT B4, `(.L_x_225) ;  /* 0x0000016000047945 */ /* 0x000fe20003800200 */
[----:B------:R-:W-:-:S03]  /*52c0*/  ISETP.NE.AND P3, PT, R12, RZ, PT ;  /* 0x000000ff0c00720c */ /* 0x000fc60003f65270 */
[----:B------:R-:W-:-:S13]  /*52d0*/  ISETP.NE.AND P2, PT, R17, RZ, PT ;  /* 0x000000ff1100720c */ /* 0x000fda0003f45270 */
[----:B------:R-:W-:Y:S05]  /*52e0*/  @!P2 BRA `(.L_x_226) ;  /* 0x000000000048a947 */ /* 0x000fea0003800000 */
[C-C-:B------:R-:W-:Y:S01]  /*52f0*/  IMAD.IADD R17, R15.reuse, 0x1, R16.reuse ;  /* 0x000000010f117824 */ /* 0x140fe200078e0210 */
[----:B------:R-:W-:Y:S01]  /*5300*/  UMOV UR4, 0xc1c ;  /* 0x00000c1c00047882 */ /* 0x000fe20000000000 */
[----:B0-----:R-:W-:-:S03]  /*5310*/  IMAD.IADD R20, R15, 0x1, R16 ;  /* 0x000000010f147824 */ /* 0x001fc600078e0210 */
[----:B------:R-:W-:Y:S02]  /*5320*/  LEA R25, R17, UR4, 0x2 ;  /* 0x0000000411197c11 */ /* 0x000fe4000f8e10ff */
[----:B------:R-:W-:Y:S01]  /*5330*/  SHF.L.U32 R26, R20, 0x2, RZ ;  /* 0x00000002141a7819 */ /* 0x000fe200000006ff */
[----:B------:R-:W-:Y:S01]  /*5340*/  IMAD.IADD R20, R2, 0x1, R16 ;  /* 0x0000000102147824 */ /* 0x000fe200078e0210 */
[----:B------:R-:W0:Y:S01]  /*5350*/  LDC.U8 R24, c[0x3][R25] ;  /* 0x00c0000019187b82 */ /* 0x000e220000000000 */
[----:B------:R-:W-:-:S03]  /*5360*/  VIADD R16, R16, 0x2 ;  /* 0x0000000210107836 */ /* 0x000fc60000000000 */
        /* <DEDUP_REMOVED lines=10> */
.L_x_226:
[----:B------:R-:W-:Y:S05]  /*5410*/  BSYNC.RECONVERGENT B4 ;  /* 0x0000000000047941 */ /* 0x000fea0003800200 */
.L_x_225:
[----:B------:R-:W-:Y:S01]  /*5420*/  @P3 IADD3 R15, PT, PT, R15, R16, RZ ;  /* 0x000000100f0f3210 */ /* 0x000fe20007ffe0ff */
[----:B0-----:R-:W-:Y:S01]  /*5430*/  @P3 IMAD.MOV.U32 R20, RZ, RZ, 0xc1c ;  /* 0x00000c1cff143424 */ /* 0x001fe200078e00ff */
[----:B------:R-:W-:-:S03]  /*5440*/  @P3 PRMT R23, R21, 0x7610, R23 ;  /* 0x0000761015173816 */ /* 0x000fc60000000017 */
[----:B------:R-:W-:Y:S02]  /*5450*/  @P3 IMAD R17, R15, 0x4, R20 ;  /* 0x000000040f113824 */ /* 0x000fe400078e0214 */
[----:B------:R-:W-:Y:S02]  /*5460*/  @P3 IMAD.IADD R15, R2, 0x1, R16 ;  /* 0x00000001020f3824 */ /* 0x000fe400078e0210 */
[----:B------:R-:W0:Y:S04]  /*5470*/  @P3 LDC.U8 R20, c[0x3][R17] ;  /* 0x00c0000011143b82 */ /* 0x000e280000000000 */
[----:B------:R-:W0:Y:S02]  /*5480*/  @P3 LDS.U8 R15, [R15+0x28b] ;  /* 0x00028b000f0f3984 */ /* 0x000e240000000000 */
[----:B0-----:R-:W-:-:S05]  /*5490*/  @P3 IMAD R20, R15, R20, RZ ;  /* 0x000000140f143224 */ /* 0x001fca00078e02ff */
[----:B------:R-:W-:-:S07]  /*54a0*/  @P3 PRMT R24, R20, 0x7610, R24 ;  /* 0x0000761014183816 */ /* 0x000fce0000000018 */
.L_x_222:
[----:B------:R-:W-:Y:S05]  /*54b0*/  BSYNC.RECONVERGENT B3 ;  /* 0x0000000000037941 */ /* 0x000fea0003800200 */
.L_x_221:
[----:B------:R-:W-:Y:S02]  /*54c0*/  LOP3.LUT R15, R23, 0xff, RZ, 0xc0, !PT ;  /* 0x000000ff170f7812 */ /* 0x000fe400078ec0ff */
[----:B------:R-:W-:-:S04]  /*54d0*/  LOP3.LUT R16, R24, 0xff, RZ, 0xc0, !PT ;  /* 0x000000ff18107812 */ /* 0x000fc800078ec0ff */
[----:B------:R-:W-:-:S13]  /*54e0*/  ISETP.NE.AND P2, PT, R16, R15, PT ;  /* 0x0000000f1000720c */ /* 0x000fda0003f45270 */
[----:B------:R-:W-:Y:S05]  /*54f0*/  @P2 BRA `(.L_x_227) ;  /* 0x00000008000c2947 */ /* 0x000fea0003800000 */
[----:B------:R-:W-:-:S05]  /*5500*/  VIADD R14, R14, 0x1 ;  /* 0x000000010e0e7836 */ /* 0x000fca0000000000 */
[----:B------:R-:W-:-:S13]  /*5510*/  ISETP.NE.AND P2, PT, R14, R7, PT ;  /* 0x000000070e00720c */ /* 0x000fda0003f45270 */
[----:B------:R-:W-:Y:S05]  /*5520*/  @P2 BRA `(.L_x_228) ;  /* 0xfffffff800102947 */ /* 0x000fea000383ffff */
.L_x_217:
[----:B------:R-:W-:Y:S01]  /*5530*/  MOV R21, RZ ;  /* 0x000000ff00157202 */ /* 0x000fe20000000f00 */
[----:B------:R-:W-:Y:S06]  /*5540*/  @!P0 BRA `(.L_x_229) ;  /* 0x0000000000e48947 */ /* 0x000fec0003800000 */
[----:B------:R-:W-:Y:S01]  /*5550*/  BSSY.RECONVERGENT B3, `(.L_x_230) ;  /* 0x0000037000037945 */ /* 0x000fe20003800200 */
[----:B0-----:R-:W-:-:S07]  /*5560*/  IMAD.MOV.U32 R25, RZ, RZ, RZ ;  /* 0x000000ffff197224 */ /* 0x001fce00078e00ff */
.L_x_231:
[--C-:B------:R-:W-:Y:S01]  /*5570*/  IMAD.IADD R26, R2, 0x1, R25.reuse ;  /* 0x00000001021a7824 */ /* 0x100fe200078e0219 */
[----:B0-----:R-:W1:Y:S01]  /*5580*/  LDS R16, [R2+0x750] ;  /* 0x0007500002107984 */ /* 0x001e620000000800 */
[----:B------:R-:W1:Y:S03]  /*5590*/  LDCU UR4, c[0x0][0x3a0] ;  /* 0x00007400ff0477ac */ /* 0x000e660008000800 */
[----:B---3--:R-:W0:Y:S01]  /*55a0*/  LDS.U8 R14, [R26+0x28b] ;  /* 0x00028b001a0e7984 */ /* 0x008e220000000000 */
[----:B-12---:R-:W-:Y:S01]  /*55b0*/  IMAD R17, R16, UR4, R25 ;  /* 0x0000000410117c24 */ /* 0x006fe2000f8e0219 */
[----:B0-----:R-:W0:Y:S03]  /*55c0*/  I2F.F64.U16 R14, R14 ;  /* 0x0000000e000e7312 */ /* 0x001e260000101800 */
        /* <DEDUP_REMOVED lines=48> */
.L_x_230:
[----:B------:R-:W-:-:S07]  /*58d0*/  MOV R21, R11 ;  /* 0x0000000b00157202 */ /* 0x000fce0000000f00 */
.L_x_229:
[----:B------:R-:W-:Y:S04]  /*58e0*/  BSSY.RECONVERGENT B3, `(.L_x_232) ;  /* 0x0000041000037945 */ /* 0x000fe80003800200 */
[----:B------:R-:W-:Y:S05]  /*58f0*/  @!P1 BRA `(.L_x_233) ;  /* 0x0000000000fc9947 */ /* 0x000fea0003800000 */
[----:B---3--:R-:W-:Y:S01]  /*5900*/  VIADD R14, R9, 0xffffffff ;  /* 0xffffffff090e7836 */ /* 0x008fe20000000000 */
[----:B------:R-:W-:Y:S01]  /*5910*/  BSSY.RECONVERGENT B4, `(.L_x_234) ;  /* 0x000001f000047945 */ /* 0x000fe20003800200 */
[----:B------:R-:W-:-:S03]  /*5920*/  ISETP.NE.AND P1, PT, R10, RZ, PT ;  /* 0x000000ff0a00720c */ /* 0x000fc60003f25270 */
[----:B------:R-:W-:-:S13]  /*5930*/  ISETP.GE.U32.AND P0, PT, R14, 0x3, PT ;  /* 0x000000030e00780c */ /* 0x000fda0003f06070 */
[----:B------:R-:W-:Y:S05]  /*5940*/  @!P0 BRA `(.L_x_235) ;  /* 0x00000000006c8947 */ /* 0x000fea0003800000 */
[--C-:B012---:R-:W-:Y:S01]  /*5950*/  IMAD.IADD R20, R2, 0x1, R21.reuse ;  /* 0x0000000102147824 */ /* 0x107fe200078e0215 */
[----:B------:R-:W0:Y:S01]  /*5960*/  LDS R16, [R2+0x750] ;  /* 0x0007500002107984 */ /* 0x000e220000000800 */
[----:B------:R-:W0:Y:S03]  /*5970*/  LDCU UR4, c[0x0][0x3a0] ;  /* 0x00007400ff0477ac */ /* 0x000e260008000800 */
[----:B------:R-:W1:Y:S01]  /*5980*/  LDS.U8 R14, [R20+0x28b] ;  /* 0x00028b00140e7984 */ /* 0x000e620000000000 */
[----:B0-----:R-:W-:Y:S01]  /*5990*/  IMAD R17, R16, UR4, R21 ;  /* 0x0000000410117c24 */ /* 0x001fe2000f8e0215 */
[----:B-1----:R-:W0:Y:S03]  /*59a0*/  I2F.F64.U16 R14, R14 ;  /* 0x0000000e000e7312 */ /* 0x002e260000101800 */
        /* <DEDUP_REMOVED lines=21> */
.L_x_235:
[----:B------:R-:W-:Y:S05]  /*5b00*/  BSYNC.RECONVERGENT B4 ;  /* 0x0000000000047941 */ /* 0x000fea0003800200 */
.L_x_234:
[----:B------:R-:W-:Y:S05]  /*5b10*/  @!P1 BRA `(.L_x_233) ;  /* 0x0000000000749947 */ /* 0x000fea0003800000 */
[----:B---3--:R-:W-:Y:S01]  /*5b20*/  IADD3 R14, PT, PT, R10, -0x1, RZ ;  /* 0xffffffff0a0e7810 */ /* 0x008fe20007ffe0ff */
[----:B------:R-:W-:Y:S01]  /*5b30*/  BSSY.RECONVERGENT B4, `(.L_x_236) ;  /* 0x0000013000047945 */ /* 0x000fe20003800200 */
[----:B------:R-:W-:Y:S02]  /*5b40*/  ISETP.NE.AND P1, PT, R12, RZ, PT ;  /* 0x000000ff0c00720c */ /* 0x000fe40003f25270 */
[----:B------:R-:W-:-:S13]  /*5b50*/  ISETP.NE.AND P0, PT, R14, RZ, PT ;  /* 0x000000ff0e00720c */ /* 0x000fda0003f05270 */
[----:B------:R-:W-:Y:S05]  /*5b60*/  @!P0 BRA `(.L_x_237) ;  /* 0x00000000003c8947 */ /* 0x000fea0003800000 */
[--C-:B------:R-:W-:Y:S01]  /*5b70*/  IMAD.IADD R26, R2, 0x1, R21.reuse ;  /* 0x00000001021a7824 */ /* 0x100fe200078e0215 */
[----:B------:R-:W3:Y:S01]  /*5b80*/  LDS R14, [R2+0x750] ;  /* 0x00075000020e7984 */ /* 0x000ee20000000800 */
[----:B------:R-:W3:Y:S03]  /*5b90*/  LDCU UR4, c[0x0][0x3a0] ;  /* 0x00007400ff0477ac */ /* 0x000ee60008000800 */
[----:B0-----:R-:W1:Y:S01]  /*5ba0*/  LDS.U8 R16, [R26+0x28b] ;  /* 0x00028b001a107984 */ /* 0x001e620000000000 */
[----:B---3--:R-:W-:Y:S01]  /*5bb0*/  IMAD R15, R14, UR4, R21 ;  /* 0x000000040e0f7c24 */ /* 0x008fe2000f8e0215 */
[----:B-12---:R-:W0:Y:S03]  /*5bc0*/  I2F.F64.U16 R16, R16 ;  /* 0x0000001000107312 */ /* 0x006e260000101800 */
[----:B------:R-:W-:-:S05]  /*5bd0*/  IMAD R25, R15, 0x8, R2 ;  /* 0x000000080f197824 */ /* 0x000fca00078e0202 */
[----:B0-----:R-:W-:Y:S04]  /*5be0*/  STS.64 [R25+0x2d0], R16 ;  /* 0x0002d01019007388 */ /* 0x001fe80000000a00 */
[----:B------:R-:W0:Y:S04]  /*5bf0*/  LDS.U8 R14, [R26+0x28c] ;  /* 0x00028c001a0e7984 */ /* 0x000e280000000000 */
[----:B------:R-:W1:Y:S01]  /*5c00*/  LDS R20, [R2+0x750] ;  /* 0x0007500002147984 */ /* 0x000e620000000800 */
[----:B0-----:R-:W0:Y:S01]  /*5c10*/  I2F.F64.U16 R14, R14 ;  /* 0x0000000e000e7312 */ /* 0x001e220000101800 */
[----:B-1----:R-:W-:Y:S01]  /*5c20*/  IMAD R27, R20, UR4, R21 ;  /* 0x00000004141b7c24 */ /* 0x002fe2000f8e0215 */
[----:B------:R-:W-:-:S03]  /*5c30*/  IADD3 R21, PT, PT, R21, 0x2, RZ ;  /* 0x0000000215157810 */ /* 0x000fc60007ffe0ff */
[----:B------:R-:W-:-:S05]  /*5c40*/  IMAD R27, R27, 0x8, R2 ;  /* 0x000000081b1b7824 */ /* 0x000fca00078e0202 */
[----:B0-----:R3:W-:Y:S02]  /*5c50*/  STS.64 [R27+0x2d8], R14 ;  /* 0x0002d80e1b007388 */ /* 0x0017e40000000a00 */
.L_x_237:
[----:B------:R-:W-:Y:S05]  /*5c60*/  BSYNC.RECONVERGENT B4 ;  /* 0x0000000000047941 */ /* 0x000fea0003800200 */
.L_x_236:
[--C-:B0-----:R-:W-:Y:S01]  /*5c70*/  @P1 IMAD.IADD R16, R2, 0x1, R21.reuse ;  /* 0x0000000102101824 */ /* 0x101fe200078e0215 */
[----:B-12---:R-:W0:Y:S01]  /*5c80*/  @P1 LDS R20, [R2+0x750] ;  /* 0x0007500002141984 */ /* 0x006e220000000800 */
[----:B------:R-:W0:Y:S03]  /*5c90*/  @P1 LDC R17, c[0x0][0x3a0] ;  /* 0x0000e800ff111b82 */ /* 0x000e260000000800 */
[----:B---3--:R-:W1:Y:S01]  /*5ca0*/  @P1 LDS.U8 R14, [R16+0x28b] ;  /* 0x00028b00100e1984 */ /* 0x008e620000000000 */
[----:B0-----:R-:W-:Y:S01]  /*5cb0*/  @P1 IMAD R17, R20, R17, R21 ;  /* 0x0000001114111224 */ /* 0x001fe200078e0215 */
[----:B-1----:R-:W0:Y:S03]  /*5cc0*/  @P1 I2F.F64.U16 R14, R14 ;  /* 0x0000000e000e1312 */ /* 0x002e260000101800 */
[----:B------:R-:W-:-:S05]  /*5cd0*/  @P1 IMAD R17, R17, 0x8, R2 ;  /* 0x0000000811111824 */ /* 0x000fca00078e0202 */
[----:B0-----:R4:W-:Y:S02]  /*5ce0*/  @P1 STS.64 [R17+0x2d0], R14 ;  /* 0x0002d00e11001388 */ /* 0x0019e40000000a00 */
.L_x_233:
[----:B------:R-:W-:Y:S05]  /*5cf0*/  BSYNC.RECONVERGENT B3 ;  /* 0x0000000000037941 */ /* 0x000fea0003800200 */
.L_x_232:
[----:B---34-:R-:W3:Y:S02]  /*5d00*/  LDS R14, [R2+0x750] ;  /* 0x00075000020e7984 */ /* 0x018ee40000000800 */
[----:B---3--:R-:W-:-:S05]  /*5d10*/  VIADD R15, R14, 0x1 ;  /* 0x000000010e0f7836 */ /* 0x008fca0000000000 */
[----:B------:R3:W-:Y:S02]  /*5d20*/  STS [R2+0x750], R15 ;  /* 0x0007500f02007388 */ /* 0x0007e40000000800 */
.L_x_227:
[----:B------:R-:W-:Y:S05]  /*5d30*/  BSYNC.RECONVERGENT B2 ;  /* 0x0000000000027941 */ /* 0x000fea0003800200 */
.L_x_216:
[----:B------:R-:W-:-:S04]  /*5d40*/  IADD3 R13, PT, PT, R13, 0x1, RZ ;  /* 0x000000010d0d7810 */ /* 0x000fc80007ffe0ff */
[----:B------:R-:W-:-:S13]  /*5d50*/  ISETP.NE.AND P0, PT, R13, R22, PT ;  /* 0x000000160d00720c */ /* 0x000fda0003f05270 */
[----:B------:R-:W-:Y:S05]  /*5d60*/  @P0 BRA `(.L_x_238) ;  /* 0xffffffe0005c0947 */ /* 0x000fea000383ffff */
[----:B------:R-:W-:Y:S05]  /*5d70*/  BSYNC.RELIABLE B0 ;  /* 0x0000000000007941 */ /* 0x000fea0003800100 */
.L_x_192:
[----:B------:R4:W0:Y:S02]  /*5d80*/  LDS R14, [R2+0x750] ;  /* 0x00075000020e7984 */ /* 0x0008240000000800 */
.L_x_191:
[----:B------:R-:W-:Y:S05]  /*5d90*/  BSYNC.RECONVERGENT B1 ;  /* 0x0000000000017941 */ /* 0x000fea0003800200 */
.L_x_190:
[----:B------:R-:W-:Y:S05]  /*5da0*/  WARPSYNC.ALL ;  /* 0x0000000000007948 */ /* 0x000fea0003800000 */
[----:B------:R-:W5:Y:S01]  /*5db0*/  LDCU UR7, c[0x0][0x3a0] ;  /* 0x00007400ff0777ac */ /* 0x000f620008000800 */
[----:B0-----:R-:W-:Y:S01]  /*5dc0*/  ISETP.NE.AND P0, PT, R14, RZ, PT ;  /* 0x000000ff0e00720c */ /* 0x001fe20003f05270 */
[----:B------:R-:W-:Y:S01]  /*5dd0*/  BSSY.RECONVERGENT B0, `(.L_x_239) ;  /* 0x000037f000007945 */ /* 0x000fe20003800200 */
[----:B------:R-:W-:Y:S02]  /*5de0*/  UIADD3 UR14, UPT, UPT, UR9, 0x5d0, URZ ;  /* 0x000005d0090e7890 */ /* 0x000fe4000fffe0ff */
[----:B------:R-:W-:-:S02]  /*5df0*/  UIADD3 UR5, UPT, UPT, UR9, 0x4d8, URZ ;  /* 0x000004d809057890 */ /* 0x000fc4000fffe0ff */
[----:B-----5:R-:W-:-:S07]  /*5e00*/  UIADD3 UR7, UPT, UPT, UR7, -0x1, URZ ;  /* 0xffffffff07077890 */ /* 0x020fce000fffe0ff */
[----:B------:R-:W-:Y:S05]  /*5e10*/  @!P0 BRA `(.L_x_240) ;  /* 0x0000002c00c48947 */ /* 0x000fea0003800000 */
[----:B-1-34-:R-:W0:Y:S02]  /*5e20*/  LDC R2, c[0x0][0x3a0] ;  /* 0x0000e800ff027b82 */ /* 0x01ae240000000800 */
[----:B0-----:R-:W-:-:S13]  /*5e30*/  ISETP.GE.AND P0, PT, R2, 0x1, PT ;  /* 0x000000010200780c */ /* 0x001fda0003f06270 */
[----:B------:R-:W-:Y:S05]  /*5e40*/  @!P0 BRA `(.L_x_241) ;  /* 0x0000001000188947 */ /* 0x000fea0003800000 */
[----:B------:R-:W-:Y:S01]  /*5e50*/  UISETP.NE.AND UP0, UPT, UR7, URZ, UPT ;  /* 0x000000ff0700728c */ /* 0x000fe2000bf05270 */
[----:B------:R-:W-:-:S08]  /*5e60*/  IMAD.MOV.U32 R7, RZ, RZ, RZ ;  /* 0x000000ffff077224 */ /* 0x000fd000078e00ff */
[----:B------:R-:W-:Y:S05]  /*5e70*/  BRA.U !UP0, `(.L_x_242) ;  /* 0x0000000908a87547 */ /* 0x000fea000b800000 */
[----:B------:R-:W-:Y:S01]  /*5e80*/  LOP3.LUT R7, R2, 0x7ffffffe, RZ, 0xc0, !PT ;  /* 0x7ffffffe02077812 */ /* 0x000fe200078ec0ff */
[----:B------:R-:W-:-:S07]  /*5e90*/  IMAD.MOV.U32 R9, RZ, RZ, RZ ;  /* 0x000000ffff097224 */ /* 0x000fce00078e00ff */
.L_x_251:
[----:B------:R-:W-:-:S05]  /*5ea0*/  IMAD R8, R9, 0x8, R18 ;  /* 0x0000000809087824 */ /* 0x000fca00078e0212 */
[----:B------:R-:W3:Y:S01]  /*5eb0*/  LDL.64 R12, [R8] ;  /* 0x00000000080c7983 */ /* 0x000ee20000100a00 */
[----:B------:R-:W-:Y:S02]  /*5ec0*/  HFMA2 R10, -RZ, RZ, 1323, -4.565715789794921875e-05 ;  /* 0x652b82feff0a7431 */ /* 0x000fe400000001ff */
[----:B------:R-:W-:Y:S01]  /*5ed0*/  IMAD.MOV.U32 R11, RZ, RZ, 0x3ff71547 ;  /* 0x3ff71547ff0b7424 */ /* 0x000fe200078e00ff */
[----:B------:R-:W-:Y:S01]  /*5ee0*/  UMOV UR8, 0xfefa39ef ;  /* 0xfefa39ef00087882 */ /* 0x000fe20000000000 */
[----:B------:R-:W-:Y:S01]  /*5ef0*/  UMOV UR9, 0x3fe62e42 ;  /* 0x3fe62e4200097882 */ /* 0x000fe20000000000 */
[----:B------:R-:W-:Y:S03]  /*5f00*/  BSSY.RECONVERGENT B1, `(.L_x_243) ;  /* 0x0000036000017945 */ /* 0x000fe60003800200 */
[----:B---3--:R-:W-:Y:S01]  /*5f10*/  DFMA R10, R12, R10, 6.75539944105574400000e+15 ;  /* 0x433800000c0a742b */ /* 0x008fe2000000000a */
        /* <DEDUP_REMOVED lines=46> */
[----:B------:R-:W-:-:S05]  /*6200*/  @!P1 SHF.R.S32.HI R11, RZ, 0x1, R2 ;  /* 0x00000001ff0b9819 */ /* 0x000fca0000011402 */
[----:B------:R-:W-:Y:S02]  /*6210*/  @!P1 IMAD.IADD R10, R10, 0x1, -R11 ;  /* 0x000000010a0a9824 */ /* 0x000fe400078e0a0b */
[----:B------:R-:W-:-:S03]  /*6220*/  @!P1 IMAD R21, R11, 0x100000, R21 ;  /* 0x001000000b159824 */ /* 0x000fc600078e0215 */
[----:B------:R-:W-:Y:S02]  /*6230*/  @!P1 LEA R11, R10, 0x3ff00000, 0x14 ;  /* 0x3ff000000a0b9811 */ /* 0x000fe400078ea0ff */
[----:B------:R-:W-:-:S06]  /*6240*/  @!P1 MOV R10, RZ ;  /* 0x000000ff000a9202 */ /* 0x000fcc0000000f00 */
[----:B------:R-:W-:-:S11]  /*6250*/  @!P1 DMUL R16, R20, R10 ;  /* 0x0000000a14109228 */ /* 0x000fd60000000000 */
.L_x_244:
[----:B------:R-:W-:Y:S05]  /*6260*/  BSYNC.RECONVERGENT B1 ;  /* 0x0000000000017941 */ /* 0x000fea0003800200 */
.L_x_243:
        /* <DEDUP_REMOVED lines=13> */
[----:B------:R-:W-:Y:S01]  /*6340*/  MOV R2, 0x6380 ;  /* 0x0000638000027802 */ /* 0x000fe20000000f00 */
[----:B------:R-:W-:Y:S01]  /*6350*/  IMAD.MOV.U32 R11, RZ, RZ, R17 ;  /* 0x000000ffff0b7224 */ /* 0x000fe200078e0011 */
[----:B------:R-:W-:-:S07]  /*6360*/  IADD3 R21, PT, PT, R21, -0x100000, RZ ;  /* 0xfff0000015157810 */ /* 0x000fce0007ffe0ff */
[----:B------:R-:W-:Y:S05]  /*6370*/  CALL.REL.NOINC `($__internal_1_$__cuda_sm20_dblrcp_rn_slowpath_v3) ;  /* 0x0000003c008c7944 */ /* 0x000fea0003c00000 */
[----:B------:R-:W-:Y:S02]  /*6380*/  IMAD.MOV.U32 R24, RZ, RZ, R12 ;  /* 0x000000ffff187224 */ /* 0x000fe400078e000c */
[----:B------:R-:W-:-:S07]  /*6390*/  IMAD.MOV.U32 R25, RZ, RZ, R13 ;  /* 0x000000ffff197224 */ /* 0x000fce00078e000d */
.L_x_246:
[----:B------:R-:W-:Y:S05]  /*63a0*/  BSYNC.RECONVERGENT B1 ;  /* 0x0000000000017941 */ /* 0x000fea0003800200 */
.L_x_245:
[----:B------:R-:W-:Y:S01]  /*63b0*/  DADD R26, -R24, 1 ;  /* 0x3ff00000181a7429 */ /* 0x000fe20000000100 */
[C---:B------:R-:W-:Y:S01]  /*63c0*/  IMAD R15, R9.reuse, 0x8, R4 ;  /* 0x00000008090f7824 */ /* 0x040fe200078e0204 */
[----:B------:R-:W-:-:S04]  /*63d0*/  LEA R22, R9, R0, 0x3 ;  /* 0x0000000009167211 */ /* 0x000fc800078e18ff */
[----:B------:R0:W-:Y:S04]  /*63e0*/  STL.64 [R15], R24 ;  /* 0x000000180f007387 */ /* 0x0001e80000100a00 */
[----:B------:R0:W-:Y:S04]  /*63f0*/  STL.64 [R22], R26 ;  /* 0x0000001a16007387 */ /* 0x0001e80000100a00 */
[----:B------:R-:W2:Y:S01]  /*6400*/  LDL.64 R16, [R8+0x8] ;  /* 0x0000080008107983 */ /* 0x000ea20000100a00 */
[----:B------:R-:W-:Y:S01]  /*6410*/  IMAD.MOV.U32 R10, RZ, RZ, 0x652b82fe ;  /* 0x652b82feff0a7424 */ /* 0x000fe200078e00ff */
[----:B------:R-:W-:Y:S01]  /*6420*/  UMOV UR8, 0xfefa39ef ;  /* 0xfefa39ef00087882 */ /* 0x000fe20000000000 */
[----:B------:R-:W-:Y:S01]  /*6430*/  IMAD.MOV.U32 R11, RZ, RZ, 0x3ff71547 ;  /* 0x3ff71547ff0b7424 */ /* 0x000fe200078e00ff */
[----:B------:R-:W-:Y:S01]  /*6440*/  UMOV UR9, 0x3fe62e42 ;  /* 0x3fe62e4200097882 */ /* 0x000fe20000000000 */
[----:B------:R-:W-:Y:S04]  /*6450*/  BSSY.RECONVERGENT B1, `(.L_x_247) ;  /* 0x0000036000017945 */ /* 0x000fe80003800200 */
        /* <DEDUP_REMOVED lines=9> */
[----:B------:R-:W-:Y:S01]  /*64f0*/  MOV R13, 0x3e928af3 ;  /* 0x3e928af3000d7802 */ /* 0x000fe20000000f00 */
[----:B------:R-:W-:-:S05]  /*6500*/  UMOV UR9, 0x3e5ade15 ;  /* 0x3e5ade1500097882 */ /* 0x000fca0000000000 */
        /* <DEDUP_REMOVED lines=27> */
[----:B------:R-:W-:Y:S02]  /*66c0*/  IMAD R21, R10, 0x100000, R13 ;  /* 0x001000000a157824 */ /* 0x000fe400078e020d */
        /* <DEDUP_REMOVED lines=14> */
.L_x_248:
[----:B------:R-:W-:Y:S05]  /*67b0*/  BSYNC.RECONVERGENT B1 ;  /* 0x0000000000017941 */ /* 0x000fea0003800200 */
.L_x_247:
        /* <DEDUP_REMOVED lines=14> */
[----:B------:R-:W-:Y:S05]  /*68a0*/  CALL.REL.NOINC `($__internal_1_$__cuda_sm20_dblrcp_rn_slowpath_v3) ;  /* 0x0000003800407944 */ /* 0x000fea0003c00000 */
.L_x_250:
[----:B------:R-:W-:Y:S05]  /*68b0*/  BSYNC.RECONVERGENT B1 ;  /* 0x0000000000017941 */ /* 0x000fea0003800200 */
.L_x_249:
[----:B------:R-:W-:Y:S01]  /*68c0*/  DADD R10, -R12, 1 ;  /* 0x3ff000000c0a7429 */ /* 0x000fe20000000100 */
[----:B------:R0:W-:Y:S01]  /*68d0*/  STL.64 [R15+0x8], R12 ;  /* 0x0000080c0f007387 */ /* 0x0001e20000100a00 */
[----:B------:R-:W-:-:S04]  /*68e0*/  IADD3 R9, PT, PT, R9, 0x2, RZ ;  /* 0x0000000209097810 */ /* 0x000fc80007ffe0ff */
[----:B------:R-:W-:Y:S01]  /*68f0*/  ISETP.NE.AND P0, PT, R9, R7, PT ;  /* 0x000000070900720c */ /* 0x000fe20003f05270 */
[----:B------:R0:W-:-:S12]  /*6900*/  STL.64 [R22+0x8], R10 ;  /* 0x0000080a16007387 */ /* 0x0001d80000100a00 */
[----:B0-----:R-:W-:Y:S05]  /*6910*/  @P0 BRA `(.L_x_251) ;  /* 0xfffffff400600947 */ /* 0x001fea000383ffff */
.L_x_242:
[----:B------:R-:W0:Y:S02]  /*6920*/  LDCU UR4, c[0x0][0x3a0] ;  /* 0x00007400ff0477ac */ /* 0x000e240008000800 */
[----:B0-----:R-:W-:-:S04]  /*6930*/  ULOP3.LUT UR4, UR4, 0x1, URZ, 0xc0, !UPT ;  /* 0x0000000104047892 */ /* 0x001fc8000f8ec0ff */
[----:B------:R-:W-:-:S09]  /*6940*/  UISETP.NE.U32.AND UP0, UPT, UR4, 0x1, UPT ;  /* 0x000000010400788c */ /* 0x000fd2000bf05070 */
[----:B------:R-:W-:Y:S05]  /*6950*/  BRA.U UP0, `(.L_x_241) ;  /* 0x0000000500547547 */ /* 0x000fea000b800000 */
[----:B------:R-:W-:-:S04]  /*6960*/  IMAD.SHL.U32 R7, R7, 0x8, RZ ;  /* 0x0000000807077824 */ /* 0x000fc800078e00ff */
[----:B------:R-:W-:-:S06]  /*6970*/  IMAD.IADD R8, R18, 0x1, R7 ;  /* 0x0000000112087824 */ /* 0x000fcc00078e0207 */
[----:B------:R-:W3:Y:S01]  /*6980*/  LDL.64 R8, [R8] ;  /* 0x0000000008087983 */ /* 0x000ee20000100a00 */
[----:B------:R-:W-:Y:S01]  /*6990*/  IMAD.MOV.U32 R10, RZ, RZ, 0x652b82fe ;  /* 0x652b82feff0a7424 */ /* 0x000fe200078e00ff */
[----:B------:R-:W-:Y:S01]  /*69a0*/  MOV R11, 0x3ff71547 ;  /* 0x3ff71547000b7802 */ /* 0x000fe20000000f00 */
[----:B------:R-:W-:Y:S01]  /*69b0*/  UMOV UR8, 0xfefa39ef ;  /* 0xfefa39ef00087882 */ /* 0x000fe20000000000 */
[----:B------:R-:W-:Y:S01]  /*69c0*/  UMOV UR9, 0x3fe62e42 ;  /* 0x3fe62e4200097882 */ /* 0x000fe20000000000 */
[----:B------:R-:W-:Y:S03]  /*69d0*/  BSSY.RECONVERGENT B1, `(.L_x_252) ;  /* 0x0000036000017945 */ /* 0x000fe60003800200 */
[----:B---3--:R-:W-:Y:S01]  /*69e0*/  DFMA R10, R8, R10, 6.75539944105574400000e+15 ;  /* 0x43380000080a742b */ /* 0x008fe2000000000a */
[----:B------:R-:W-:-:S07]  /*69f0*/  FSETP.GEU.AND P0, PT, |R9|, 4.1917929649353027344, PT ;  /* 0x4086232b0900780b */ /* 0x000fce0003f0e200 */
[----:B------:R-:W-:-:S08]  /*6a00*/  DADD R12, R10, -6.75539944105574400000e+15 ;  /* 0xc33800000a0c7429 */ /* 0x000fd00000000000 */
[----:B--2---:R-:W-:Y:S01]  /*6a10*/  DFMA R16, R12, -UR8, R8 ;  /* 0x800000080c107c2b */ /* 0x004fe20008000008 */
        /* <DEDUP_REMOVED lines=34> */
[----:B------:R-:W-:Y:S01]  /*6c40*/  IMAD R13, R10, 0x100000, R17 ;  /* 0x001000000a0d7824 */ /* 0x000fe200078e0211 */
[----:B------:R-:W-:Y:S01]  /*6c50*/  MOV R12, R16 ;  /* 0x00000010000c7202 */ /* 0x000fe20000000f00 */
        /* <DEDUP_REMOVED lines=10> */
[----:B------:R-:W-:Y:S01]  /*6d00*/  @!P1 LEA R9, R8, 0x3ff00000, 0x14 ;  /* 0x3ff0000008099811 */ /* 0x000fe200078ea0ff */
[----:B------:R-:W-:-:S06]  /*6d10*/  @!P1 IMAD.MOV.U32 R8, RZ, RZ, RZ ;  /* 0x000000ffff089224 */ /* 0x000fcc00078e00ff */
[----:B------:R-:W-:-:S11]  /*6d20*/  @!P1 DMUL R12, R16, R8 ;  /* 0x00000008100c9228 */ /* 0x000fd60000000000 */
.L_x_253:
[----:B------:R-:W-:Y:S05]  /*6d30*/  BSYNC.RECONVERGENT B1 ;  /* 0x0000000000017941 */ /* 0x000fea0003800200 */
.L_x_252:
        /* <DEDUP_REMOVED lines=14> */
[----:B------:R-:W-:Y:S02]  /*6e20*/  IMAD.MOV.U32 R11, RZ, RZ, R9 ;  /* 0x000000ffff0b7224 */ /* 0x000fe400078e0009 */
[----:B------:R-:W-:-:S07]  /*6e30*/  VIADD R21, R21, 0xfff00000 ;  /* 0xfff0000015157836 */ /* 0x000fce0000000000 */
[----:B------:R-:W-:Y:S05]  /*6e40*/  CALL.REL.NOINC `($__internal_1_$__cuda_sm20_dblrcp_rn_slowpath_v3) ;  /* 0x0000003000d87944 */ /* 0x000fea0003c00000 */
.L_x_255:
[----:B------:R-:W-:Y:S05]  /*6e50*/  BSYNC.RECONVERGENT B1 ;  /* 0x0000000000017941 */ /* 0x000fea0003800200 */
.L_x_254:
[----:B------:R-:W-:Y:S01]  /*6e60*/  DADD R8, -R12, 1 ;  /* 0x3ff000000c087429 */ /* 0x000fe20000000100 */
[C---:B------:R-:W-:Y:S01]  /*6e70*/  IADD3 R11, PT, PT, R7.reuse, R4, RZ ;  /* 0x00000004070b7210 */ /* 0x040fe20007ffe0ff */
[----:B------:R-:W-:-:S04]  /*6e80*/  IMAD.IADD R7, R7, 0x1, R0 ;  /* 0x0000000107077824 */ /* 0x000fc800078e0200 */
[----:B------:R0:W-:Y:S04]  /*6e90*/  STL.64 [R11], R12 ;  /* 0x0000000c0b007387 */ /* 0x0001e80000100a00 */
[----:B------:R0:W-:Y:S02]  /*6ea0*/  STL.64 [R7], R8 ;  /* 0x0000000807007387 */ /* 0x0001e40000100a00 */
.L_x_241:
[----:B0-----:R-:W0:Y:S01]  /*6eb0*/  I2F.F64 R8, R14 ;  /* 0x0000000e00087312 */ /* 0x001e220000201c00 */
        /* <DEDUP_REMOVED lines=77> */
[----:B-1----:R-:W-:Y:S05]  /*7390*/  CALL.REL.NOINC `($__internal_1_$__cuda_sm20_dblrcp_rn_slowpath_v3) ;  /* 0x0000002c00847944 */ /* 0x002fea0003c00000 */
[----:B------:R-:W-:Y:S02]  /*73a0*/  IMAD.MOV.U32 R10, RZ, RZ, R12 ;  /* 0x000000ffff0a7224 */ /* 0x000fe400078e000c */
[----:B------:R-:W-:-:S07]  /*73b0*/  IMAD.MOV.U32 R11, RZ, RZ, R13 ;  /* 0x000000ffff0b7224 */ /* 0x000fce00078e000d */
.L_x_257:
[----:B------:R-:W-:Y:S05]  /*73c0*/  BSYNC.RECONVERGENT B1 ;  /* 0x0000000000017941 */ /* 0x000fea0003800200 */
.L_x_256:
[----:B------:R-:W-:Y:S01]  /*73d0*/  ISETP.GE.AND P0, PT, R14, 0x1, PT ;  /* 0x000000010e00780c */ /* 0x000fe20003f06270 */
[----:B------:R-:W-:-:S12]  /*73e0*/  BSSY.RECONVERGENT B1, `(.L_x_258) ;  /* 0x00000b6000017945 */ /* 0x000fd80003800200 */
[----:B------:R-:W-:Y:S05]  /*73f0*/  @!P0 BRA `(.L_x_259) ;  /* 0x0000000800d08947 */ /* 0x000fea0003800000 */
[----:B------:R-:W0:Y:S02]  /*7400*/  LDC R7, c[0x0][0x3a0] ;  /* 0x0000e800ff077b82 */ /* 0x000e240000000800 */
[----:B0-----:R-:W-:-:S13]  /*7410*/  ISETP.GE.AND P0, PT, R7, 0x1, PT ;  /* 0x000000010700780c */ /* 0x001fda0003f06270 */
[----:B------:R-:W-:Y:S05]  /*7420*/  @!P0 EXIT ;  /* 0x000000000000894d */ /* 0x000fea0003800000 */
[----:B------:R-:W0:Y:S01]  /*7430*/  S2R R9, SR_CgaCtaId ;  /* 0x0000000000097919 */ /* 0x000e220000008800 */
[----:B------:R-:W-:Y:S02]  /*7440*/  MOV R2, 0x400 ;  /* 0x0000040000027802 */ /* 0x000fe40000000f00 */
[----:B------:R-:W-:Y:S01]  /*7450*/  LOP3.LUT R7, R7, 0x7, RZ, 0xc0, !PT ;  /* 0x0000000707077812 */ /* 0x000fe200078ec0ff */
[----:B------:R-:W2:Y:S01]  /*7460*/  S2R R8, SR_TID.X ;  /* 0x0000000000087919 */ /* 0x000ea20000002100 */
[----:B0-----:R-:W-:Y:S02]  /*7470*/  LEA R2, R9, R2, 0x18 ;  /* 0x0000000209027211 */ /* 0x001fe400078ec0ff */
[----:B--2---:R-:W-:-:S05]  /*7480*/  LOP3.LUT R9, R8, 0x7, RZ, 0xc0, !PT ;  /* 0x0000000708097812 */ /* 0x004fca00078ec0ff */
[----:B------:R-:W-:Y:S01]  /*7490*/  IMAD R2, R9, 0x768, R2 ;  /* 0x0000076809027824 */ /* 0x000fe200078e0202 */
[----:B------:R-:W-:-:S03]  /*74a0*/  MOV R9, RZ ;  /* 0x000000ff00097202 */ /* 0x000fc60000000f00 */
[----:B------:R-:W-:-:S07]  /*74b0*/  VIADD R8, R2, 0x308 ;  /* 0x0000030802087836 */ /* 0x000fce0000000000 */
.L_x_265:
[----:B------:R-:W-:Y:S01]  /*74c0*/  UISETP.GE.U32.AND UP0, UPT, UR7, 0x7, UPT ;  /* 0x000000070700788c */ /* 0x000fe2000bf06070 */
[----:B0-----:R-:W-:-:S08]  /*74d0*/  IMAD.MOV.U32 R15, RZ, RZ, RZ ;  /* 0x000000ffff0f7224 */ /* 0x001fd000078e00ff */
[----:B--23--:R-:W-:Y:S05]  /*74e0*/  BRA.U !UP0, `(.L_x_260) ;  /* 0x0000000508347547 */ /* 0x00cfea000b800000 */
[----:B------:R-:W0:Y:S01]  /*74f0*/  LDC R12, c[0x0][0x3a0] ;  /* 0x0000e800ff0c7b82 */ /* 0x000e220000000800 */
[----:B------:R-:W-:Y:S01]  /*7500*/  VIADD R21, R6, 0x20 ;  /* 0x0000002006157836 */ /* 0x000fe20000000000 */
[----:B------:R-:W-:Y:S02]  /*7510*/  IADD3 R22, PT, PT, R5, 0x20, RZ ;  /* 0x0000002005167810 */ /* 0x000fe40007ffe0ff */
[----:B0-----:R-:W-:Y:S01]  /*7520*/  LOP3.LUT R15, R12, 0x7ffffff8, RZ, 0xc0, !PT ;  /* 0x7ffffff80c0f7812 */ /* 0x001fe200078ec0ff */
[----:B------:R-:W-:-:S04]  /*7530*/  IMAD R13, R9, R12, RZ ;  /* 0x0000000c090d7224 */ /* 0x000fc800078e02ff */
[----:B------:R-:W-:Y:S02]  /*7540*/  IMAD R20, R13, 0x8, R8 ;  /* 0x000000080d147824 */ /* 0x000fe400078e0208 */
[----:B------:R-:W-:-:S07]  /*7550*/  IMAD.MOV R23, RZ, RZ, -R15 ;  /* 0x000000ffff177224 */ /* 0x000fce00078e0a0f */
.L_x_261:
        /* <DEDUP_REMOVED lines=70> */
.L_x_260:
[----:B------:R-:W-:-:S13]  /*79c0*/  ISETP.NE.AND P0, PT, R7, RZ, PT ;  /* 0x000000ff0700720c */ /* 0x000fda0003f05270 */
[----:B------:R-:W-:Y:S05]  /*79d0*/  @!P0 BRA `(.L_x_262) ;  /* 0x00000004004c8947 */ /* 0x000fea0003800000 */
[----:B------:R-:W0:Y:S01]  /*79e0*/  LDCU UR9, c[0x0][0x3a0] ;  /* 0x00007400ff0977ac */ /* 0x000e220008000800 */
[----:B------:R-:W-:-:S05]  /*79f0*/  VIADD R12, R7, 0xffffffff ;  /* 0xffffffff070c7836 */ /* 0x000fca0000000000 */
[----:B------:R-:W-:Y:S01]  /*7a00*/  ISETP.GE.U32.AND P0, PT, R12, 0x3, PT ;  /* 0x000000030c00780c */ /* 0x000fe20003f06070 */
[----:B0-----:R-:W-:-:S12]  /*7a10*/  ULOP3.LUT UP0, UR4, UR9, 0x3, URZ, 0xc0, !UPT ;  /* 0x0000000309047892 */ /* 0x001fd8000f80c0ff */
[----:B------:R-:W-:Y:S05]  /*7a20*/  @!P0 BRA `(.L_x_263) ;  /* 0x0000000000988947 */ /* 0x000fea0003800000 */
[----:B------:R-:W0:Y:S01]  /*7a30*/  LDCU UR8, c[0x0][0x3a0] ;  /* 0x00007400ff0877ac */ /* 0x000e220008000800 */
[----:B------:R-:W-:Y:S02]  /*7a40*/  IMAD R20, R15, 0x8, R5 ;  /* 0x000000080f147824 */ /* 0x000fe400078e0205 */
[----:B0-----:R-:W-:-:S05]  /*7a50*/  IMAD R13, R9, UR8, R15 ;  /* 0x00000008090d7c24 */ /* 0x001fca000f8e020f */
[----:B------:R-:W-:-:S05]  /*7a60*/  LEA R22, R13, R2, 0x3 ;  /* 0x000000020d167211 */ /* 0x000fca00078e18ff */
[----:B------:R-:W0:Y:S01]  /*7a70*/  LDS.64 R12, [R22+0x2d0] ;  /* 0x0002d000160c7984 */ /* 0x000e220000000a00 */
[----:B------:R-:W-:-:S03]  /*7a80*/  IMAD R21, R15, 0x8, R6 ;  /* 0x000000080f157824 */ /* 0x000fc600078e0206 */
        /* <DEDUP_REMOVED lines=21> */
[----:B------:R-:W4:Y:S01]  /*7be0*/  @!P0 LDL.64 R12, [R21+0x10] ;  /* 0x00001000150c8983 */ /* 0x000f220000100a00 */
[----:B0-----:R-:W-:Y:S02]  /*7bf0*/  DSETP.NEU.AND P1, PT, R16, 1, PT ;  /* 0x3ff000001000742a */ /* 0x001fe40003f2d000 */
[----:B----4-:R-:W-:-:S07]  /*7c00*/  @!P0 DADD R16, R12, R10 ;  /* 0x000000000c108229 */ /* 0x010fce000000000a */
[----:B------:R3:W-:Y:S05]  /*7c10*/  @!P0 STL.64 [R21+0x10], R16 ;  /* 0x0000101015008387 */ /* 0x0007ea0000100a00 */
[----:B------:R-:W4:Y:S02]  /*7c20*/  @P1 LDL.64 R12, [R20+0x18] ;  /* 0x00001800140c1983 */ /* 0x000f240000100a00 */
[----:B----4-:R-:W-:-:S07]  /*7c30*/  @P1 DADD R12, R12, R10 ;  /* 0x000000000c0c1229 */ /* 0x010fce000000000a */
[----:B------:R3:W-:Y:S04]  /*7c40*/  @P1 STL.64 [R20+0x18], R12 ;  /* 0x0000180c14001387 */ /* 0x0007e80000100a00 */
[----:B--2---:R-:W2:Y:S01]  /*7c50*/  @!P1 LDL.64 R26, [R21+0x18] ;  /* 0x00001800151a9983 */ /* 0x004ea20000100a00 */
[----:B------:R-:W-:Y:S01]  /*7c60*/  VIADD R15, R15, 0x4 ;  /* 0x000000040f0f7836 */ /* 0x000fe20000000000 */
[----:B--2---:R-:W-:-:S07]  /*7c70*/  @!P1 DADD R26, R26, R10 ;  /* 0x000000001a1a9229 */ /* 0x004fce000000000a */
[----:B------:R3:W-:Y:S04]  /*7c80*/  @!P1 STL.64 [R21+0x18], R26 ;  /* 0x0000181a15009387 */ /* 0x0007e80000100a00 */
.L_x_263:
[----:B------:R-:W-:Y:S05]  /*7c90*/  BRA.U !UP0, `(.L_x_262) ;  /* 0x00000001089c7547 */ /* 0x000fea000b800000 */
[----:B------:R-:W-:Y:S02]  /*7ca0*/  UISETP.NE.AND UP0, UPT, UR4, 0x1, UPT ;  /* 0x000000010400788c */ /* 0x000fe4000bf05270 */
[----:B------:R-:W-:-:S04]  /*7cb0*/  ULOP3.LUT UR8, UR9, 0x1, URZ, 0xc0, !UPT ;  /* 0x0000000109087892 */ /* 0x000fc8000f8ec0ff */
[----:B------:R-:W-:-:S03]  /*7cc0*/  UISETP.NE.U32.AND UP1, UPT, UR8, 0x1, UPT ;  /* 0x000000010800788c */ /* 0x000fc6000bf25070 */
[----:B------:R-:W-:Y:S08]  /*7cd0*/  BRA.U !UP0, `(.L_x_264) ;  /* 0x0000000108587547 */ /* 0x000ff0000b800000 */
[----:B---3--:R-:W-:Y:S02]  /*7ce0*/  IMAD R13, R9, UR9, R15 ;  /* 0x00000009090d7c24 */ /* 0x008fe4000f8e020f */
[----:B------:R-:W-:-:S03]  /*7cf0*/  IMAD R23, R15, 0x8, R5 ;  /* 0x000000080f177824 */ /* 0x000fc600078e0205 */
[----:B------:R-:W-:-:S05]  /*7d00*/  LEA R22, R13, R2, 0x3 ;  /* 0x000000020d167211 */ /* 0x000fca00078e18ff */
[----:B------:R-:W0:Y:S02]  /*7d10*/  LDS.64 R12, [R22+0x2d0] ;  /* 0x0002d000160c7984 */ /* 0x000e240000000a00 */
[----:B0-----:R-:W-:Y:S02]  /*7d20*/  DSETP.NEU.AND P0, PT, R12, 1, PT ;  /* 0x3ff000000c00742a */ /* 0x001fe40003f0d000 */
[----:B------:R-:W0:-:S12]  /*7d30*/  LDS.64 R12, [R22+0x2d8] ;  /* 0x0002d800160c7984 */ /* 0x000e180000000a00 */
[----:B------:R-:W2:Y:S01]  /*7d40*/  @P0 LDL.64 R20, [R23] ;  /* 0x0000000017140983 */ /* 0x000ea20000100a00 */
[----:B------:R-:W-:Y:S01]  /*7d50*/  @!P0 IMAD R27, R15, 0x8, R6 ;  /* 0x000000080f1b8824 */ /* 0x000fe200078e0206 */
[----:B--2---:R-:W-:-:S07]  /*7d60*/  @P0 DADD R20, R20, R10 ;  /* 0x0000000014140229 */ /* 0x004fce000000000a */
[----:B------:R2:W-:Y:S04]  /*7d70*/  @P0 STL.64 [R23], R20 ;  /* 0x0000001417000387 */ /* 0x0005e80000100a00 */
[----:B------:R-:W3:Y:S01]  /*7d80*/  @!P0 LDL.64 R16, [R27] ;  /* 0x000000001b108983 */ /* 0x000ee20000100a00 */
[----:B0-----:R-:W-:Y:S02]  /*7d90*/  DSETP.NEU.AND P1, PT, R12, 1, PT ;  /* 0x3ff000000c00742a */ /* 0x001fe40003f2d000 */
[----:B---3--:R-:W-:-:S07]  /*7da0*/  @!P0 DADD R16, R16, R10 ;  /* 0x0000000010108229 */ /* 0x008fce000000000a */
[----:B------:R2:W-:Y:S05]  /*7db0*/  @!P0 STL.64 [R27], R16 ;  /* 0x000000101b008387 */ /* 0x0005ea0000100a00 */
[----:B------:R-:W3:Y:S01]  /*7dc0*/  @P1 LDL.64 R12, [R23+0x8] ;  /* 0x00000800170c1983 */ /* 0x000ee20000100a00 */
[----:B------:R-:W-:Y:S01]  /*7dd0*/  @!P1 IMAD R29, R15, 0x8, R6 ;  /* 0x000000080f1d9824 */ /* 0x000fe200078e0206 */
[----:B---3--:R-:W-:-:S07]  /*7de0*/  @P1 DADD R12, R12, R10 ;  /* 0x000000000c0c1229 */ /* 0x008fce000000000a */
[----:B------:R2:W-:Y:S04]  /*7df0*/  @P1 STL.64 [R23+0x8], R12 ;  /* 0x0000080c17001387 */ /* 0x0005e80000100a00 */
[----:B------:R-:W3:Y:S01]  /*7e00*/  @!P1 LDL.64 R24, [R29+0x8] ;  /* 0x000008001d189983 */ /* 0x000ee20000100a00 */
[----:B------:R-:W-:Y:S01]  /*7e10*/  IADD3 R15, PT, PT, R15, 0x2, RZ ;  /* 0x000000020f0f7810 */ /* 0x000fe20007ffe0ff */
[----:B---3--:R-:W-:-:S07]  /*7e20*/  @!P1 DADD R24, R24, R10 ;  /* 0x0000000018189229 */ /* 0x008fce000000000a */
[----:B------:R2:W-:Y:S04]  /*7e30*/  @!P1 STL.64 [R29+0x8], R24 ;  /* 0x000008181d009387 */ /* 0x0005e80000100a00 */
.L_x_264:
[----:B------:R-:W-:Y:S05]  /*7e40*/  BRA.U UP1, `(.L_x_262) ;  /* 0x0000000101307547 */ /* 0x000fea000b800000 */
[----:B--23--:R-:W-:-:S04]  /*7e50*/  IMAD R13, R9, UR9, R15 ;  /* 0x00000009090d7c24 */ /* 0x00cfc8000f8e020f */
[----:B------:R-:W-:-:S05]  /*7e60*/  IMAD R20, R13, 0x8, R2 ;  /* 0x000000080d147824 */ /* 0x000fca00078e0202 */
        /* <DEDUP_REMOVED lines=10> */
.L_x_262:
[----:B------:R-:W-:-:S04]  /*7f10*/  IADD3 R9, PT, PT, R9, 0x1, RZ ;  /* 0x0000000109097810 */ /* 0x000fc80007ffe0ff */
[----:B------:R-:W-:-:S13]  /*7f20*/  ISETP.NE.AND P0, PT, R9, R14, PT ;  /* 0x0000000e0900720c */ /* 0x000fda0003f05270 */
[----:B------:R-:W-:Y:S05]  /*7f30*/  @P0 BRA `(.L_x_265) ;  /* 0xfffffff400600947 */ /* 0x000fea000383ffff */
.L_x_259:
[----:B------:R-:W-:Y:S05]  /*7f40*/  BSYNC.RECONVERGENT B1 ;  /* 0x0000000000017941 */ /* 0x000fea0003800200 */
.L_x_258:
[----:B------:R-:W4:Y:S02]  /*7f50*/  LDC R2, c[0x0][0x3a0] ;  /* 0x0000e800ff027b82 */ /* 0x000f240000000800 */
[----:B----4-:R-:W-:-:S13]  /*7f60*/  ISETP.GE.AND P0, PT, R2, 0x1, PT ;  /* 0x000000010200780c */ /* 0x010fda0003f06270 */
[----:B------:R-:W-:Y:S05]  /*7f70*/  @!P0 EXIT ;  /* 0x000000000000894d */ /* 0x000fea0003800000 */
[----:B------:R-:W-:Y:S02]  /*7f80*/  IMAD.MOV R2, RZ, RZ, -R2 ;  /* 0x000000ffff027224 */ /* 0x000fe400078e0a02 */
[----:B------:R-:W-:Y:S02]  /*7f90*/  IMAD.U32 R7, RZ, RZ, UR5 ;  /* 0x00000005ff077e24 */ /* 0x000fe4000f8e00ff */
[----:B------:R-:W-:-:S07]  /*7fa0*/  IMAD.U32 R22, RZ, RZ, UR14 ;  /* 0x0000000eff167e24 */ /* 0x000fce000f8e00ff */
.L_x_273:
[----:B------:R-:W4:Y:S04]  /*7fb0*/  LDL.64 R8, [R0] ;  /* 0x0000000000087983 */ /* 0x000f280000100a00 */
[----:B0-23--:R-:W2:Y:S01]  /*7fc0*/  LDL.64 R16, [R5] ;  /* 0x0000000005107983 */ /* 0x00dea20000100a00 */
[----:B------:R-:W-:Y:S01]  /*7fd0*/  UMOV UR8, 0x9999999a ;  /* 0x9999999a00087882 */ /* 0x000fe20000000000 */
[----:B------:R-:W-:Y:S01]  /*7fe0*/  UMOV UR9, 0x3fb99999 ;  /* 0x3fb9999900097882 */ /* 0x000fe20000000000 */
[----:B------:R-:W-:Y:S01]  /*7ff0*/  UMOV UR16, 0xcccccccd ;  /* 0xcccccccd00107882 */ /* 0x000fe20000000000 */
[----:B------:R-:W-:Y:S01]  /*8000*/  UMOV UR17, 0x3feccccc ;  /* 0x3feccccc00117882 */ /* 0x000fe20000000000 */
[----:B------:R-:W-:Y:S01]  /*8010*/  MOV R10, 0xfeebc2a0 ;  /* 0xfeebc2a0000a7802 */ /* 0x000fe20000000f00 */
[----:B------:R-:W-:Y:S01]  /*8020*/  IMAD.MOV.U32 R11, RZ, RZ, 0x39b4484b ;  /* 0x39b4484bff0b7424 */ /* 0x000fe200078e00ff */
[----:B----4-:R-:W-:-:S08]  /*8030*/  DMUL R8, R8, UR8 ;  /* 0x0000000808087c28 */ /* 0x010fd00008000000 */
[----:B--2---:R-:W-:-:S07]  /*8040*/  DFMA R16, R16, UR16, R8 ;  /* 0x0000001010107c2b */ /* 0x004fce0008000008 */
[----:B------:R0:W-:Y:S04]  /*8050*/  STL.64 [R5], R16 ;  /* 0x0000001005007387 */ /* 0x0001e80000100a00 */
[----:B------:R-:W0:Y:S04]  /*8060*/  LDL.64 R8, [R4] ;  /* 0x0000000004087983 */ /* 0x000e280000100a00 */
[----:B------:R-:W2:Y:S01]  /*8070*/  LDL.64 R12, [R6] ;  /* 0x00000000060c7983 */ /* 0x000ea20000100a00 */
[----:B------:R-:W-:Y:S01]  /*8080*/  DSETP.MAX.AND P0, P1, R16, R10, PT ;  /* 0x0000000a1000722a */ /* 0x000fe2000390f000 */
[----:B------:R-:W-:Y:S01]  /*8090*/  IMAD.MOV.U32 R21, RZ, RZ, R11 ;  /* 0x000000ffff157224 */ /* 0x000fe200078e000b */
[----:B------:R-:W-:Y:S01]  /*80a0*/  BSSY.RECONVERGENT B1, `(.L_x_266) ;  /* 0x000005d000017945 */ /* 0x000fe20003800200 */
[----:B------:R-:W-:Y:S01]  /*80b0*/  IMAD.MOV.U32 R14, RZ, RZ, R17 ;  /* 0x000000ffff0e7224 */ /* 0x000fe200078e0011 */
[----:B------:R-:W-:Y:S01]  /*80c0*/  MOV R24, 0xfffffc01 ;  /* 0xfffffc0100187802 */ /* 0x000fe20000000f00 */
[----:B------:R-:W-:-:S03]  /*80d0*/  IMAD.MOV.U32 R15, RZ, RZ, R10 ;  /* 0x000000ffff0f7224 */ /* 0x000fc600078e000a */
[----:B------:R-:W-:Y:S02]  /*80e0*/  FSEL R23, R14, R21, P0 ;  /* 0x000000150e177208 */ /* 0x000fe40000000000 */
[----:B------:R-:W-:-:S04]  /*80f0*/  MOV R14, R16 ;  /* 0x00000010000e7202 */ /* 0x000fc80000000f00 */
[----:B------:R-:W-:Y:S02]  /*8100*/  @P1 LOP3.LUT R23, R21, 0x80000, RZ, 0xfc, !PT ;  /* 0x0008000015171812 */ /* 0x000fe400078efcff */
[----:B------:R-:W-:-:S03]  /*8110*/  SEL R14, R14, R15, P0 ;  /* 0x0000000f0e0e7207 */ /* 0x000fc60000000000 */
[----:B------:R-:W-:Y:S02]  /*8120*/  IMAD.MOV.U32 R15, RZ, RZ, R23 ;  /* 0x000000ffff0f7224 */ /* 0x000fe400078e0017 */
[----:B------:R-:W-:Y:S02]  /*8130*/  IMAD.MOV.U32 R20, RZ, RZ, R14 ;  /* 0x000000ffff147224 */ /* 0x000fe400078e000e */
[----:B------:R-:W-:Y:S01]  /*8140*/  IMAD.MOV.U32 R25, RZ, RZ, R15 ;  /* 0x000000ffff197224 */ /* 0x000fe200078e000f */
[----:B------:R-:W-:Y:S01]  /*8150*/  ISETP.GT.AND P0, PT, R15, 0xfffff, PT ;  /* 0x000fffff0f00780c */ /* 0x000fe20003f04270 */
[----:B------:R-:W-:-:S12]  /*8160*/  IMAD.MOV.U32 R23, RZ, RZ, R18 ;  /* 0x000000ffff177224 */ /* 0x000fd800078e0012 */
[----:B------:R-:W-:Y:S01]  /*8170*/  @!P0 IMAD.MOV.U32 R24, RZ, RZ, -0x435 ;  /* 0xfffffbcbff188424 */ /* 0x000fe200078e00ff */
[----:B0-----:R-:W-:Y:S01]  /*8180*/  DMUL R16, R8, UR8 ;  /* 0x0000000808107c28 */ /* 0x001fe20008000000 */
[----:B------:R-:W-:Y:S01]  /*8190*/  IMAD.MOV.U32 R8, RZ, RZ, R14 ;  /* 0x000000ffff087224 */ /* 0x000fe200078e000e */
[----:B------:R-:W-:-:S06]  /*81a0*/  MOV R9, R15 ;  /* 0x0000000f00097202 */ /* 0x000fcc0000000f00 */
[----:B--2---:R-:W-:Y:S02]  /*81b0*/  DFMA R12, R12, UR16, R16 ;  /* 0x000000100c0c7c2b */ /* 0x004fe40008000010 */
[----:B------:R-:W-:-:S05]  /*81c0*/  @!P0 DMUL R8, R8, 1.80143985094819840000e+16 ;  /* 0x4350000008088828 */ /* 0x000fca0000000000 */
[----:B------:R0:W-:Y:S05]  /*81d0*/  STL.64 [R6], R12 ;  /* 0x0000000c06007387 */ /* 0x0001ea0000100a00 */
[----:B------:R-:W-:Y:S01]  /*81e0*/  @!P0 IMAD.MOV.U32 R25, RZ, RZ, R9 ;  /* 0x000000ffff198224 */ /* 0x000fe200078e0009 */
[----:B------:R-:W-:-:S03]  /*81f0*/  @!P0 MOV R20, R8 ;  /* 0x0000000800148202 */ /* 0x000fc60000000f00 */
[----:B------:R-:W-:-:S05]  /*8200*/  VIADD R15, R25, 0xffffffff ;  /* 0xffffffff190f7836 */ /* 0x000fca0000000000 */
        /* <DEDUP_REMOVED lines=8> */
[----:B------:R-:W-:-:S04]  /*8290*/  @P0 VIADD R9, R21, 0xfff00000 ;  /* 0xfff0000015090836 */ /* 0x000fc80000000000 */
        /* <DEDUP_REMOVED lines=36> */
[----:B------:R-:W-:Y:S01]  /*84e0*/  IMAD.MOV.U32 R15, RZ, RZ, 0x43300000 ;  /* 0x43300000ff0f7424 */ /* 0x000fe200078e00ff */
[----:B------:R-:W-:-:S04]  /*84f0*/  UMOV UR9, 0x3fb55555 ;  /* 0x3fb5555500097882 */ /* 0x000fc80000000000 */
        /* <DEDUP_REMOVED lines=17> */
.L_x_267:
[----:B------:R-:W-:Y:S01]  /*8610*/  MOV R14, 0x0 ;  /* 0x00000000000e7802 */ /* 0x000fe20000000f00 */
[----:B------:R-:W-:Y:S01]  /*8620*/  IMAD.MOV.U32 R15, RZ, RZ, 0x7ff00000 ;  /* 0x7ff00000ff0f7424 */ /* 0x000fe200078e00ff */
[----:B------:R-:W-:-:S05]  /*8630*/  LOP3.LUT P0, RZ, R9, 0x7fffffff, RZ, 0xc0, !PT ;  /* 0x7fffffff09ff7812 */ /* 0x000fca000780c0ff */
[----:B------:R-:W-:-:S10]  /*8640*/  DFMA R14, R8, R14, +INF ;  /* 0x7ff00000080e742b */ /* 0x000fd4000000000e */
[----:B------:R-:W-:Y:S02]  /*8650*/  FSEL R8, R14, RZ, P0 ;  /* 0x000000ff0e087208 */ /* 0x000fe40000000000 */
[----:B------:R-:W-:-:S07]  /*8660*/  FSEL R9, R15, -QNAN , P0 ;  /* 0xfff000000f097808 */ /* 0x000fce0000000000 */
.L_x_268:
[----:B------:R-:W-:Y:S05]  /*8670*/  BSYNC.RECONVERGENT B1 ;  /* 0x0000000000017941 */ /* 0x000fea0003800200 */
.L_x_266:
[----:B------:R-:W-:Y:S01]  /*8680*/  DSETP.MAX.AND P0, P1, R12, R10, PT ;  /* 0x0000000a0c00722a */ /* 0x000fe2000390f000 */
[----:B------:R-:W-:Y:S01]  /*8690*/  IMAD.MOV.U32 R14, RZ, RZ, R13 ;  /* 0x000000ffff0e7224 */ /* 0x000fe200078e000d */
[----:B------:R-:W-:Y:S01]  /*86a0*/  BSSY.RECONVERGENT B1, `(.L_x_269) ;  /* 0x0000057000017945 */ /* 0x000fe20003800200 */
[----:B------:R-:W-:Y:S02]  /*86b0*/  IMAD.MOV.U32 R15, RZ, RZ, R11 ;  /* 0x000000ffff0f7224 */ /* 0x000fe400078e000b */
[----:B------:R-:W-:Y:S01]  /*86c0*/  IMAD.MOV.U32 R24, RZ, RZ, -0x3ff ;  /* 0xfffffc01ff187424 */ /* 0x000fe200078e00ff */
[----:B------:R-:W-:Y:S02]  /*86d0*/  SEL R12, R12, R10, P0 ;  /* 0x0000000a0c0c7207 */ /* 0x000fe40000000000 */
[----:B------:R-:W-:-:S03]  /*86e0*/  FSEL R17, R14, R15, P0 ;  /* 0x0000000f0e117208 */ /* 0x000fc60000000000 */
[----:B------:R-:W-:-:S03]  /*86f0*/  IMAD.MOV.U32 R10, RZ, RZ, R12 ;  /* 0x000000ffff0a7224 */ /* 0x000fc600078e000c */
[----:B------:R-:W-:-:S04]  /*8700*/  @P1 LOP3.LUT R17, R15, 0x80000, RZ, 0xfc, !PT ;  /* 0x000800000f111812 */ /* 0x000fc800078efcff */
[----:B------:R-:W-:-:S04]  /*8710*/  MOV R13, R17 ;  /* 0x00000011000d7202 */ /* 0x000fc80000000f00 */
[----:B------:R-:W-:Y:S01]  /*8720*/  ISETP.GT.AND P0, PT, R13, 0xfffff, PT ;  /* 0x000fffff0d00780c */ /* 0x000fe20003f04270 */
[--C-:B------:R-:W-:Y:S02]  /*8730*/  IMAD.MOV.U32 R11, RZ, RZ, R13.reuse ;  /* 0x000000ffff0b7224 */ /* 0x100fe400078e000d */
[----:B------:R-:W-:-:S10]  /*8740*/  IMAD.MOV.U32 R25, RZ, RZ, R13 ;  /* 0x000000ffff197224 */ /* 0x000fd400078e000d */
[----:B------:R-:W-:Y:S01]  /*8750*/  @!P0 DMUL R10, R10, 1.80143985094819840000e+16 ;  /* 0x435000000a0a8828 */ /* 0x000fe20000000000 */
[----:B------:R-:W-:-:S09]  /*8760*/  @!P0 IMAD.MOV.U32 R24, RZ, RZ, -0x435 ;  /* 0xfffffbcbff188424 */ /* 0x000fd200078e00ff */
[----:B------:R-:W-:Y:S02]  /*8770*/  @!P0 MOV R25, R11 ;  /* 0x0000000b00198202 */ /* 0x000fe40000000f00 */
[----:B------:R-:W-:-:S03]  /*8780*/  @!P0 MOV R12, R10 ;  /* 0x0000000a000c8202 */ /* 0x000fc60000000f00 */
        /* <DEDUP_REMOVED lines=8> */
[----:B------:R-:W-:Y:S01]  /*8810*/  IMAD.MOV.U32 R10, RZ, RZ, R12 ;  /* 0x000000ffff0a7224 */ /* 0x000fe200078e000c */
[----:B------:R-:W-:Y:S02]  /*8820*/  MOV R12, RZ ;  /* 0x000000ff000c7202 */ /* 0x000fe40000000f00 */
[----:B------:R-:W-:-:S13]  /*8830*/  ISETP.GE.U32.AND P0, PT, R11, 0x3ff6a09f, PT ;  /* 0x3ff6a09f0b00780c */ /* 0x000fda0003f06070 */
[----:B------:R-:W-:Y:S02]  /*8840*/  @P0 VIADD R13, R11, 0xfff00000 ;  /* 0xfff000000b0d0836 */ /* 0x000fe40000000000 */
[----:B------:R-:W-:Y:S02]  /*8850*/  @P0 VIADD R26, R26, 0x1 ;  /* 0x000000011a1a0836 */ /* 0x000fe40000000000 */
[----:B------:R-:W-:-:S06]  /*8860*/  @P0 IMAD.MOV.U32 R11, RZ, RZ, R13 ;  /* 0x000000ffff0b0224 */ /* 0x000fcc00078e000d */
[C---:B------:R-:W-:Y:S02]  /*8870*/  DADD R20, R10.reuse, 1 ;  /* 0x3ff000000a147429 */ /* 0x040fe40000000000 */
[----:B------:R-:W-:-:S04]  /*8880*/  DADD R10, R10, -1 ;  /* 0xbff000000a0a7429 */ /* 0x000fc80000000000 */
[----:B------:R-:W0:Y:S02]  /*8890*/  MUFU.RCP64H R13, R21 ;  /* 0x00000015000d7308 */ /* 0x000e240000001800 */
[----:B0-----:R-:W-:Y:S01]  /*88a0*/  DFMA R16, -R20, R12, 1 ;  /* 0x3ff000001410742b */ /* 0x001fe2000000010c */
[----:B------:R-:W-:Y:S02]  /*88b0*/  IMAD.MOV.U32 R20, RZ, RZ, -0x748574fc ;  /* 0x8b7a8b04ff147424 */ /* 0x000fe400078e00ff */
[----:B------:R-:W-:-:S05]  /*88c0*/  IMAD.MOV.U32 R21, RZ, RZ, 0x3ed0ee25 ;  /* 0x3ed0ee25ff157424 */ /* 0x000fca00078e00ff */
        /* <DEDUP_REMOVED lines=46> */
.L_x_270:
[----:B------:R-:W-:Y:S01]  /*8bb0*/  IMAD.MOV.U32 R12, RZ, RZ, 0x0 ;  /* 0x00000000ff0c7424 */ /* 0x000fe200078e00ff */
[----:B------:R-:W-:Y:S01]  /*8bc0*/  LOP3.LUT P0, RZ, R11, 0x7fffffff, RZ, 0xc0, !PT ;  /* 0x7fffffff0bff7812 */ /* 0x000fe2000780c0ff */
[----:B------:R-:W-:-:S06]  /*8bd0*/  IMAD.MOV.U32 R13, RZ, RZ, 0x7ff00000 ;  /* 0x7ff00000ff0d7424 */ /* 0x000fcc00078e00ff */
[----:B------:R-:W-:-:S10]  /*8be0*/  DFMA R12, R10, R12, +INF ;  /* 0x7ff000000a0c742b */ /* 0x000fd4000000000c */
[----:B------:R-:W-:Y:S02]  /*8bf0*/  FSEL R10, R12, RZ, P0 ;  /* 0x000000ff0c0a7208 */ /* 0x000fe40000000000 */
[----:B------:R-:W-:-:S07]  /*8c00*/  FSEL R11, R13, -QNAN , P0 ;  /* 0xfff000000d0b7808 */ /* 0x000fce0000000000 */
.L_x_271:
[----:B------:R-:W-:Y:S05]  /*8c10*/  BSYNC.RECONVERGENT B1 ;  /* 0x0000000000017941 */ /* 0x000fea0003800200 */
.L_x_269:
[----:B------:R-:W-:-:S07]  /*8c20*/  DADD R8, -R10, R8 ;  /* 0x000000000a087229 */ /* 0x000fce0000000108 */
[----:B------:R0:W-:Y:S04]  /*8c30*/  STL.64 [R7], R8 ;  /* 0x0000000807007387 */ /* 0x0001e80000100a00 */
[----:B------:R-:W2:Y:S01]  /*8c40*/  LDL.64 R10, [R23] ;  /* 0x00000000170a7983 */ /* 0x000ea20000100a00 */
[----:B------:R-:W-:Y:S01]  /*8c50*/  VIADD R2, R2, 0x1 ;  /* 0x0000000102027836 */ /* 0x000fe20000000000 */
[----:B------:R-:W-:-:S04]  /*8c60*/  IADD3 R18, P1, PT, R18, 0x8, RZ ;  /* 0x0000000812127810 */ /* 0x000fc80007f3e0ff */
[----:B------:R-:W-:Y:S02]  /*8c70*/  ISETP.NE.AND P0, PT, R2, RZ, PT ;  /* 0x000000ff0200720c */ /* 0x000fe40003f05270 */
[----:B------:R-:W-:Y:S01]  /*8c80*/  IADD3.X R19, PT, PT, RZ, R19, RZ, P1, !PT ;  /* 0x00000013ff137210 */ /* 0x000fe20000ffe4ff */
[----:B--2---:R-:W-:-:S07]  /*8c90*/  DADD R10, R8, -R10 ;  /* 0x00000000080a7229 */ /* 0x004fce000000080a */
[----:B------:R0:W-:Y:S03]  /*8ca0*/  STL.64 [R22], R10 ;  /* 0x0000000a16007387 */ /* 0x0001e60000100a00 */
[----:B------:R-:W-:Y:S05]  /*8cb0*/  @!P0 BRA `(.L_x_272) ;  /* 0x0000000800408947 */ /* 0x000fea0003800000 */
[----:B0-----:R-:W-:Y:S01]  /*8cc0*/  VIADD R22, R22, 0x8 ;  /* 0x0000000816167836 */ /* 0x001fe20000000000 */
[----:B-1----:R-:W-:Y:S01]  /*8cd0*/  IADD3 R6, PT, PT, R6, 0x8, RZ ;  /* 0x0000000806067810 */ /* 0x002fe20007ffe0ff */
[----:B------:R-:W-:Y:S02]  /*8ce0*/  VIADD R7, R7, 0x8 ;  /* 0x0000000807077836 */ /* 0x000fe40000000000 */
[----:B------:R-:W-:Y:S02]  /*8cf0*/  VIADD R4, R4, 0x8 ;  /* 0x0000000804047836 */ /* 0x000fe40000000000 */
[----:B------:R-:W-:Y:S02]  /*8d00*/  VIADD R0, R0, 0x8 ;  /* 0x0000000800007836 */ /* 0x000fe40000000000 */
[----:B------:R-:W-:Y:S01]  /*8d10*/  VIADD R5, R5, 0x8 ;  /* 0x0000000805057836 */ /* 0x000fe20000000000 */
[----:B------:R-:W-:Y:S06]  /*8d20*/  BRA `(.L_x_273) ;  /* 0xfffffff000a07947 */ /* 0x000fec000383ffff */
.L_x_240:
[----:B------:R-:W0:Y:S02]  /*8d30*/  LDCU UR8, c[0x0][0x3a0] ;  /* 0x00007400ff0877ac */ /* 0x000e240008000800 */
[----:B0-----:R-:W-:-:S06]  /*8d40*/  UISETP.GE.AND UP0, UPT, UR8, 0x1, UPT ;  /* 0x000000010800788c */ /* 0x001fcc000bf06270 */
[----:B------:R-:W-:-:S13]  /*8d50*/  PLOP3.LUT P0, PT, PT, PT, UP0, 0x80, 0x8 ;  /* 0x000000000008781c */ /* 0x000fda0003f0f008 */
[----:B------:R-:W-:Y:S05]  /*8d60*/  @!P0 EXIT ;  /* 0x000000000000894d */ /* 0x000fea0003800000 */
[----:B------:R-:W-:Y:S02]  /*8d70*/  UISETP.GE.U32.AND UP0, UPT, UR7, 0xf, UPT ;  /* 0x0000000f0700788c */ /* 0x000fe4000bf06070 */
[----:B------:R-:W-:Y:S01]  /*8d80*/  ULOP3.LUT UR10, UR8, 0xf, URZ, 0xc0, !UPT ;  /* 0x0000000f080a7892 */ /* 0x000fe2000f8ec0ff */
[----:B------:R-:W-:-:S03]  /*8d90*/  UMOV UR4, URZ ;  /* 0x000000ff00047c82 */ /* 0x000fc60008000000 */
[----:B------:R-:W-:-:S03]  /*8da0*/  UISETP.NE.AND UP1, UPT, UR10, URZ, UPT ;  /* 0x000000ff0a00728c */ /* 0x000fc6000bf25270 */
[----:B------:R-:W-:Y:S08]  /*8db0*/  BRA.U !UP0, `(.L_x_274) ;  /* 0x0000000108ec7547 */ /* 0x000ff0000b800000 */
[----:B------:R-:W-:Y:S01]  /*8dc0*/  ULOP3.LUT UR4, UR8, 0x7ffffff0, URZ, 0xc0, !UPT ;  /* 0x7ffffff008047892 */ /* 0x000fe2000f8ec0ff */
[----:B------:R-:W-:Y:S01]  /*8dd0*/  VIADD R4, R18, 0x40 ;  /* 0x0000004012047836 */ /* 0x000fe20000000000 */
[C---:B------:R-:W-:Y:S01]  /*8de0*/  IADD3 R0, PT, PT, R1.reuse, 0x518, RZ ;  /* 0x0000051801007810 */ /* 0x040fe20007ffe0ff */
[----:B-1-34-:R-:W-:Y:S01]  /*8df0*/  VIADD R2, R1, 0x610 ;  /* 0x0000061001027836 */ /* 0x01afe20000000000 */
[----:B------:R-:W-:-:S12]  /*8e00*/  UIADD3 UR9, UPT, UPT, -UR4, URZ, URZ ;  /* 0x000000ff04097290 */ /* 0x000fd8000fffe1ff */
.L_x_275:
        /* <DEDUP_REMOVED lines=51> */
[----:B0-----:R-:W-:Y:S01]  /*9140*/  VIADD R0, R0, 0x80 ;  /* 0x0000008000007836 */ /* 0x001fe20000000000 */
[----:B-1----:R-:W-:Y:S01]  /*9150*/  IADD3 R2, PT, PT, R2, 0x80, RZ ;  /* 0x0000008002027810 */ /* 0x002fe20007ffe0ff */
[----:B------:R-:W-:Y:S06]  /*9160*/  BRA.U UP0, `(.L_x_275) ;  /* 0xfffffffd00287547 */ /* 0x000fec000b83ffff */
.L_x_274:
[----:B------:R-:W-:Y:S05]  /*9170*/  BRA.U !UP1, `(.L_x_272) ;  /* 0x0000000509107547 */ /* 0x000fea000b800000 */
[----:B------:R-:W-:Y:S02]  /*9180*/  UISETP.GE.U32.AND UP0, UPT, UR10, 0x8, UPT ;  /* 0x000000080a00788c */ /* 0x000fe4000bf06070 */
[----:B------:R-:W-:-:S04]  /*9190*/  ULOP3.LUT UR15, UR8, 0x7, URZ, 0xc0, !UPT ;  /* 0x00000007080f7892 */ /* 0x000fc8000f8ec0ff */
[----:B------:R-:W-:-:S03]  /*91a0*/  UISETP.NE.AND UP1, UPT, UR15, URZ, UPT ;  /* 0x000000ff0f00728c */ /* 0x000fc6000bf25270 */
[----:B------:R-:W-:Y:S08]  /*91b0*/  BRA.U !UP0, `(.L_x_276) ;  /* 0x0000000108707547 */ /* 0x000ff0000b800000 */
[----:B------:R-:W-:-:S04]  /*91c0*/  IMAD.U32 R5, RZ, RZ, UR4 ;  /* 0x00000004ff057e24 */ /* 0x000fc8000f8e00ff */
        /* <DEDUP_REMOVED lines=27> */
.L_x_276:
[----:B------:R-:W-:Y:S05]  /*9380*/  BRA.U !UP1, `(.L_x_272) ;  /* 0x00000001098c7547 */ /* 0x000fea000b800000 */
[----:B------:R-:W-:Y:S02]  /*9390*/  UISETP.GE.U32.AND UP0, UPT, UR15, 0x4, UPT ;  /* 0x000000040f00788c */ /* 0x000fe4000bf06070 */
[----:B------:R-:W-:-:S04]  /*93a0*/  ULOP3.LUT UR8, UR8, 0x3, URZ, 0xc0, !UPT ;  /* 0x0000000308087892 */ /* 0x000fc8000f8ec0ff */
[----:B------:R-:W-:-:S03]  /*93b0*/  UISETP.NE.AND UP1, UPT, UR8, URZ, UPT ;  /* 0x000000ff0800728c */ /* 0x000fc6000bf25270 */
[----:B------:R-:W-:Y:S08]  /*93c0*/  BRA.U !UP0, `(.L_x_277) ;  /* 0x0000000108407547 */ /* 0x000ff0000b800000 */
[----:B0-----:R-:W-:-:S05]  /*93d0*/  IMAD.U32 R5, RZ, RZ, UR4 ;  /* 0x00000004ff057e24 */ /* 0x001fca000f8e00ff */
        /* <DEDUP_REMOVED lines=15> */
.L_x_277:
[----:B------:R-:W-:Y:S05]  /*94d0*/  BRA.U !UP1, `(.L_x_272) ;  /* 0x0000000109387547 */ /* 0x000fea000b800000 */
[----:B0-----:R-:W-:Y:S01]  /*94e0*/  IMAD.U32 R5, RZ, RZ, UR4 ;  /* 0x00000004ff057e24 */ /* 0x001fe2000f8e00ff */
[----:B------:R-:W-:Y:S02]  /*94f0*/  UIMAD UR10, UR4, 0x8, UR14 ;  /* 0x00000008040a78a4 */ /* 0x000fe4000f8e020e */
[----:B------:R-:W-:Y:S01]  /*9500*/  UIMAD UR9, UR4, 0x8, UR5 ;  /* 0x00000008040978a4 */ /* 0x000fe2000f8e0205 */
[----:B------:R-:W-:Y:S01]  /*9510*/  IMAD R18, R5, 0x8, R18 ;  /* 0x0000000805127824 */ /* 0x000fe200078e0212 */
[----:B------:R-:W-:-:S12]  /*9520*/  UIADD3 UR8, UPT, UPT, -UR8, URZ, URZ ;  /* 0x000000ff08087290 */ /* 0x000fd8000fffe1ff */
.L_x_278:
        /* <DEDUP_REMOVED lines=9> */
.L_x_272:
[----:B------:R-:W-:Y:S05]  /*95c0*/  BSYNC.RECONVERGENT B0 ;  /* 0x0000000000007941 */ /* 0x000fea0003800200 */
.L_x_239:
[----:B------:R-:W5:Y:S02]  /*95d0*/  LDCU UR10, c[0x0][0x3a0] ;  /* 0x00007400ff0a77ac */ /* 0x000f640008000800 */
[----:B-----5:R-:W-:-:S06]  /*95e0*/  UISETP.GE.AND UP0, UPT, UR10, 0x1, UPT ;  /* 0x000000010a00788c */ /* 0x020fcc000bf06270 */
[----:B------:R-:W-:-:S13]  /*95f0*/  PLOP3.LUT P0, PT, PT, PT, UP0, 0x80, 0x8 ;  /* 0x000000000008781c */ /* 0x000fda0003f0f008 */
[----:B------:R-:W-:Y:S05]  /*9600*/  @!P0 EXIT ;  /* 0x000000000000894d */ /* 0x000fea0003800000 */
[----:B------:R-:W-:Y:S01]  /*9610*/  UISETP.GE.U32.AND UP0, UPT, UR7, 0xf, UPT ;  /* 0x0000000f0700788c */ /* 0x000fe2000bf06070 */
[----:B------:R-:W-:Y:S01]  /*9620*/  IMAD.U32 R0, RZ, RZ, UR10 ;  /* 0x0000000aff007e24 */ /* 0x000fe2000f8e00ff */
[----:B------:R-:W-:Y:S01]  /*9630*/  ULOP3.LUT UR16, UR10, 0xf, URZ, 0xc0, !UPT ;  /* 0x0000000f0a107892 */ /* 0x000fe2000f8ec0ff */
[----:B------:R-:W-:Y:S02]  /*9640*/  UMOV UR4, URZ ;  /* 0x000000ff00047c82 */ /* 0x000fe40008000000 */
[----:B------:R-:W-:-:S03]  /*9650*/  IMAD R3, R3, R0, UR6 ;  /* 0x0000000603037e24 */ /* 0x000fc6000f8e0200 */
[----:B------:R-:W-:Y:S01]  /*9660*/  ISETP.NE.AND P0, PT, RZ, UR16, PT ;  /* 0x00000010ff007c0c */ /* 0x000fe2000bf05270 */
[----:B------:R-:W-:-:S12]  /*9670*/  BRA.U !UP0, `(.L_x_279) ;  /* 0x00000005085c7547 */ /* 0x000fd8000b800000 */
[----:B------:R-:W5:Y:S01]  /*9680*/  LDCU.64 UR8, c[0x0][0x388] ;  /* 0x00007100ff0877ac */ /* 0x000f620008000a00 */
[C---:B------:R-:W-:Y:S01]  /*9690*/  IADD3 R26, PT, PT, R1.reuse, 0x518, RZ ;  /* 0x00000518011a7810 */ /* 0x040fe20007ffe0ff */
[----:B------:R-:W-:Y:S01]  /*96a0*/  VIADD R0, R1, 0x610 ;  /* 0x0000061001007836 */ /* 0x000fe20000000000 */
[----:B------:R-:W0:Y:S01]  /*96b0*/  LDCU.64 UR6, c[0x0][0x390] ;  /* 0x00007200ff0677ac */ /* 0x000e220008000a00 */
[----:B-1-34-:R-:W-:Y:S01]  /*96c0*/  IMAD.MOV.U32 R2, RZ, RZ, R3 ;  /* 0x000000ffff027224 */ /* 0x01afe200078e0003 */
[----:B------:R-:W-:-:S04]  /*96d0*/  ULOP3.LUT UR4, UR10, 0x7ffffff0, URZ, 0xc0, !UPT ;  /* 0x7ffffff00a047892 */ /* 0x000fc8000f8ec0ff */
[----:B------:R-:W-:Y:S02]  /*96e0*/  UIADD3 UR15, UPT, UPT, -UR4, URZ, URZ ;  /* 0x000000ff040f7290 */ /* 0x000fe4000fffe1ff */
[----:B-----5:R-:W-:Y:S02]  /*96f0*/  UIADD3 UR8, UP0, UPT, UR8, 0x40, URZ ;  /* 0x0000004008087890 */ /* 0x020fe4000ff1e0ff */
[----:B0-----:R-:W-:Y:S02]  /*9700*/  UIADD3 UR6, UP1, UPT, UR6, 0x40, URZ ;  /* 0x0000004006067890 */ /* 0x001fe4000ff3e0ff */
[----:B------:R-:W-:Y:S02]  /*9710*/  UIADD3.X UR9, UPT, UPT, URZ, UR9, URZ, UP0, !UPT ;  /* 0x00000009ff097290 */ /* 0x000fe400087fe4ff */
[----:B------:R-:W-:-:S12]  /*9720*/  UIADD3.X UR7, UPT, UPT, URZ, UR7, URZ, UP1, !UPT ;  /* 0x00000007ff077290 */ /* 0x000fd80008ffe4ff */
.L_x_280:
[----:B------:R-:W3:Y:S04]  /*9730*/  LDL.64 R8, [R26+-0x40] ;  /* 0xffffc0001a087983 */ /* 0x000ee80000100a00 */
[----:B0-----:R-:W4:Y:S04]  /*9740*/  LDL.64 R10, [R0+-0x40] ;  /* 0xffffc000000a7983 */ /* 0x001f280000100a00 */
[----:B------:R-:W5:Y:S04]  /*9750*/  LDL.64 R12, [R26+-0x38] ;  /* 0xffffc8001a0c7983 */ /* 0x000f680000100a00 */
[----:B------:R-:W5:Y:S01]  /*9760*/  LDL.64 R14, [R0+-0x38] ;  /* 0xffffc800000e7983 */ /* 0x000f620000100a00 */
[----:B------:R-:W-:Y:S01]  /*9770*/  MOV R5, UR9 ;  /* 0x0000000900057c02 */ /* 0x000fe20008000f00 */
[----:B------:R-:W-:-:S02]  /*9780*/  IMAD.U32 R4, RZ, RZ, UR8 ;  /* 0x00000008ff047e24 */ /* 0x000fc4000f8e00ff */
[----:B------:R-:W-:Y:S01]  /*9790*/  IMAD.U32 R6, RZ, RZ, UR6 ;  /* 0x00000006ff067e24 */ /* 0x000fe2000f8e00ff */
[----:B--2---:R-:W2:Y:S01]  /*97a0*/  LDL.64 R16, [R26+-0x30] ;  /* 0xffffd0001a107983 */ /* 0x004ea20000100a00 */
[----:B------:R-:W-:Y:S02]  /*97b0*/  IMAD.U32 R7, RZ, RZ, UR7 ;  /* 0x00000007ff077e24 */ /* 0x000fe4000f8e00ff */
[C---:B------:R-:W-:Y:S01]  /*97c0*/  IMAD.WIDE R4, R2.reuse, 0x8, R4 ;  /* 0x0000000802047825 */ /* 0x040fe200078e0204 */
[----:B------:R-:W2:Y:S03]  /*97d0*/  LDL.64 R18, [R0+-0x30] ;  /* 0xffffd00000127983 */ /* 0x000ea60000100a00 */
[----:B------:R-:W-:Y:S01]  /*97e0*/  IMAD.WIDE R6, R2, 0x8, R6 ;  /* 0x0000000802067825 */ /* 0x000fe200078e0206 */
[----:B------:R-:W2:Y:S04]  /*97f0*/  LDL.64 R20, [R26+-0x28] ;  /* 0xffffd8001a147983 */ /* 0x000ea80000100a00 */
[----:B------:R-:W2:Y:S04]  /*9800*/  LDL.64 R22, [R0+-0x28] ;  /* 0xffffd80000167983 */ /* 0x000ea80000100a00 */
[----:B------:R-:W2:Y:S04]  /*9810*/  LDL.64 R24, [R26+-0x20] ;  /* 0xffffe0001a187983 */ /* 0x000ea80000100a00 */
[----:B------:R-:W2:Y:S04]  /*9820*/  LDL.64 R28, [R0+-0x20] ;  /* 0xffffe000001c7983 */ /* 0x000ea80000100a00 */
[----:B---3--:R0:W-:Y:S04]  /*9830*/  STG.E.64 desc[UR12][R4.64+-0x40], R8 ;  /* 0xffffc00804007986 */ /* 0x0081e8000c101b0c */
[----:B----4-:R1:W-:Y:S04]  /*9840*/  STG.E.64 desc[UR12][R6.64+-0x40], R10 ;  /* 0xffffc00a06007986 */ /* 0x0103e8000c101b0c */
[----:B-----5:R3:W-:Y:S04]  /*9850*/  STG.E.64 desc[UR12][R4.64+-0x38], R12 ;  /* 0xffffc80c04007986 */ /* 0x0207e8000c101b0c */
[----:B------:R4:W-:Y:S04]  /*9860*/  STG.E.64 desc[UR12][R6.64+-0x38], R14 ;  /* 0xffffc80e06007986 */ /* 0x0009e8000c101b0c */
[----:B0-----:R-:W5:Y:S04]  /*9870*/  LDL.64 R8, [R0+-0x10] ;  /* 0xfffff00000087983 */ /* 0x001f680000100a00 */
[----:B-1----:R-:W5:Y:S04]  /*9880*/  LDL.64 R10, [R26+-0x10] ;  /* 0xfffff0001a0a7983 */ /* 0x002f680000100a00 */
[----:B---3--:R-:W3:Y:S04]  /*9890*/  LDL.64 R12, [R26+-0x18] ;  /* 0xffffe8001a0c7983 */ /* 0x008ee80000100a00 */
[----:B----4-:R-:W4:Y:S04]  /*98a0*/  LDL.64 R14, [R0+-0x18] ;  /* 0xffffe800000e7983 */ /* 0x010f280000100a00 */
[----:B--2---:R0:W-:Y:S04]  /*98b0*/  STG.E.64 desc[UR12][R4.64+-0x30], R16 ;  /* 0xffffd01004007986 */ /* 0x0041e8000c101b0c */
[----:B------:R1:W-:Y:S04]  /*98c0*/  STG.E.64 desc[UR12][R6.64+-0x30], R18 ;  /* 0xffffd01206007986 */ /* 0x0003e8000c101b0c */
[----:B------:R2:W-:Y:S04]  /*98d0*/  STG.E.64 desc[UR12][R4.64+-0x28], R20 ;  /* 0xffffd81404007986 */ /* 0x0005e8000c101b0c */
[----:B------:R2:W-:Y:S04]  /*98e0*/  STG.E.64 desc[UR12][R6.64+-0x28], R22 ;  /* 0xffffd81606007986 */ /* 0x0005e8000c101b0c */
[----:B------:R2:W-:Y:S04]  /*98f0*/  STG.E.64 desc[UR12][R4.64+-0x20], R24 ;  /* 0xffffe01804007986 */ /* 0x0005e8000c101b0c */
[----:B------:R2:W-:Y:S04]  /*9900*/  STG.E.64 desc[UR12][R6.64+-0x20], R28 ;  /* 0xffffe01c06007986 */ /* 0x0005e8000c101b0c */
[----:B0-----:R-:W5:Y:S04]  /*9910*/  LDL.64 R16, [R26] ;  /* 0x000000001a107983 */ /* 0x001f680000100a00 */
[----:B-1----:R-:W5:Y:S04]  /*9920*/  LDL.64 R18, [R0] ;  /* 0x0000000000127983 */ /* 0x002f680000100a00 */
[----:B--2---:R-:W2:Y:S04]  /*9930*/  LDL.64 R20, [R26+0x8] ;  /* 0x000008001a147983 */ /* 0x004ea80000100a00 */
[----:B------:R-:W2:Y:S04]  /*9940*/  LDL.64 R22, [R0+0x8] ;  /* 0x0000080000167983 */ /* 0x000ea80000100a00 */
[----:B------:R-:W2:Y:S04]  /*9950*/  LDL.64 R24, [R26+0x10] ;  /* 0x000010001a187983 */ /* 0x000ea80000100a00 */
[----:B------:R-:W2:Y:S04]  /*9960*/  LDL.64 R28, [R26+0x18] ;  /* 0x000018001a1c7983 */ /* 0x000ea80000100a00 */
[----:B---3--:R0:W-:Y:S04]  /*9970*/  STG.E.64 desc[UR12][R4.64+-0x18], R12 ;  /* 0xffffe80c04007986 */ /* 0x0081e8000c101b0c */
[----:B----4-:R1:W-:Y:S04]  /*9980*/  STG.E.64 desc[UR12][R6.64+-0x18], R14 ;  /* 0xffffe80e06007986 */ /* 0x0103e8000c101b0c */
[----:B-----5:R3:W-:Y:S04]  /*9990*/  STG.E.64 desc[UR12][R4.64+-0x10], R10 ;  /* 0xfffff00a04007986 */ /* 0x0207e8000c101b0c */
[----:B0-----:R-:W4:Y:S04]  /*99a0*/  LDL.64 R12, [R26+-0x8] ;  /* 0xfffff8001a0c7983 */ /* 0x001f280000100a00 */
[----:B-1----:R-:W5:Y:S04]  /*99b0*/  LDL.64 R14, [R0+-0x8] ;  /* 0xfffff800000e7983 */ /* 0x002f680000100a00 */
[----:B---3--:R-:W3:Y:S04]  /*99c0*/  LDL.64 R10, [R0+0x10] ;  /* 0x00001000000a7983 */ /* 0x008ee80000100a00 */
[----:B------:R0:W-:Y:S04]  /*99d0*/  STG.E.64 desc[UR12][R6.64+-0x10], R8 ;  /* 0xfffff00806007986 */ /* 0x0001e8000c101b0c */
[----:B0-----:R-:W3:Y:S04]  /*99e0*/  LDL.64 R8, [R0+0x18] ;  /* 0x0000180000087983 */ /* 0x001ee80000100a00 */
[----:B----4-:R0:W-:Y:S04]  /*99f0*/  STG.E.64 desc[UR12][R4.64+-0x8], R12 ;  /* 0xfffff80c04007986 */ /* 0x0101e8000c101b0c */
[----:B-----5:R1:W-:Y:S04]  /*9a00*/  STG.E.64 desc[UR12][R6.64+-0x8], R14 ;  /* 0xfffff80e06007986 */ /* 0x0203e8000c101b0c */
[----:B------:R4:W-:Y:S04]  /*9a10*/  STG.E.64 desc[UR12][R4.64], R16 ;  /* 0x0000001004007986 */ /* 0x0009e8000c101b0c */
[----:B------:R-:W-:Y:S04]  /*9a20*/  STG.E.64 desc[UR12][R6.64], R18 ;  /* 0x0000001206007986 */ /* 0x000fe8000c101b0c */
[----:B--2---:R-:W-:Y:S04]  /*9a30*/  STG.E.64 desc[UR12][R4.64+0x8], R20 ;  /* 0x0000081404007986 */ /* 0x004fe8000c101b0c */
[----:B------:R-:W-:Y:S04]  /*9a40*/  STG.E.64 desc[UR12][R6.64+0x8], R22 ;  /* 0x0000081606007986 */ /* 0x000fe8000c101b0c */
[----:B------:R-:W-:Y:S04]  /*9a50*/  STG.E.64 desc[UR12][R4.64+0x10], R24 ;  /* 0x0000101804007986 */ /* 0x000fe8000c101b0c */
[----:B---3--:R2:W-:Y:S04]  /*9a60*/  STG.E.64 desc[UR12][R6.64+0x10], R10 ;  /* 0x0000100a06007986 */ /* 0x0085e8000c101b0c */
[----:B0-----:R-:W3:Y:S04]  /*9a70*/  LDL.64 R12, [R0+0x20] ;  /* 0x00002000000c7983 */ /* 0x001ee80000100a00 */
[----:B-1----:R-:W5:Y:S04]  /*9a80*/  LDL.64 R14, [R26+0x28] ;  /* 0x000028001a0e7983 */ /* 0x002f680000100a00 */
[----:B----4-:R-:W4:Y:S04]  /*9a90*/  LDL.64 R16, [R0+0x28] ;  /* 0x0000280000107983 */ /* 0x010f280000100a00 */
[----:B--2---:R-:W2:Y:S04]  /*9aa0*/  LDL.64 R10, [R26+0x20] ;  /* 0x000020001a0a7983 */ /* 0x004ea80000100a00 */
[----:B------:R-:W4:Y:S04]  /*9ab0*/  LDL.64 R18, [R26+0x30] ;  /* 0x000030001a127983 */ /* 0x000f280000100a00 */
[----:B------:R-:W4:Y:S04]  /*9ac0*/  LDL.64 R20, [R0+0x30] ;  /* 0x0000300000147983 */ /* 0x000f280000100a00 */
[----:B------:R0:W4:Y:S04]  /*9ad0*/  LDL.64 R22, [R26+0x38] ;  /* 0x000038001a167983 */ /* 0x0001280000100a00 */
[----:B------:R1:W4:Y:S04]  /*9ae0*/  LDL.64 R24, [R0+0x38] ;  /* 0x0000380000187983 */ /* 0x0003280000100a00 */
[----:B------:R2:W-:Y:S04]  /*9af0*/  STG.E.64 desc[UR12][R4.64+0x18], R28 ;  /* 0x0000181c04007986 */ /* 0x0005e8000c101b0c */
[----:B------:R2:W-:Y:S01]  /*9b00*/  STG.E.64 desc[UR12][R6.64+0x18], R8 ;  /* 0x0000180806007986 */ /* 0x0005e2000c101b0c */
[----:B------:R-:W-:-:S04]  /*9b10*/  UIADD3 UR15, UPT, UPT, UR15, 0x10, URZ ;  /* 0x000000100f0f7890 */ /* 0x000fc8000fffe0ff */
[----:B------:R-:W-:Y:S01]  /*9b20*/  UISETP.NE.AND UP0, UPT, UR15, URZ, UPT ;  /* 0x000000ff0f00728c */ /* 0x000fe2000bf05270 */
[----:B0-----:R-:W-:Y:S01]  /*9b30*/  VIADD R26, R26, 0x80 ;  /* 0x000000801a1a7836 */ /* 0x001fe20000000000 */
[----:B-1----:R-:W-:Y:S01]  /*9b40*/  IADD3 R0, PT, PT, R0, 0x80, RZ ;  /* 0x0000008000007810 */ /* 0x002fe20007ffe0ff */
[----:B------:R-:W-:Y:S01]  /*9b50*/  VIADD R2, R2, 0x10 ;  /* 0x0000001002027836 */ /* 0x000fe20000000000 */
[----:B--2---:R0:W-:Y:S04]  /*9b60*/  STG.E.64 desc[UR12][R4.64+0x20], R10 ;  /* 0x0000200a04007986 */ /* 0x0041e8000c101b0c */
[----:B---3--:R0:W-:Y:S04]  /*9b70*/  STG.E.64 desc[UR12][R6.64+0x20], R12 ;  /* 0x0000200c06007986 */ /* 0x0081e8000c101b0c */
[----:B-----5:R0:W-:Y:S04]  /*9b80*/  STG.E.64 desc[UR12][R4.64+0x28], R14 ;  /* 0x0000280e04007986 */ /* 0x0201e8000c101b0c */
[----:B----4-:R0:W-:Y:S04]  /*9b90*/  STG.E.64 desc[UR12][R6.64+0x28], R16 ;  /* 0x0000281006007986 */ /* 0x0101e8000c101b0c */
[----:B------:R0:W-:Y:S04]  /*9ba0*/  STG.E.64 desc[UR12][R4.64+0x30], R18 ;  /* 0x0000301204007986 */ /* 0x0001e8000c101b0c */
[----:B------:R0:W-:Y:S04]  /*9bb0*/  STG.E.64 desc[UR12][R6.64+0x30], R20 ;  /* 0x0000301406007986 */ /* 0x0001e8000c101b0c */
[----:B------:R0:W-:Y:S04]  /*9bc0*/  STG.E.64 desc[UR12][R4.64+0x38], R22 ;  /* 0x0000381604007986 */ /* 0x0001e8000c101b0c */
[----:B------:R0:W-:Y:S01]  /*9bd0*/  STG.E.64 desc[UR12][R6.64+0x38], R24 ;  /* 0x0000381806007986 */ /* 0x0001e2000c101b0c */
[----:B------:R-:W-:Y:S05]  /*9be0*/  BRA.U UP0, `(.L_x_280) ;  /* 0xfffffff900d07547 */ /* 0x000fea000b83ffff */
.L_x_279:
[----:B------:R-:W-:Y:S05]  /*9bf0*/  @!P0 EXIT ;  /* 0x000000000000894d */ /* 0x000fea0003800000 */
[----:B------:R-:W-:Y:S02]  /*9c00*/  UISETP.GE.U32.AND UP0, UPT, UR16, 0x8, UPT ;  /* 0x000000081000788c */ /* 0x000fe4000bf06070 */
[----:B------:R-:W-:-:S06]  /*9c10*/  ULOP3.LUT UR7, UR10, 0x7, URZ, 0xc0, !UPT ;  /* 0x000000070a077892 */ /* 0x000fcc000f8ec0ff */
[----:B------:R-:W-:Y:S01]  /*9c20*/  ISETP.NE.AND P0, PT, RZ, UR7, PT ;  /* 0x00000007ff007c0c */ /* 0x000fe2000bf05270 */
[----:B------:R-:W-:-:S12]  /*9c30*/  BRA.U !UP0, `(.L_x_281) ;  /* 0x00000001089c7547 */ /* 0x000fd8000b800000 */
[----:B------:R-:W-:Y:S01]  /*9c40*/  ULEA UR6, UR4, UR11, 0x3 ;  /* 0x0000000b04067291 */ /* 0x000fe2000f8e18ff */
[----:B01----:R-:W0:Y:S08]  /*9c50*/  LDC.64 R6, c[0x0][0x388] ;  /* 0x0000e200ff067b82 */ /* 0x003e300000000a00 */
[----:B------:R-:W5:Y:S01]  /*9c60*/  LDL.64 R10, [UR6+0x4d8] ;  /* 0x0004d806ff0a7983 */ /* 0x000f620008100a00 */
[----:B------:R-:W1:Y:S03]  /*9c70*/  LDC.64 R4, c[0x0][0x390] ;  /* 0x0000e400ff047b82 */ /* 0x000e660000000a00 */
[----:B------:R-:W4:Y:S04]  /*9c80*/  LDL.64 R12, [UR6+0x5d0] ;  /* 0x0005d006ff0c7983 */ /* 0x000f280008100a00 */
[----:B---3--:R-:W3:Y:S04]  /*9c90*/  LDL.64 R14, [UR6+0x4e0] ;  /* 0x0004e006ff0e7983 */ /* 0x008ee80008100a00 */
[----:B--2---:R-:W2:Y:S04]  /*9ca0*/  LDL.64 R16, [UR6+0x5d8] ;  /* 0x0005d806ff107983 */ /* 0x004ea80008100a00 */
[----:B------:R-:W2:Y:S01]  /*9cb0*/  LDL.64 R18, [UR6+0x4e8] ;  /* 0x0004e806ff127983 */ /* 0x000ea20008100a00 */
[----:B------:R-:W-:-:S03]  /*9cc0*/  VIADD R9, R3, UR4 ;  /* 0x0000000403097c36 */ /* 0x000fc60008000000 */
[----:B------:R-:W2:Y:S01]  /*9cd0*/  LDL.64 R20, [UR6+0x5e0] ;  /* 0x0005e006ff147983 */ /* 0x000ea20008100a00 */
[----:B0-----:R-:W-:-:S03]  /*9ce0*/  IMAD.WIDE R6, R9, 0x8, R6 ;  /* 0x0000000809067825 */ /* 0x001fc600078e0206 */
[----:B------:R-:W2:Y:S01]  /*9cf0*/  LDL.64 R22, [UR6+0x5e8] ;  /* 0x0005e806ff167983 */ /* 0x000ea20008100a00 */
[----:B-1----:R-:W-:-:S03]  /*9d00*/  IMAD.WIDE R4, R9, 0x8, R4 ;  /* 0x0000000809047825 */ /* 0x002fc600078e0204 */
[----:B------:R-:W2:Y:S04]  /*9d10*/  LDL.64 R8, [UR6+0x4f0] ;  /* 0x0004f006ff087983 */ /* 0x000ea80008100a00 */
[----:B------:R-:W2:Y:S04]  /*9d20*/  LDL.64 R24, [UR6+0x4f8] ;  /* 0x0004f806ff187983 */ /* 0x000ea80008100a00 */
[----:B------:R-:W2:Y:S04]  /*9d30*/  LDL.64 R26, [UR6+0x5f0] ;  /* 0x0005f006ff1a7983 */ /* 0x000ea80008100a00 */
[----:B------:R-:W2:Y:S04]  /*9d40*/  LDL.64 R28, [UR6+0x500] ;  /* 0x00050006ff1c7983 */ /* 0x000ea80008100a00 */
[----:B-----5:R0:W-:Y:S04]  /*9d50*/  STG.E.64 desc[UR12][R6.64], R10 ;  /* 0x0000000a06007986 */ /* 0x0201e8000c101b0c */
[----:B----4-:R1:W-:Y:S04]  /*9d60*/  STG.E.64 desc[UR12][R4.64], R12 ;  /* 0x0000000c04007986 */ /* 0x0103e8000c101b0c */
[----:B---3--:R3:W-:Y:S04]  /*9d70*/  STG.E.64 desc[UR12][R6.64+0x8], R14 ;  /* 0x0000080e06007986 */ /* 0x0087e8000c101b0c */
[----:B--2---:R2:W-:Y:S04]  /*9d80*/  STG.E.64 desc[UR12][R4.64+0x8], R16 ;  /* 0x0000081004007986 */ /* 0x0045e8000c101b0c */
[----:B0-----:R-:W4:Y:S04]  /*9d90*/  LDL.64 R10, [UR6+0x5f8] ;  /* 0x0005f806ff0a7983 */ /* 0x001f280008100a00 */
[----:B-1----:R-:W5:Y:S04]  /*9da0*/  LDL.64 R12, [UR6+0x508] ;  /* 0x00050806ff0c7983 */ /* 0x002f680008100a00 */
[----:B---3--:R-:W3:Y:S04]  /*9db0*/  LDL.64 R14, [UR6+0x600] ;  /* 0x00060006ff0e7983 */ /* 0x008ee80008100a00 */
[----:B------:R0:W-:Y:S04]  /*9dc0*/  STG.E.64 desc[UR12][R6.64+0x10], R18 ;  /* 0x0000101206007986 */ /* 0x0001e8000c101b0c */
[----:B--2---:R-:W2:Y:S04]  /*9dd0*/  LDL.64 R16, [UR6+0x510] ;  /* 0x00051006ff107983 */ /* 0x004ea80008100a00 */
[----:B0-----:R-:W2:Y:S04]  /*9de0*/  LDL.64 R18, [UR6+0x608] ;  /* 0x00060806ff127983 */ /* 0x001ea80008100a00 */
[----:B------:R0:W-:Y:S04]  /*9df0*/  STG.E.64 desc[UR12][R4.64+0x10], R20 ;  /* 0x0000101404007986 */ /* 0x0001e8000c101b0c */
[----:B------:R0:W-:Y:S04]  /*9e00*/  STG.E.64 desc[UR12][R6.64+0x18], R8 ;  /* 0x0000180806007986 */ /* 0x0001e8000c101b0c */
[----:B------:R0:W-:Y:S04]  /*9e10*/  STG.E.64 desc[UR12][R4.64+0x18], R22 ;  /* 0x0000181604007986 */ /* 0x0001e8000c101b0c */
[----:B------:R0:W-:Y:S04]  /*9e20*/  STG.E.64 desc[UR12][R6.64+0x20], R24 ;  /* 0x0000201806007986 */ /* 0x0001e8000c101b0c */
[----:B------:R0:W-:Y:S04]  /*9e30*/  STG.E.64 desc[UR12][R4.64+0x20], R26 ;  /* 0x0000201a04007986 */ /* 0x0001e8000c101b0c */
[----:B------:R0:W-:Y:S01]  /*9e40*/  STG.E.64 desc[UR12][R6.64+0x28], R28 ;  /* 0x0000281c06007986 */ /* 0x0001e2000c101b0c */
[----:B------:R-:W-:-:S03]  /*9e50*/  UIADD3 UR4, UPT, UPT, UR4, 0x8, URZ ;  /* 0x0000000804047890 */ /* 0x000fc6000fffe0ff */
[----:B----4-:R0:W-:Y:S04]  /*9e60*/  STG.E.64 desc[UR12][R4.64+0x28], R10 ;  /* 0x0000280a04007986 */ /* 0x0101e8000c101b0c */
[----:B-----5:R0:W-:Y:S04]  /*9e70*/  STG.E.64 desc[UR12][R6.64+0x30], R12 ;  /* 0x0000300c06007986 */ /* 0x0201e8000c101b0c */
[----:B---3--:R0:W-:Y:S04]  /*9e80*/  STG.E.64 desc[UR12][R4.64+0x30], R14 ;  /* 0x0000300e04007986 */ /* 0x0081e8000c101b0c */
[----:B--2---:R0:W-:Y:S04]  /*9e90*/  STG.E.64 desc[UR12][R6.64+0x38], R16 ;  /* 0x0000381006007986 */ /* 0x0041e8000c101b0c */
[----:B------:R0:W-:Y:S02]  /*9ea0*/  STG.E.64 desc[UR12][R4.64+0x38], R18 ;  /* 0x0000381204007986 */ /* 0x0001e4000c101b0c */
.L_x_281:
        /* <DEDUP_REMOVED lines=10> */
[----:B------:R-:W4:Y:S04]  /*9f50*/  LDL.64 R12, [UR7+0x4e0] ;  /* 0x0004e007ff0c7983 */ /* 0x000f280008100a00 */
[----:B---3--:R-:W3:Y:S04]  /*9f60*/  LDL.64 R14, [UR7+0x5d8] ;  /* 0x0005d807ff0e7983 */ /* 0x008ee80008100a00 */
[----:B--2---:R-:W2:Y:S04]  /*9f70*/  LDL.64 R16, [UR7+0x4e8] ;  /* 0x0004e807ff107983 */ /* 0x004ea80008100a00 */
[----:B------:R-:W2:Y:S04]  /*9f80*/  LDL.64 R18, [UR7+0x5e0] ;  /* 0x0005e007ff127983 */ /* 0x000ea80008100a00 */
[----:B------:R-:W2:Y:S04]  /*9f90*/  LDL.64 R20, [UR7+0x4f0] ;  /* 0x0004f007ff147983 */ /* 0x000ea80008100a00 */
[----:B------:R-:W2:Y:S01]  /*9fa0*/  LDL.64 R22, [UR7+0x5e8] ;  /* 0x0005e807ff167983 */ /* 0x000ea20008100a00 */
[----:B------:R-:W-:Y:S01]  /*9fb0*/  VIADD R25, R3, UR4 ;  /* 0x0000000403197c36 */ /* 0x000fe20008000000 */
[----:B------:R-:W-:-:S03]  /*9fc0*/  UIADD3 UR4, UPT, UPT, UR4, 0x4, URZ ;  /* 0x0000000404047890 */ /* 0x000fc6000fffe0ff */
[----:B0-----:R-:W-:-:S04]  /*9fd0*/  IMAD.WIDE R6, R25, 0x8, R6 ;  /* 0x0000000819067825 */ /* 0x001fc800078e0206 */
[----:B-1----:R-:W-:Y:S01]  /*9fe0*/  IMAD.WIDE R10, R25, 0x8, R10 ;  /* 0x00000008190a7825 */ /* 0x002fe200078e020a */
[----:B-----5:R0:W-:Y:S04]  /*9ff0*/  STG.E.64 desc[UR12][R6.64], R4 ;  /* 0x0000000406007986 */ /* 0x0201e8000c101b0c */
[----:B----4-:R0:W-:Y:S04]  /*a000*/  STG.E.64 desc[UR12][R10.64], R8 ;  /* 0x000000080a007986 */ /* 0x0101e8000c101b0c */
[----:B------:R0:W-:Y:S04]  /*a010*/  STG.E.64 desc[UR12][R6.64+0x8], R12 ;  /* 0x0000080c06007986 */ /* 0x0001e8000c101b0c */
[----:B---3--:R0:W-:Y:S04]  /*a020*/  STG.E.64 desc[UR12][R10.64+0x8], R14 ;  /* 0x0000080e0a007986 */ /* 0x0081e8000c101b0c */
[----:B--2---:R0:W-:Y:S04]  /*a030*/  STG.E.64 desc[UR12][R6.64+0x10], R16 ;  /* 0x0000101006007986 */ /* 0x0041e8000c101b0c */
[----:B------:R0:W-:Y:S04]  /*a040*/  STG.E.64 desc[UR12][R10.64+0x10], R18 ;  /* 0x000010120a007986 */ /* 0x0001e8000c101b0c */
[----:B------:R0:W-:Y:S04]  /*a050*/  STG.E.64 desc[UR12][R6.64+0x18], R20 ;  /* 0x0000181406007986 */ /* 0x0001e8000c101b0c */
[----:B------:R0:W-:Y:S02]  /*a060*/  STG.E.64 desc[UR12][R10.64+0x18], R22 ;  /* 0x000018160a007986 */ /* 0x0001e4000c101b0c */
.L_x_282:
[----:B------:R-:W-:Y:S05]  /*a070*/  @!P0 EXIT ;  /* 0x000000000000894d */ /* 0x000fea0003800000 */
[----:B0-----:R-:W0:Y:S01]  /*a080*/  LDC.64 R10, c[0x0][0x390] ;  /* 0x0000e400ff0a7b82 */ /* 0x001e220000000a00 */
[----:B---3--:R-:W-:Y:S01]  /*a090*/  IADD3 R15, PT, PT, R3, UR4, RZ ;  /* 0x00000004030f7c10 */ /* 0x008fe2000fffe0ff */
[----:B------:R-:W-:Y:S02]  /*a0a0*/  UIMAD UR8, UR4, 0x8, UR14 ;  /* 0x00000008040878a4 */ /* 0x000fe4000f8e020e */
[----:B------:R-:W-:Y:S02]  /*a0b0*/  UIMAD UR7, UR4, 0x8, UR5 ;  /* 0x00000008040778a4 */ /* 0x000fe4000f8e0205 */
[----:B------:R-:W-:Y:S02]  /*a0c0*/  UIADD3 UR6, UPT, UPT, -UR6, URZ, URZ ;  /* 0x000000ff06067290 */ /* 0x000fe4000fffe1ff */
[----:B------:R-:W3:Y:S10]  /*a0d0*/  LDC.64 R12, c[0x0][0x388] ;  /* 0x0000e200ff0c7b82 */ /* 0x000ef40000000a00 */
.L_x_283:
[----:B01----:R-:W5:Y:S04]  /*a0e0*/  LDL.64 R6, [UR7] ;  /* 0x00000007ff067983 */ /* 0x003f680008100a00 */
[----:B------:R-:W2:Y:S01]  /*a0f0*/  LDL.64 R8, [UR8] ;  /* 0x00000008ff087983 */ /* 0x000ea20008100a00 */
[----:B------:R-:W-:Y:S01]  /*a100*/  UIADD3 UR6, UPT, UPT, UR6, 0x1, URZ ;  /* 0x0000000106067890 */ /* 0x000fe2000fffe0ff */
[----:B---3--:R-:W-:-:S04]  /*a110*/  IMAD.WIDE R4, R15, 0x8, R12 ;  /* 0x000000080f047825 */ /* 0x008fc800078e020c */
[----:B0---4-:R-:W-:Y:S01]  /*a120*/  IMAD.WIDE R2, R15, 0x8, R10 ;  /* 0x000000080f027825 */ /* 0x011fe200078e020a */
[----:B------:R-:W-:Y:S01]  /*a130*/  ISETP.NE.AND P0, PT, RZ, UR6, PT ;  /* 0x00000006ff007c0c */ /* 0x000fe2000bf05270 */
[----:B-----5:R0:W-:Y:S04]  /*a140*/  STG.E.64 desc[UR12][R4.64], R6 ;  /* 0x0000000604007986 */ /* 0x0201e8000c101b0c */
[----:B--2---:R0:W-:Y:S08]  /*a150*/  STG.E.64 desc[UR12][R2.64], R8 ;  /* 0x0000000802007986 */ /* 0x0041f0000c101b0c */
[----:B------:R-:W-:Y:S05]  /*a160*/  @!P0 EXIT ;  /* 0x000000000000894d */ /* 0x000fea0003800000 */
[----:B------:R-:W-:Y:S01]  /*a170*/  VIADD R15, R15, 0x1 ;  /* 0x000000010f0f7836 */ /* 0x000fe20000000000 */
[----:B------:R-:W-:Y:S02]  /*a180*/  UIADD3 UR8, UPT, UPT, UR8, 0x8, URZ ;  /* 0x0000000808087890 */ /* 0x000fe4000fffe0ff */
[----:B------:R-:W-:Y:S01]  /*a190*/  UIADD3 UR7, UPT, UPT, UR7, 0x8, URZ ;  /* 0x0000000807077890 */ /* 0x000fe2000fffe0ff */
[----:B------:R-:W-:Y:S11]  /*a1a0*/  BRA `(.L_x_283) ;  /* 0xfffffffc00cc7947 */ /* 0x000ff6000383ffff */
        .weak           $__internal_1_$__cuda_sm20_dblrcp_rn_slowpath_v3
        .type           $__internal_1_$__cuda_sm20_dblrcp_rn_slowpath_v3,@function
        .size           $__internal_1_$__cuda_sm20_dblrcp_rn_slowpath_v3,(.L_x_290 - $__internal_1_$__cuda_sm20_dblrcp_rn_slowpath_v3)
$__internal_1_$__cuda_sm20_dblrcp_rn_slowpath_v3:
[----:B------:R-:W-:Y:S01]  /*a1b0*/  DSETP.GTU.AND P0, PT, |R10|, +INF , PT ;  /* 0x7ff000000a00742a */ /* 0x000fe20003f0c200 */
[----:B------:R-:W-:-:S13]  /*a1c0*/  BSSY.RECONVERGENT B2, `(.L_x_284) ;  /* 0x0000024000027945 */ /* 0x000fda0003800200 */
[----:B------:R-:W-:Y:S05]  /*a1d0*/  @P0 BRA `(.L_x_285) ;  /* 0x0000000000800947 */ /* 0x000fea0003800000 */
[----:B------:R-:W-:-:S05]  /*a1e0*/  LOP3.LUT R16, R11, 0x7fffffff, RZ, 0xc0, !PT ;  /* 0x7fffffff0b107812 */ /* 0x000fca00078ec0ff */
[----:B------:R-:W-:-:S05]  /*a1f0*/  VIADD R12, R16, 0xffffffff ;  /* 0xffffffff100c7836 */ /* 0x000fca0000000000 */
[----:B------:R-:W-:-:S13]  /*a200*/  ISETP.GE.U32.AND P0, PT, R12, 0x7fefffff, PT ;  /* 0x7fefffff0c00780c */ /* 0x000fda0003f06070 */
[----:B------:R-:W-:Y:S01]  /*a210*/  @P0 LOP3.LUT R13, R11, 0x7ff00000, RZ, 0x3c, !PT ;  /* 0x7ff000000b0d0812 */ /* 0x000fe200078e3cff */
[----:B------:R-:W-:Y:S01]  /*a220*/  @P0 IMAD.MOV.U32 R12, RZ, RZ, RZ ;  /* 0x000000ffff0c0224 */ /* 0x000fe200078e00ff */
[----:B------:R-:W-:Y:S06]  /*a230*/  @P0 BRA `(.L_x_286) ;  /* 0x0000000000700947 */ /* 0x000fec0003800000 */
[----:B------:R-:W-:-:S13]  /*a240*/  ISETP.GE.U32.AND P0, PT, R16, 0x1000001, PT ;  /* 0x010000011000780c */ /* 0x000fda0003f06070 */
[----:B------:R-:W-:Y:S05]  /*a250*/  @!P0 BRA `(.L_x_287) ;  /* 0x0000000000388947 */ /* 0x000fea0003800000 */
[----:B------:R-:W-:Y:S01]  /*a260*/  IADD3 R13, PT, PT, R11, -0x3fe00000, RZ ;  /* 0xc02000000b0d7810 */ /* 0x000fe20007ffe0ff */
[----:B------:R-:W-:Y:S02]  /*a270*/  IMAD.MOV.U32 R12, RZ, RZ, R10 ;  /* 0x000000ffff0c7224 */ /* 0x000fe400078e000a */
[----:B------:R-:W-:Y:S01]  /*a280*/  IMAD.MOV.U32 R16, RZ, RZ, R21 ;  /* 0x000000ffff107224 */ /* 0x000fe200078e0015 */
[----:B------:R-:W0:Y:S05]  /*a290*/  MUFU.RCP64H R17, R13 ;  /* 0x0000000d00117308 */ /* 0x000e2a0000001800 */
        /* <DEDUP_REMOVED lines=10> */
.L_x_287:
        /* <DEDUP_REMOVED lines=10> */
.L_x_285:
[----:B------:R-:W-:Y:S02]  /*a3e0*/  LOP3.LUT R13, R11, 0x80000, RZ, 0xfc, !PT ;  /* 0x000800000b0d7812 */ /* 0x000fe400078efcff */
[----:B------:R-:W-:-:S07]  /*a3f0*/  MOV R12, R10 ;  /* 0x0000000a000c7202 */ /* 0x000fce0000000f00 */
.L_x_286:
[----:B------:R-:W-:Y:S05]  /*a400*/  BSYNC.RECONVERGENT B2 ;  /* 0x0000000000027941 */ /* 0x000fea0003800200 */
.L_x_284:
[----:B------:R-:W-:Y:S02]  /*a410*/  IMAD.MOV.U32 R10, RZ, RZ, R2 ;  /* 0x000000ffff0a7224 */ /* 0x000fe400078e0002 */
[----:B------:R-:W-:-:S04]  /*a420*/  IMAD.MOV.U32 R11, RZ, RZ, 0x0 ;  /* 0x00000000ff0b7424 */ /* 0x000fc800078e00ff */
[----:B------:R-:W-:Y:S05]  /*a430*/  RET.REL.NODEC R10 `(_Z18decode_rows_kernelPdS_S_diii) ;  /* 0xffffff580af07950 */ /* 0x000fea0003c3ffff */
.L_x_288:
        /* <DEDUP_REMOVED lines=12> */
.L_x_290:


//--------------------- .nv.shared.reserved.0     --------------------------
	.section	.nv.shared.reserved.0,"aw",@nobits
	.weak		__nv_reservedSMEM_offset_0_alias
	.size		__nv_reservedSMEM_offset_0_alias, 0, 64
	.other		__nv_reservedSMEM_offset_0_alias,@"STO_CUDA_RESERVED_SHARED STV_DEFAULT"
__nv_reservedSMEM_offset_0_alias:
	.zero		0
	.zero		64


//--------------------- .nv.global                --------------------------
	.section	.nv.global,"aw",@nobits
.nv.global:
	.type		_ZN34_INTERNAL_30cec017_4_k_cu_20194b0f6thrust24THRUST_300001_SM_1000_NS12placeholders2_8E,@object
	.size		_ZN34_INTERNAL_30cec017_4_k_cu_20194b0f6thrust24THRUST_300001_SM_1000_NS12placeholders2_8E,(_ZN34_INTERNAL_30cec017_4_k_cu_20194b0f4cuda3std3__436_GLOBAL__N__30cec017_4_k_cu_20194b0f6ignoreE - _ZN34_INTERNAL_30cec017_4_k_cu_20194b0f6thrust24THRUST_300001_SM_1000_NS12placeholders2_8E)
_ZN34_INTERNAL_30cec017_4_k_cu_20194b0f6thrust24THRUST_300001_SM_1000_NS12placeholders2_8E:
	.zero		1
	.type		_ZN34_INTERNAL_30cec017_4_k_cu_20194b0f4cuda3std3__436_GLOBAL__N__30cec017_4_k_cu_20194b0f6ignoreE,@object
	.size		_ZN34_INTERNAL_30cec017_4_k_cu_20194b0f4cuda3std3__436_GLOBAL__N__30cec017_4_k_cu_20194b0f6ignoreE,(_ZN34_INTERNAL_30cec017_4_k_cu_20194b0f4cuda3std6ranges3__45__cpo4dataE - _ZN34_INTERNAL_30cec017_4_k_cu_20194b0f4cuda3std3__436_GLOBAL__N__30cec017_4_k_cu_20194b0f6ignoreE)
_ZN34_INTERNAL_30cec017_4_k_cu_20194b0f4cuda3std3__436_GLOBAL__N__30cec017_4_k_cu_20194b0f6ignoreE:
	.zero		1
	.type		_ZN34_INTERNAL_30cec017_4_k_cu_20194b0f4cuda3std6ranges3__45__cpo4dataE,@object
	.size		_ZN34_INTERNAL_30cec017_4_k_cu_20194b0f4cuda3std6ranges3__45__cpo4dataE,(_ZN34_INTERNAL_30cec017_4_k_cu_20194b0f6thrust24THRUST_300001_SM_1000_NS6system3cpp3parE - _ZN34_INTERNAL_30cec017_4_k_cu_20194b0f4cuda3std6ranges3__45__cpo4dataE)
_ZN34_INTERNAL_30cec017_4_k_cu_20194b0f4cuda3std6ranges3__45__cpo4dataE:
	.zero		1
	.type		_ZN34_INTERNAL_30cec017_4_k_cu_20194b0f6thrust24THRUST_300001_SM_1000_NS6system3cpp3parE,@object
	.size		_ZN34_INTERNAL_30cec017_4_k_cu_20194b0f6thrust24THRUST_300001_SM_1000_NS6system3cpp3parE,(_ZN34_INTERNAL_30cec017_4_k_cu_20194b0f4cuda3std3__45__cpo5beginE - _ZN34_INTERNAL_30cec017_4_k_cu_20194b0f6thrust24THRUST_300001_SM_1000_NS6system3cpp3parE)
_ZN34_INTERNAL_30cec017_4_k_cu_20194b0f6thrust24THRUST_300001_SM_1000_NS6system3cpp3parE:
	.zero		1
	.type		_ZN34_INTERNAL_30cec017_4_k_cu_20194b0f4cuda3std3__45__cpo5beginE,@object
	.size		_ZN34_INTERNAL_30cec017_4_k_cu_20194b0f4cuda3std3__45__cpo5beginE,(_ZN34_INTERNAL_30cec017_4_k_cu_20194b0f4cuda3std6ranges3__45__cpo5beginE - _ZN34_INTERNAL_30cec017_4_k_cu_20194b0f4cuda3std3__45__cpo5beginE)
_ZN34_INTERNAL_30cec017_4_k_cu_20194b0f4cuda3std3__45__cpo5beginE:
	.zero		1
	.type		_ZN34_INTERNAL_30cec017_4_k_cu_20194b0f4cuda3std6ranges3__45__cpo5beginE,@object
	.size		_ZN34_INTERNAL_30cec017_4_k_cu_20194b0f4cuda3std6ranges3__45__cpo5beginE,(_ZN34_INTERNAL_30cec017_4_k_cu_20194b0f6thrust24THRUST_300001_SM_1000_NS6deviceE - _ZN34_INTERNAL_30cec017_4_k_cu_20194b0f4cuda3std6ranges3__45__cpo5beginE)
_ZN34_INTERNAL_30cec017_4_k_cu_20194b0f4cuda3std6ranges3__45__cpo5beginE:
	.zero		1
	.type		_ZN34_INTERNAL_30cec017_4_k_cu_20194b0f6thrust24THRUST_300001_SM_1000_NS6deviceE,@object
	.size		_ZN34_INTERNAL_30cec017_4_k_cu_20194b0f6thrust24THRUST_300001_SM_1000_NS6deviceE,(_ZN34_INTERNAL_30cec017_4_k_cu_20194b0f4cuda3std3__47nulloptE - _ZN34_INTERNAL_30cec017_4_k_cu_20194b0f6thrust24THRUST_300001_SM_1000_NS6deviceE)
_ZN34_INTERNAL_30cec017_4_k_cu_20194b0f6thrust24THRUST_300001_SM_1000_NS6deviceE:
	.zero		1
	.type		_ZN34_INTERNAL_30cec017_4_k_cu_20194b0f4cuda3std3__47nulloptE,@object
	.size		_ZN34_INTERNAL_30cec017_4_k_cu_20194b0f4cuda3std3__47nulloptE,(_ZN34_INTERNAL_30cec017_4_k_cu_20194b0f4cuda3std6ranges3__45__cpo8distanceE - _ZN34_INTERNAL_30cec017_4_k_cu_20194b0f4cuda3std3__47nulloptE)
_ZN34_INTERNAL_30cec017_4_k_cu_20194b0f4cuda3std3__47nulloptE:
	.zero		1
	.type		_ZN34_INTERNAL_30cec017_4_k_cu_20194b0f4cuda3std6ranges3__45__cpo8distanceE,@object
	.size		_ZN34_INTERNAL_30cec017_4_k_cu_20194b0f4cuda3std6ranges3__45__cpo8distanceE,(_ZN34_INTERNAL_30cec017_4_k_cu_20194b0f6thrust24THRUST_300001_SM_1000_NS12placeholders2_4E - _ZN34_INTERNAL_30cec017_4_k_cu_20194b0f4cuda3std6ranges3__45__cpo8distanceE)
_ZN34_INTERNAL_30cec017_4_k_cu_20194b0f4cuda3std6ranges3__45__cpo8distanceE:
	.zero		1
	.type		_ZN34_INTERNAL_30cec017_4_k_cu_20194b0f6thrust24THRUST_300001_SM_1000_NS12placeholders2_4E,@object
	.size		_ZN34_INTERNAL_30cec017_4_k_cu_20194b0f6thrust24THRUST_300001_SM_1000_NS12placeholders2_4E,(_ZN34_INTERNAL_30cec017_4_k_cu_20194b0f4cuda3std3__45__cpo6rbeginE - _ZN34_INTERNAL_30cec017_4_k_cu_20194b0f6thrust24THRUST_300001_SM_1000_NS12placeholders2_4E)
_ZN34_INTERNAL_30cec017_4_k_cu_20194b0f6thrust24THRUST_300001_SM_1000_NS12placeholders2_4E:
	.zero		1
	.type		_ZN34_INTERNAL_30cec017_4_k_cu_20194b0f4cuda3std3__45__cpo6rbeginE,@object
	.size		_ZN34_INTERNAL_30cec017_4_k_cu_20194b0f4cuda3std3__45__cpo6rbeginE,(_ZN34_INTERNAL_30cec017_4_k_cu_20194b0f4cuda3std6ranges3__45__cpo7advanceE - _ZN34_INTERNAL_30cec017_4_k_cu_20194b0f4cuda3std3__45__cpo6rbeginE)
_ZN34_INTERNAL_30cec017_4_k_cu_20194b0f4cuda3std3__45__cpo6rbeginE:
	.zero		1
	.type		_ZN34_INTERNAL_30cec017_4_k_cu_20194b0f4cuda3std6ranges3__45__cpo7advanceE,@object
	.size		_ZN34_INTERNAL_30cec017_4_k_cu_20194b0f4cuda3std6ranges3__45__cpo7advanceE,(_ZN34_INTERNAL_30cec017_4_k_cu_20194b0f6thrust24THRUST_300001_SM_1000_NS12placeholders3_10E - _ZN34_INTERNAL_30cec017_4_k_cu_20194b0f4cuda3std6ranges3__45__cpo7advanceE)
_ZN34_INTERNAL_30cec017_4_k_cu_20194b0f4cuda3std6ranges3__45__cpo7advanceE:
	.zero		1
	.type		_ZN34_INTERNAL_30cec017_4_k_cu_20194b0f6thrust24THRUST_300001_SM_1000_NS12placeholders3_10E,@object
	.size		_ZN34_INTERNAL_30cec017_4_k_cu_20194b0f6thrust24THRUST_300001_SM_1000_NS12placeholders3_10E,(_ZN34_INTERNAL_30cec017_4_k_cu_20194b0f4cuda3std3__48in_placeE - _ZN34_INTERNAL_30cec017_4_k_cu_20194b0f6thrust24THRUST_300001_SM_1000_NS12placeholders3_10E)
_ZN34_INTERNAL_30cec017_4_k_cu_20194b0f6thrust24THRUST_300001_SM_1000_NS12placeholders3_10E:
	.zero		1
	.type		_ZN34_INTERNAL_30cec017_4_k_cu_20194b0f4cuda3std3__48in_placeE,@object
	.size		_ZN34_INTERNAL_30cec017_4_k_cu_20194b0f4cuda3std3__48in_placeE,(_ZN34_INTERNAL_30cec017_4_k_cu_20194b0f4cuda3std6ranges3__45__cpo4sizeE - _ZN34_INTERNAL_30cec017_4_k_cu_20194b0f4cuda3std3__48in_placeE)
_ZN34_INTERNAL_30cec017_4_k_cu_20194b0f4cuda3std3__48in_placeE:
	.zero		1
	.type		_ZN34_INTERNAL_30cec017_4_k_cu_20194b0f4cuda3std6ranges3__45__cpo4sizeE,@object
	.size		_ZN34_INTERNAL_30cec017_4_k_cu_20194b0f4cuda3std6ranges3__45__cpo4sizeE,(_ZN34_INTERNAL_30cec017_4_k_cu_20194b0f6thrust24THRUST_300001_SM_1000_NS12placeholders2_2E - _ZN34_INTERNAL_30cec017_4_k_cu_20194b0f4cuda3std6ranges3__45__cpo4sizeE)
_ZN34_INTERNAL_30cec017_4_k_cu_20194b0f4cuda3std6ranges3__45__cpo4sizeE:
	.zero		1
	.type		_ZN34_INTERNAL_30cec017_4_k_cu_20194b0f6thrust24THRUST_300001_SM_1000_NS12placeholders2_2E,@object
	.size		_ZN34_INTERNAL_30cec017_4_k_cu_20194b0f6thrust24THRUST_300001_SM_1000_NS12placeholders2_2E,(_ZN34_INTERNAL_30cec017_4_k_cu_20194b0f4cuda3std3__45__cpo6cbeginE - _ZN34_INTERNAL_30cec017_4_k_cu_20194b0f6thrust24THRUST_300001_SM_1000_NS12placeholders2_2E)
_ZN34_INTERNAL_30cec017_4_k_cu_20194b0f6thrust24THRUST_300001_SM_1000_NS12placeholders2_2E:
	.zero		1
	.type		_ZN34_INTERNAL_30cec017_4_k_cu_20194b0f4cuda3std3__45__cpo6cbeginE,@object
	.size		_ZN34_INTERNAL_30cec017_4_k_cu_20194b0f4cuda3std3__45__cpo6cbeginE,(_ZN34_INTERNAL_30cec017_4_k_cu_20194b0f4cuda3std6ranges3__45__cpo6cbeginE - _ZN34_INTERNAL_30cec017_4_k_cu_20194b0f4cuda3std3__45__cpo6cbeginE)
_ZN34_INTERNAL_30cec017_4_k_cu_20194b0f4cuda3std3__45__cpo6cbeginE:
	.zero		1
	.type		_ZN34_INTERNAL_30cec017_4_k_cu_20194b0f4cuda3std6ranges3__45__cpo6cbeginE,@object
	.size		_ZN34_INTERNAL_30cec017_4_k_cu_20194b0f4cuda3std6ranges3__45__cpo6cbeginE,(_ZN34_INTERNAL_30cec017_4_k_cu_20194b0f6thrust24THRUST_300001_SM_1000_NS12placeholders2_6E - _ZN34_INTERNAL_30cec017_4_k_cu_20194b0f4cuda3std6ranges3__45__cpo6cbeginE)
_ZN34_INTERNAL_30cec017_4_k_cu_20194b0f4cuda3std6ranges3__45__cpo6cbeginE:
	.zero		1
	.type		_ZN34_INTERNAL_30cec017_4_k_cu_20194b0f6thrust24THRUST_300001_SM_1000_NS12placeholders2_6E,@object
	.size		_ZN34_INTERNAL_30cec017_4_k_cu_20194b0f6thrust24THRUST_300001_SM_1000_NS12placeholders2_6E,(_ZN34_INTERNAL_30cec017_4_k_cu_20194b0f4cuda3std3__45__cpo7crbeginE - _ZN34_INTERNAL_30cec017_4_k_cu_20194b0f6thrust24THRUST_300001_SM_1000_NS12placeholders2_6E)
_ZN34_INTERNAL_30cec017_4_k_cu_20194b0f6thrust24THRUST_300001_SM_1000_NS12placeholders2_6E:
	.zero		1
	.type		_ZN34_INTERNAL_30cec017_4_k_cu_20194b0f4cuda3std3__45__cpo7crbeginE,@object
	.size		_ZN34_INTERNAL_30cec017_4_k_cu_20194b0f4cuda3std3__45__cpo7crbeginE,(_ZN34_INTERNAL_30cec017_4_k_cu_20194b0f4cuda3std6ranges3__45__cpo4nextE - _ZN34_INTERNAL_30cec017_4_k_cu_20194b0f4cuda3std3__45__cpo7crbeginE)
_ZN34_INTERNAL_30cec017_4_k_cu_20194b0f4cuda3std3__45__cpo7crbeginE:
	.zero		1
	.type		_ZN34_INTERNAL_30cec017_4_k_cu_20194b0f4cuda3std6ranges3__45__cpo4nextE,@object
	.size		_ZN34_INTERNAL_30cec017_4_k_cu_20194b0f4cuda3std6ranges3__45__cpo4nextE,(_ZN34_INTERNAL_30cec017_4_k_cu_20194b0f4cuda3std6ranges3__45__cpo4swapE - _ZN34_INTERNAL_30cec017_4_k_cu_20194b0f4cuda3std6ranges3__45__cpo4nextE)
_ZN34_INTERNAL_30cec017_4_k_cu_20194b0f4cuda3std6ranges3__45__cpo4nextE:
	.zero		1
	.type		_ZN34_INTERNAL_30cec017_4_k_cu_20194b0f4cuda3std6ranges3__45__cpo4swapE,@object
	.size		_ZN34_INTERNAL_30cec017_4_k_cu_20194b0f4cuda3std6ranges3__45__cpo4swapE,(_ZN34_INTERNAL_30cec017_4_k_cu_20194b0f6thrust24THRUST_300001_SM_1000_NS8cuda_cub10par_nosyncE - _ZN34_INTERNAL_30cec017_4_k_cu_20194b0f4cuda3std6ranges3__45__cpo4swapE)
_ZN34_INTERNAL_30cec017_4_k_cu_20194b0f4cuda3std6ranges3__45__cpo4swapE:
	.zero		1
	.type		_ZN34_INTERNAL_30cec017_4_k_cu_20194b0f6thrust24THRUST_300001_SM_1000_NS8cuda_cub10par_nosyncE,@object
	.size		_ZN34_INTERNAL_30cec017_4_k_cu_20194b0f6thrust24THRUST_300001_SM_1000_NS8cuda_cub10par_nosyncE,(_ZN34_INTERNAL_30cec017_4_k_cu_20194b0f6thrust24THRUST_300001_SM_1000_NS3seqE - _ZN34_INTERNAL_30cec017_4_k_cu_20194b0f6thrust24THRUST_300001_SM_1000_NS8cuda_cub10par_nosyncE)
_ZN34_INTERNAL_30cec017_4_k_cu_20194b0f6thrust24THRUST_300001_SM_1000_NS8cuda_cub10par_nosyncE:
	.zero		1
	.type		_ZN34_INTERNAL_30cec017_4_k_cu_20194b0f6thrust24THRUST_300001_SM_1000_NS3seqE,@object
	.size		_ZN34_INTERNAL_30cec017_4_k_cu_20194b0f6thrust24THRUST_300001_SM_1000_NS3seqE,(_ZN34_INTERNAL_30cec017_4_k_cu_20194b0f4cuda3std3__420unreachable_sentinelE - _ZN34_INTERNAL_30cec017_4_k_cu_20194b0f6thrust24THRUST_300001_SM_1000_NS3seqE)
_ZN34_INTERNAL_30cec017_4_k_cu_20194b0f6thrust24THRUST_300001_SM_1000_NS3seqE:
	.zero		1
	.type		_ZN34_INTERNAL_30cec017_4_k_cu_20194b0f4cuda3std3__420unreachable_sentinelE,@object
	.size		_ZN34_INTERNAL_30cec017_4_k_cu_20194b0f4cuda3std3__420unreachable_sentinelE,(_ZN34_INTERNAL_30cec017_4_k_cu_20194b0f4cuda3std6ranges3__45__cpo5ssizeE - _ZN34_INTERNAL_30cec017_4_k_cu_20194b0f4cuda3std3__420unreachable_sentinelE)
_ZN34_INTERNAL_30cec017_4_k_cu_20194b0f4cuda3std3__420unreachable_sentinelE:
	.zero		1
	.type		_ZN34_INTERNAL_30cec017_4_k_cu_20194b0f4cuda3std6ranges3__45__cpo5ssizeE,@object
	.size		_ZN34_INTERNAL_30cec017_4_k_cu_20194b0f4cuda3std6ranges3__45__cpo5ssizeE,(_ZN34_INTERNAL_30cec017_4_k_cu_20194b0f6thrust24THRUST_300001_SM_1000_NS12placeholders2_3E - _ZN34_INTERNAL_30cec017_4_k_cu_20194b0f4cuda3std6ranges3__45__cpo5ssizeE)
_ZN34_INTERNAL_30cec017_4_k_cu_20194b0f4cuda3std6ranges3__45__cpo5ssizeE:
	.zero		1
	.type		_ZN34_INTERNAL_30cec017_4_k_cu_20194b0f6thrust24THRUST_300001_SM_1000_NS12placeholders2_3E,@object
	.size		_ZN34_INTERNAL_30cec017_4_k_cu_20194b0f6thrust24THRUST_300001_SM_1000_NS12placeholders2_3E,(_ZN34_INTERNAL_30cec017_4_k_cu_20194b0f4cuda3std3__45__cpo4cendE - _ZN34_INTERNAL_30cec017_4_k_cu_20194b0f6thrust24THRUST_300001_SM_1000_NS12placeholders2_3E)
_ZN34_INTERNAL_30cec017_4_k_cu_20194b0f6thrust24THRUST_300001_SM_1000_NS12placeholders2_3E:
	.zero		1
	.type		_ZN34_INTERNAL_30cec017_4_k_cu_20194b0f4cuda3std3__45__cpo4cendE,@object
	.size		_ZN34_INTERNAL_30cec017_4_k_cu_20194b0f4cuda3std3__45__cpo4cendE,(_ZN34_INTERNAL_30cec017_4_k_cu_20194b0f4cuda3std6ranges3__45__cpo4cendE - _ZN34_INTERNAL_30cec017_4_k_cu_20194b0f4cuda3std3__45__cpo4cendE)
_ZN34_INTERNAL_30cec017_4_k_cu_20194b0f4cuda3std3__45__cpo4cendE:
	.zero		1
	.type		_ZN34_INTERNAL_30cec017_4_k_cu_20194b0f4cuda3std6ranges3__45__cpo4cendE,@object
	.size		_ZN34_INTERNAL_30cec017_4_k_cu_20194b0f4cuda3std6ranges3__45__cpo4cendE,(_ZN34_INTERNAL_30cec017_4_k_cu_20194b0f6thrust24THRUST_300001_SM_1000_NS12placeholders2_7E - _ZN34_INTERNAL_30cec017_4_k_cu_20194b0f4cuda3std6ranges3__45__cpo4cendE)
_ZN34_INTERNAL_30cec017_4_k_cu_20194b0f4cuda3std6ranges3__45__cpo4cendE:
	.zero		1
	.type		_ZN34_INTERNAL_30cec017_4_k_cu_20194b0f6thrust24THRUST_300001_SM_1000_NS12placeholders2_7E,@object
	.size		_ZN34_INTERNAL_30cec017_4_k_cu_20194b0f6thrust24THRUST_300001_SM_1000_NS12placeholders2_7E,(_ZN34_INTERNAL_30cec017_4_k_cu_20194b0f4cuda3std3__45__cpo5crendE - _ZN34_INTERNAL_30cec017_4_k_cu_20194b0f6thrust24THRUST_300001_SM_1000_NS12placeholders2_7E)
_ZN34_INTERNAL_30cec017_4_k_cu_20194b0f6thrust24THRUST_300001_SM_1000_NS12placeholders2_7E:
	.zero		1
	.type		_ZN34_INTERNAL_30cec017_4_k_cu_20194b0f4cuda3std3__45__cpo5crendE,@object
	.size		_ZN34_INTERNAL_30cec017_4_k_cu_20194b0f4cuda3std3__45__cpo5crendE,(_ZN34_INTERNAL_30cec017_4_k_cu_20194b0f4cuda3std6ranges3__45__cpo4prevE - _ZN34_INTERNAL_30cec017_4_k_cu_20194b0f4cuda3std3__45__cpo5crendE)
_ZN34_INTERNAL_30cec017_4_k_cu_20194b0f4cuda3std3__45__cpo5crendE:
	.zero		1
	.type		_ZN34_INTERNAL_30cec017_4_k_cu_20194b0f4cuda3std6ranges3__45__cpo4prevE,@object
	.size		_ZN34_INTERNAL_30cec017_4_k_cu_20194b0f4cuda3std6ranges3__45__cpo4prevE,(_ZN34_INTERNAL_30cec017_4_k_cu_20194b0f4cuda3std6ranges3__45__cpo9iter_moveE - _ZN34_INTERNAL_30cec017_4_k_cu_20194b0f4cuda3std6ranges3__45__cpo4prevE)
_ZN34_INTERNAL_30cec017_4_k_cu_20194b0f4cuda3std6ranges3__45__cpo4prevE:
	.zero		1
	.type		_ZN34_INTERNAL_30cec017_4_k_cu_20194b0f4cuda3std6ranges3__45__cpo9iter_moveE,@object
	.size		_ZN34_INTERNAL_30cec017_4_k_cu_20194b0f4cuda3std6ranges3__45__cpo9iter_moveE,(_ZN34_INTERNAL_30cec017_4_k_cu_20194b0f6thrust24THRUST_300001_SM_1000_NS6system6detail10sequential3seqE - _ZN34_INTERNAL_30cec017_4_k_cu_20194b0f4cuda3std6ranges3__45__cpo9iter_moveE)
_ZN34_INTERNAL_30cec017_4_k_cu_20194b0f4cuda3std6ranges3__45__cpo9iter_moveE:
	.zero		1
	.type		_ZN34_INTERNAL_30cec017_4_k_cu_20194b0f6thrust24THRUST_300001_SM_1000_NS6system6detail10sequential3seqE,@object
	.size		_ZN34_INTERNAL_30cec017_4_k_cu_20194b0f6thrust24THRUST_300001_SM_1000_NS6system6detail10sequential3seqE,(_ZN34_INTERNAL_30cec017_4_k_cu_20194b0f6thrust24THRUST_300001_SM_1000_NS12placeholders2_9E - _ZN34_INTERNAL_30cec017_4_k_cu_20194b0f6thrust24THRUST_300001_SM_1000_NS6system6detail10sequential3seqE)
_ZN34_INTERNAL_30cec017_4_k_cu_20194b0f6thrust24THRUST_300001_SM_1000_NS6system6detail10sequential3seqE:
	.zero		1
	.type		_ZN34_INTERNAL_30cec017_4_k_cu_20194b0f6thrust24THRUST_300001_SM_1000_NS12placeholders2_9E,@object
	.size		_ZN34_INTERNAL_30cec017_4_k_cu_20194b0f6thrust24THRUST_300001_SM_1000_NS12placeholders2_9E,(_ZN34_INTERNAL_30cec017_4_k_cu_20194b0f4cuda3std3__419piecewise_constructE - _ZN34_INTERNAL_30cec017_4_k_cu_20194b0f6thrust24THRUST_300001_SM_1000_NS12placeholders2_9E)
_ZN34_INTERNAL_30cec017_4_k_cu_20194b0f6thrust24THRUST_300001_SM_1000_NS12placeholders2_9E:
	.zero		1
	.type		_ZN34_INTERNAL_30cec017_4_k_cu_20194b0f4cuda3std3__419piecewise_constructE,@object
	.size		_ZN34_INTERNAL_30cec017_4_k_cu_20194b0f4cuda3std3__419piecewise_constructE,(_ZN34_INTERNAL_30cec017_4_k_cu_20194b0f4cuda3std6ranges3__45__cpo5cdataE - _ZN34_INTERNAL_30cec017_4_k_cu_20194b0f4cuda3std3__419piecewise_constructE)
_ZN34_INTERNAL_30cec017_4_k_cu_20194b0f4cuda3std3__419piecewise_constructE:
	.zero		1
	.type		_ZN34_INTERNAL_30cec017_4_k_cu_20194b0f4cuda3std6ranges3__45__cpo5cdataE,@object
	.size		_ZN34_INTERNAL_30cec017_4_k_cu_20194b0f4cuda3std6ranges3__45__cpo5cdataE,(_ZN34_INTERNAL_30cec017_4_k_cu_20194b0f6thrust24THRUST_300001_SM_1000_NS12placeholders2_1E - _ZN34_INTERNAL_30cec017_4_k_cu_20194b0f4cuda3std6ranges3__45__cpo5cdataE)
_ZN34_INTERNAL_30cec017_4_k_cu_20194b0f4cuda3std6ranges3__45__cpo5cdataE:
	.zero		1
	.type		_ZN34_INTERNAL_30cec017_4_k_cu_20194b0f6thrust24THRUST_300001_SM_1000_NS12placeholders2_1E,@object
	.size		_ZN34_INTERNAL_30cec017_4_k_cu_20194b0f6thrust24THRUST_300001_SM_1000_NS12placeholders2_1E,(_ZN34_INTERNAL_30cec017_4_k_cu_20194b0f4cuda3std3__45__cpo3endE - _ZN34_INTERNAL_30cec017_4_k_cu_20194b0f6thrust24THRUST_300001_SM_1000_NS12placeholders2_1E)
_ZN34_INTERNAL_30cec017_4_k_cu_20194b0f6thrust24THRUST_300001_SM_1000_NS12placeholders2_1E:
	.zero		1
	.type		_ZN34_INTERNAL_30cec017_4_k_cu_20194b0f4cuda3std3__45__cpo3endE,@object
	.size		_ZN34_INTERNAL_30cec017_4_k_cu_20194b0f4cuda3std3__45__cpo3endE,(_ZN34_INTERNAL_30cec017_4_k_cu_20194b0f4cuda3std6ranges3__45__cpo3endE - _ZN34_INTERNAL_30cec017_4_k_cu_20194b0f4cuda3std3__45__cpo3endE)
_ZN34_INTERNAL_30cec017_4_k_cu_20194b0f4cuda3std3__45__cpo3endE:
	.zero		1
	.type		_ZN34_INTERNAL_30cec017_4_k_cu_20194b0f4cuda3std6ranges3__45__cpo3endE,@object
	.size		_ZN34_INTERNAL_30cec017_4_k_cu_20194b0f4cuda3std6ranges3__45__cpo3endE,(_ZN34_INTERNAL_30cec017_4_k_cu_20194b0f6thrust24THRUST_300001_SM_1000_NS12placeholders2_5E - _ZN34_INTERNAL_30cec017_4_k_cu_20194b0f4cuda3std6ranges3__45__cpo3endE)
_ZN34_INTERNAL_30cec017_4_k_cu_20194b0f4cuda3std6ranges3__45__cpo3endE:
	.zero		1
	.type		_ZN34_INTERNAL_30cec017_4_k_cu_20194b0f6thrust24THRUST_300001_SM_1000_NS12placeholders2_5E,@object
	.size		_ZN34_INTERNAL_30cec017_4_k_cu_20194b0f6thrust24THRUST_300001_SM_1000_NS12placeholders2_5E,(_ZN34_INTERNAL_30cec017_4_k_cu_20194b0f4cuda3std3__45__cpo4rendE - _ZN34_INTERNAL_30cec017_4_k_cu_20194b0f6thrust24THRUST_300001_SM_1000_NS12placeholders2_5E)
_ZN34_INTERNAL_30cec017_4_k_cu_20194b0f6thrust24THRUST_300001_SM_1000_NS12placeholders2_5E:
	.zero		1
	.type		_ZN34_INTERNAL_30cec017_4_k_cu_20194b0f4cuda3std3__45__cpo4rendE,@object
	.size		_ZN34_INTERNAL_30cec017_4_k_cu_20194b0f4cuda3std3__45__cpo4rendE,(_ZN34_INTERNAL_30cec017_4_k_cu_20194b0f4cuda3std6ranges3__45__cpo9iter_swapE - _ZN34_INTERNAL_30cec017_4_k_cu_20194b0f4cuda3std3__45__cpo4rendE)
_ZN34_INTERNAL_30cec017_4_k_cu_20194b0f4cuda3std3__45__cpo4rendE:
	.zero		1
	.type		_ZN34_INTERNAL_30cec017_4_k_cu_20194b0f4cuda3std6ranges3__45__cpo9iter_swapE,@object
	.size		_ZN34_INTERNAL_30cec017_4_k_cu_20194b0f4cuda3std6ranges3__45__cpo9iter_swapE,(_ZN34_INTERNAL_30cec017_4_k_cu_20194b0f4cuda3std3__48unexpectE - _ZN34_INTERNAL_30cec017_4_k_cu_20194b0f4cuda3std6ranges3__45__cpo9iter_swapE)
_ZN34_INTERNAL_30cec017_4_k_cu_20194b0f4cuda3std6ranges3__45__cpo9iter_swapE:
	.zero		1
	.type		_ZN34_INTERNAL_30cec017_4_k_cu_20194b0f4cuda3std3__48unexpectE,@object
	.size		_ZN34_INTERNAL_30cec017_4_k_cu_20194b0f4cuda3std3__48unexpectE,(_ZN34_INTERNAL_30cec017_4_k_cu_20194b0f6thrust24THRUST_300001_SM_1000_NS8cuda_cub3parE - _ZN34_INTERNAL_30cec017_4_k_cu_20194b0f4cuda3std3__48unexpectE)
_ZN34_INTERNAL_30cec017_4_k_cu_20194b0f4cuda3std3__48unexpectE:
	.zero		1
	.type		_ZN34_INTERNAL_30cec017_4_k_cu_20194b0f6thrust24THRUST_300001_SM_1000_NS8cuda_cub3parE,@object
	.size		_ZN34_INTERNAL_30cec017_4_k_cu_20194b0f6thrust24THRUST_300001_SM_1000_NS8cuda_cub3parE,(.L_31 - _ZN34_INTERNAL_30cec017_4_k_cu_20194b0f6thrust24THRUST_300001_SM_1000_NS8cuda_cub3parE)
_ZN34_INTERNAL_30cec017_4_k_cu_20194b0f6thrust24THRUST_300001_SM_1000_NS8cuda_cub3parE:
	.zero		1
.L_31:


//--------------------- .nv.shared._Z21decode_columns_kernelPdS_S_diii --------------------------
	.section	.nv.shared._Z21decode_columns_kernelPdS_S_diii,"aw",@nobits
	.sectionflags	@""
	.align	8
.nv.shared._Z21decode_columns_kernelPdS_S_diii:
	.zero		16192


//--------------------- .nv.shared._Z18decode_rows_kernelPdS_S_diii --------------------------
	.section	.nv.shared._Z18decode_rows_kernelPdS_S_diii,"aw",@nobits
	.sectionflags	@""
	.align	8
.nv.shared._Z18decode_rows_kernelPdS_S_diii:
	.zero		16192


//--------------------- .nv.constant0._ZN3cub18CUB_300001_SM_10006detail11EmptyKernelIvEEvv --------------------------
	.section	.nv.constant0._ZN3cub18CUB_300001_SM_10006detail11EmptyKernelIvEEvv,"a",@progbits
	.sectionflags	@""
	.align	4
.nv.constant0._ZN3cub18CUB_300001_SM_10006detail11EmptyKernelIvEEvv:
	.zero		896


//--------------------- .nv.constant0._Z21decode_columns_kernelPdS_S_diii --------------------------
	.section	.nv.constant0._Z21decode_columns_kernelPdS_S_diii,"a",@progbits
	.sectionflags	@""
	.align	4
.nv.constant0._Z21decode_columns_kernelPdS_S_diii:
	.zero		940


//--------------------- .nv.constant0._Z18decode_rows_kernelPdS_S_diii --------------------------
	.section	.nv.constant0._Z18decode_rows_kernelPdS_S_diii,"a",@progbits
	.sectionflags	@""
	.align	4
.nv.constant0._Z18decode_rows_kernelPdS_S_diii:
	.zero		940


//--------------------- SYMBOLS --------------------------

	.type		.nv.reservedSmem.offset0,@object
	.size		.nv.reservedSmem.offset0,0x4
	.type		.nv.reservedSmem.cap,@object
	.size		.nv.reservedSmem.cap,0x4
